def attn_fwd(
    Q,
    K,
    V,
    Out,
    Lse,
    sm_scale,
    stride_qz,
    stride_qh,
    stride_qm,
    stride_qk,
    stride_kz,
    stride_kh,
    stride_kn,
    stride_kk,
    stride_vz,
    stride_vh,
    stride_vn,
    stride_vk,
    stride_oz,
    stride_oh,
    stride_om,
    stride_ok,
    seqlen_q,
    seqlen_k,
    BLOCK_M: tl.constexpr,
    BLOCK_N: tl.constexpr,
    HEAD_DIM: tl.constexpr,
    CAUSAL: tl.constexpr,
):
    start_m = tl.program_id(0)
    off_hz = tl.program_id(1)
    q_off = off_hz * stride_qh
    k_off = off_hz * stride_kh
    v_off = off_hz * stride_vh
    offs_m = start_m * BLOCK_M + tl.arange(0, BLOCK_M)
    offs_d = tl.arange(0, HEAD_DIM)
    offs_n = tl.arange(0, BLOCK_N)
    q_ptrs = Q + q_off + offs_m[:, None] * stride_qm + offs_d[None, :] * stride_qk
    k_ptrs = K + k_off + offs_d[:, None] * stride_kk + offs_n[None, :] * stride_kn
    v_ptrs = V + v_off + offs_n[:, None] * stride_vn + offs_d[None, :] * stride_vk
    m_i = tl.full([BLOCK_M], float("-inf"), dtype=tl.float32)
    l_i = tl.zeros([BLOCK_M], dtype=tl.float32) + 1.0
    acc = tl.zeros([BLOCK_M, HEAD_DIM], dtype=tl.float32)
    q = tl.load(q_ptrs)
    acc, l_i, m_i = _attn_fwd_inner(
        acc,
        l_i,
        m_i,
        q,
        k_ptrs,
        v_ptrs,
        sm_scale,
        stride_kn,
        stride_vn,
        start_m,
        seqlen_k,
        BLOCK_M,
        BLOCK_N,
        HEAD_DIM,
        CAUSAL,
    )
    acc = acc / l_i[:, None]
    lse = m_i + tl.math.log2(l_i) / 1.4426950408889634
    o_ptrs = (
        Out
        + off_hz * stride_oh
        + offs_m[:, None] * stride_om
        + offs_d[None, :] * stride_ok
    )
    tl.store(o_ptrs, acc.to(Out.dtype.element_ty))
    tl.store(Lse + off_hz * seqlen_q + offs_m, lse)

# config = {"BLOCK_M": 128, "BLOCK_N": 64, "HEAD_DIM": 512, "arch": "sm_90", "causal": true, "dtype": "fp16", "num_stages": 4, "num_warps": 4}
# arch = sm_90


// ===== COMPILED SASS (sm_90a) =====

	.target	sm_90a

	.elftype	@"ET_EXEC"


//--------------------- .note.nv.tkinfo           --------------------------
	.section	.note.nv.tkinfo,"",@"SHT_NOTE"
	.sectionflags	@"SHF_NOTE_NV_TKINFO"
	.tkinfo
        /*0018*/ 	.word	0x00000002
        /*0030*/ 	.string	""
        /*0030*/ 	.string	"ptxas"
        /*0030*/ 	.string	"Cuda compilation tools, release 13.0, V13.0.88"
        /*0030*/ 	.string	"Build cuda_13.0.r13.0/compiler.36424714_0"
        /*0030*/ 	.string	"-v  -suppress-debug-info  -lineinfo  -arch sm_90a "



//--------------------- .note.nv.cuinfo           --------------------------
	.section	.note.nv.cuinfo,"",@"SHT_NOTE"
	.sectionflags	@"SHF_NOTE_NV_CUINFO"
        /*0018*/ 	.short	0x0002
        /*001a*/ 	.short	0x005a
        /*001c*/ 	.short	0x0082
	.zero		2


//--------------------- .nv.info                  --------------------------
	.section	.nv.info,"",@"SHT_CUDA_INFO"
	.align	4


	//----- nvinfo : EIATTR_REGCOUNT
	.align		4
        /*0000*/ 	.byte	0x04, 0x2f
        /*0002*/ 	.short	(.L_2 - .L_1)
	.align		4
.L_1:
        /*0004*/ 	.word	index@(attn_fwd)
        /*0008*/ 	.word	0x000000ff


	//----- nvinfo : EIATTR_FRAME_SIZE
	.align		4
.L_2:
        /*000c*/ 	.byte	0x04, 0x11
        /*000e*/ 	.short	(.L_4 - .L_3)
	.align		4
.L_3:
        /*0010*/ 	.word	index@(attn_fwd)
        /*0014*/ 	.word	0x00001f58


	//----- nvinfo : EIATTR_MIN_STACK_SIZE
	.align		4
.L_4:
        /*0018*/ 	.byte	0x04, 0x12
        /*001a*/ 	.short	(.L_6 - .L_5)
	.align		4
.L_5:
        /*001c*/ 	.word	index@(attn_fwd)
        /*0020*/ 	.word	0x00001f58
.L_6:


//--------------------- .nv.compat                --------------------------
	.section	.nv.compat,"",@"SHT_CUDA_COMPAT_INFO"
	.align	4
        /*0000*/ 	.byte	0x02, 0x09, 0x01, 0x00, 0x02, 0x02, 0x04, 0x00, 0x02, 0x05, 0x05, 0x00, 0x03, 0x07, 0x01, 0x01
        /*0010*/ 	.byte	0x02, 0x03, 0x00, 0x00, 0x02, 0x06, 0x01, 0x00, 0x04, 0x0b, 0x08, 0x00, 0x00, 0x00, 0x00, 0x00
        /*0020*/ 	.byte	0x00, 0x00, 0x00, 0x00


//--------------------- .nv.info.attn_fwd         --------------------------
	.section	.nv.info.attn_fwd,"",@"SHT_CUDA_INFO"
	.sectionflags	@""
	.align	4


	//----- nvinfo : EIATTR_CUDA_API_VERSION
	.align		4
        /*0000*/ 	.byte	0x04, 0x37
        /*0002*/ 	.short	(.L_8 - .L_7)
.L_7:
        /*0004*/ 	.word	0x00000082


	//----- nvinfo : EIATTR_KPARAM_INFO
	.align		4
.L_8:
        /*0008*/ 	.byte	0x04, 0x17
        /*000a*/ 	.short	(.L_10 - .L_9)
.L_9:
        /*000c*/ 	.word	0x00000000
        /*0010*/ 	.short	0x0019
        /*0012*/ 	.short	0x0080
        /*0014*/ 	.byte	0x00, 0xf4, 0x21, 0x00


	//----- nvinfo : EIATTR_KPARAM_INFO
	.align		4
.L_10:
        /*0018*/ 	.byte	0x04, 0x17
        /*001a*/ 	.short	(.L_12 - .L_11)
.L_11:
        /*001c*/ 	.word	0x00000000
        /*0020*/ 	.short	0x0018
        /*0022*/ 	.short	0x0078
        /*0024*/ 	.byte	0x00, 0xf4, 0x21, 0x00


	//----- nvinfo : EIATTR_KPARAM_INFO
	.align		4
.L_12:
        /*0028*/ 	.byte	0x04, 0x17
        /*002a*/ 	.short	(.L_14 - .L_13)
.L_13:
        /*002c*/ 	.word	0x00000000
        /*0030*/ 	.short	0x0017
        /*0032*/ 	.short	0x0070
        /*0034*/ 	.byte	0x00, 0xf0, 0x11, 0x00


	//----- nvinfo : EIATTR_KPARAM_INFO
	.align		4
.L_14:
        /*0038*/ 	.byte	0x04, 0x17
        /*003a*/ 	.short	(.L_16 - .L_15)
.L_15:
        /*003c*/ 	.word	0x00000000
        /*0040*/ 	.short	0x0016
        /*0042*/ 	.short	0x006c
        /*0044*/ 	.byte	0x00, 0xf0, 0x11, 0x00


	//----- nvinfo : EIATTR_KPARAM_INFO
	.align		4
.L_16:
        /*0048*/ 	.byte	0x04, 0x17
        /*004a*/ 	.short	(.L_18 - .L_17)
.L_17:
        /*004c*/ 	.word	0x00000000
        /*0050*/ 	.short	0x0015
        /*0052*/ 	.short	0x0068
        /*0054*/ 	.byte	0x00, 0xf0, 0x11, 0x00


	//----- nvinfo : EIATTR_KPARAM_INFO
	.align		4
.L_18:
        /*0058*/ 	.byte	0x04, 0x17
        /*005a*/ 	.short	(.L_20 - .L_19)
.L_19:
        /*005c*/ 	.word	0x00000000
        /*0060*/ 	.short	0x0014
        /*0062*/ 	.short	0x0064
        /*0064*/ 	.byte	0x00, 0xf0, 0x11, 0x00


	//----- nvinfo : EIATTR_KPARAM_INFO
	.align		4
.L_20:
        /*0068*/ 	.byte	0x04, 0x17
        /*006a*/ 	.short	(.L_22 - .L_21)
.L_21:
        /*006c*/ 	.word	0x00000000
        /*0070*/ 	.short	0x0013
        /*0072*/ 	.short	0x0060
        /*0074*/ 	.byte	0x00, 0xf0, 0x11, 0x00


	//----- nvinfo : EIATTR_KPARAM_INFO
	.align		4
.L_22:
        /*0078*/ 	.byte	0x04, 0x17
        /*007a*/ 	.short	(.L_24 - .L_23)
.L_23:
        /*007c*/ 	.word	0x00000000
        /*0080*/ 	.short	0x0012
        /*0082*/ 	.short	0x005c
        /*0084*/ 	.byte	0x00, 0xf0, 0x11, 0x00


	//----- nvinfo : EIATTR_KPARAM_INFO
	.align		4
.L_24:
        /*0088*/ 	.byte	0x04, 0x17
        /*008a*/ 	.short	(.L_26 - .L_25)
.L_25:
        /*008c*/ 	.word	0x00000000
        /*0090*/ 	.short	0x0011
        /*0092*/ 	.short	0x0058
        /*0094*/ 	.byte	0x00, 0xf0, 0x11, 0x00


	//----- nvinfo : EIATTR_KPARAM_INFO
	.align		4
.L_26:
        /*0098*/ 	.byte	0x04, 0x17
        /*009a*/ 	.short	(.L_28 - .L_27)
.L_27:
        /*009c*/ 	.word	0x00000000
        /*00a0*/ 	.short	0x0010
        /*00a2*/ 	.short	0x0054
        /*00a4*/ 	.byte	0x00, 0xf0, 0x11, 0x00


	//----- nvinfo : EIATTR_KPARAM_INFO
	.align		4
.L_28:
        /*00a8*/ 	.byte	0x04, 0x17
        /*00aa*/ 	.short	(.L_30 - .L_29)
.L_29:
        /*00ac*/ 	.word	0x00000000
        /*00b0*/ 	.short	0x000f
        /*00b2*/ 	.short	0x0050
        /*00b4*/ 	.byte	0x00, 0xf0, 0x11, 0x00


	//----- nvinfo : EIATTR_KPARAM_INFO
	.align		4
.L_30:
        /*00b8*/ 	.byte	0x04, 0x17
        /*00ba*/ 	.short	(.L_32 - .L_31)
.L_31:
        /*00bc*/ 	.word	0x00000000
        /*00c0*/ 	.short	0x000e
        /*00c2*/ 	.short	0x004c
        /*00c4*/ 	.byte	0x00, 0xf0, 0x11, 0x00


	//----- nvinfo : EIATTR_KPARAM_INFO
	.align		4
.L_32:
        /*00c8*/ 	.byte	0x04, 0x17
        /*00ca*/ 	.short	(.L_34 - .L_33)
.L_33:
        /*00cc*/ 	.word	0x00000000
        /*00d0*/ 	.short	0x000d
        /*00d2*/ 	.short	0x0048
        /*00d4*/ 	.byte	0x00, 0xf0, 0x11, 0x00


	//----- nvinfo : EIATTR_KPARAM_INFO
	.align		4
.L_34:
        /*00d8*/ 	.byte	0x04, 0x17
        /*00da*/ 	.short	(.L_36 - .L_35)
.L_35:
        /*00dc*/ 	.word	0x00000000
        /*00e0*/ 	.short	0x000c
        /*00e2*/ 	.short	0x0044
        /*00e4*/ 	.byte	0x00, 0xf0, 0x11, 0x00


	//----- nvinfo : EIATTR_KPARAM_INFO
	.align		4
.L_36:
        /*00e8*/ 	.byte	0x04, 0x17
        /*00ea*/ 	.short	(.L_38 - .L_37)
.L_37:
        /*00ec*/ 	.word	0x00000000
        /*00f0*/ 	.short	0x000b
        /*00f2*/ 	.short	0x0040
        /*00f4*/ 	.byte	0x00, 0xf0, 0x11, 0x00


	//----- nvinfo : EIATTR_KPARAM_INFO
	.align		4
.L_38:
        /*00f8*/ 	.byte	0x04, 0x17
        /*00fa*/ 	.short	(.L_40 - .L_39)
.L_39:
        /*00fc*/ 	.word	0x00000000
        /*0100*/ 	.short	0x000a
        /*0102*/ 	.short	0x003c
        /*0104*/ 	.byte	0x00, 0xf0, 0x11, 0x00


	//----- nvinfo : EIATTR_KPARAM_INFO
	.align		4
.L_40:
        /*0108*/ 	.byte	0x04, 0x17
        /*010a*/ 	.short	(.L_42 - .L_41)
.L_41:
        /*010c*/ 	.word	0x00000000
        /*0110*/ 	.short	0x0009
        /*0112*/ 	.short	0x0038
        /*0114*/ 	.byte	0x00, 0xf0, 0x11, 0x00


	//----- nvinfo : EIATTR_KPARAM_INFO
	.align		4
.L_42:
        /*0118*/ 	.byte	0x04, 0x17
        /*011a*/ 	.short	(.L_44 - .L_43)
.L_43:
        /*011c*/ 	.word	0x00000000
        /*0120*/ 	.short	0x0008
        /*0122*/ 	.short	0x0034
        /*0124*/ 	.byte	0x00, 0xf0, 0x11, 0x00


	//----- nvinfo : EIATTR_KPARAM_INFO
	.align		4
.L_44:
        /*0128*/ 	.byte	0x04, 0x17
        /*012a*/ 	.short	(.L_46 - .L_45)
.L_45:
        /*012c*/ 	.word	0x00000000
        /*0130*/ 	.short	0x0007
        /*0132*/ 	.short	0x0030
        /*0134*/ 	.byte	0x00, 0xf0, 0x11, 0x00


	//----- nvinfo : EIATTR_KPARAM_INFO
	.align		4
.L_46:
        /*0138*/ 	.byte	0x04, 0x17
        /*013a*/ 	.short	(.L_48 - .L_47)
.L_47:
        /*013c*/ 	.word	0x00000000
        /*0140*/ 	.short	0x0006
        /*0142*/ 	.short	0x002c
        /*0144*/ 	.byte	0x00, 0xf0, 0x11, 0x00


	//----- nvinfo : EIATTR_KPARAM_INFO
	.align		4
.L_48:
        /*0148*/ 	.byte	0x04, 0x17
        /*014a*/ 	.short	(.L_50 - .L_49)
.L_49:
        /*014c*/ 	.word	0x00000000
        /*0150*/ 	.short	0x0005
        /*0152*/ 	.short	0x0028
        /*0154*/ 	.byte	0x00, 0xf0, 0x11, 0x00


	//----- nvinfo : EIATTR_KPARAM_INFO
	.align		4
.L_50:
        /*0158*/ 	.byte	0x04, 0x17
        /*015a*/ 	.short	(.L_52 - .L_51)
.L_51:
        /*015c*/ 	.word	0x00000000
        /*0160*/ 	.short	0x0004
        /*0162*/ 	.short	0x0020
        /*0164*/ 	.byte	0x00, 0xf4, 0x21, 0x00


	//----- nvinfo : EIATTR_KPARAM_INFO
	.align		4
.L_52:
        /*0168*/ 	.byte	0x04, 0x17
        /*016a*/ 	.short	(.L_54 - .L_53)
.L_53:
        /*016c*/ 	.word	0x00000000
        /*0170*/ 	.short	0x0003
        /*0172*/ 	.short	0x0018
        /*0174*/ 	.byte	0x00, 0xf4, 0x21, 0x00


	//----- nvinfo : EIATTR_KPARAM_INFO
	.align		4
.L_54:
        /*0178*/ 	.byte	0x04, 0x17
        /*017a*/ 	.short	(.L_56 - .L_55)
.L_55:
        /*017c*/ 	.word	0x00000000
        /*0180*/ 	.short	0x0002
        /*0182*/ 	.short	0x0010
        /*0184*/ 	.byte	0x00, 0xf4, 0x21, 0x00


	//----- nvinfo : EIATTR_KPARAM_INFO
	.align		4
.L_56:
        /*0188*/ 	.byte	0x04, 0x17
        /*018a*/ 	.short	(.L_58 - .L_57)
.L_57:
        /*018c*/ 	.word	0x00000000
        /*0190*/ 	.short	0x0001
        /*0192*/ 	.short	0x0008
        /*0194*/ 	.byte	0x00, 0xf4, 0x21, 0x00


	//----- nvinfo : EIATTR_KPARAM_INFO
	.align		4
.L_58:
        /*0198*/ 	.byte	0x04, 0x17
        /*019a*/ 	.short	(.L_60 - .L_59)
.L_59:
        /*019c*/ 	.word	0x00000000
        /*01a0*/ 	.short	0x0000
        /*01a2*/ 	.short	0x0000
        /*01a4*/ 	.byte	0x00, 0xf4, 0x21, 0x00


	//----- nvinfo : EIATTR_SPARSE_MMA_MASK
	.align		4
.L_60:
        /*01a8*/ 	.byte	0x03, 0x50
        /*01aa*/ 	.short	0x0000


	//----- nvinfo : EIATTR_MAXREG_COUNT
	.align		4
        /*01ac*/ 	.byte	0x03, 0x1b
        /*01ae*/ 	.short	0x00ff


	//----- nvinfo : EIATTR_NUM_BARRIERS
	.align		4
        /*01b0*/ 	.byte	0x02, 0x4c
        /*01b2*/ 	.byte	0x01
	.zero		1


	//----- nvinfo : EIATTR_ANNOTATIONS
	.align		4
        /*01b4*/ 	.byte	0x04, 0x55
        /*01b6*/ 	.short	(.L_62 - .L_61)


	//   ....[0]....
.L_61:
        /*01b8*/ 	.word	0x00000001
        /*01bc*/ 	.byte	0x40, 0x0b, 0x00, 0x00, 0x01, 0x00, 0x00, 0x00, 0xa0, 0x10, 0x00, 0x00, 0x01, 0x00, 0x00, 0x00
        /* <DEDUP_REMOVED lines=2402> */
        /*97ec*/ 	.byte	0xa0, 0x82, 0x04, 0x00, 0x01, 0x00, 0x00, 0x00, 0xd0, 0x83, 0x04, 0x00


	//----- nvinfo : EIATTR_MERCURY_ISA_VERSION
	.align		4
.L_62:
        /*97f8*/ 	.byte	0x03, 0x5f
        /*97fa*/ 	.short	0x0101


	//----- nvinfo : EIATTR_COOP_GROUP_MASK_REGIDS
	.align		4
        /*97fc*/ 	.byte	0x04, 0x29
        /*97fe*/ 	.short	(.L_64 - .L_63)


	//   ....[0]....
.L_63:
        /*9800*/ 	.word	0xffffffff


	//   ....[1]....
        /*9804*/ 	.word	0xffffffff


	//   ....[2]....
        /*9808*/ 	.word	0xffffffff


	//   ....[3]....
        /*980c*/ 	.word	0xffffffff


	//   ....[4]....
        /*9810*/ 	.word	0xffffffff


	//   ....[5]....
        /*9814*/ 	.word	0xffffffff


	//   ....[6]....
        /*9818*/ 	.word	0xffffffff


	//   ....[7]....
        /*981c*/ 	.word	0xffffffff


	//   ....[8]....
        /*9820*/ 	.word	0xffffffff


	//   ....[9]....
        /*9824*/ 	.word	0xffffffff


	//   ....[10]....
        /*9828*/ 	.word	0xffffffff


	//   ....[11]....
        /*982c*/ 	.word	0xffffffff


	//   ....[12]....
        /*9830*/ 	.word	0xffffffff


	//   ....[13]....
        /*9834*/ 	.word	0xffffffff


	//   ....[14]....
        /*9838*/ 	.word	0xffffffff


	//   ....[15]....
        /*983c*/ 	.word	0xffffffff


	//----- nvinfo : EIATTR_COOP_GROUP_INSTR_OFFSETS
	.align		4
.L_64:
        /*9840*/ 	.byte	0x04, 0x28
        /*9842*/ 	.short	(.L_66 - .L_65)


	//   ....[0]....
.L_65:
        /*9844*/ 	.word	0x000249d0


	//   ....[1]....
        /*9848*/ 	.word	0x00024bb0


	//   ....[2]....
        /*984c*/ 	.word	0x00024bf0


	//   ....[3]....
        /*9850*/ 	.word	0x00024c50


	//   ....[4]....
        /*9854*/ 	.word	0x00028fd0


	//   ....[5]....
        /*9858*/ 	.word	0x00029010


	//   ....[6]....
        /*985c*/ 	.word	0x00029030


	//   ....[7]....
        /*9860*/ 	.word	0x00029050


	//   ....[8]....
        /*9864*/ 	.word	0x0002b300


	//   ....[9]....
        /*9868*/ 	.word	0x0002b630


	//   ....[10]....
        /*986c*/ 	.word	0x0002b640


	//   ....[11]....
        /*9870*/ 	.word	0x0002b650


	//   ....[12]....
        /*9874*/ 	.word	0x0002b6a0


	//   ....[13]....
        /*9878*/ 	.word	0x0002b6b0


	//   ....[14]....
        /*987c*/ 	.word	0x0002b6c0


	//   ....[15]....
        /*9880*/ 	.word	0x0002b6d0


	//----- nvinfo : EIATTR_EXIT_INSTR_OFFSETS
	.align		4
.L_66:
        /*9884*/ 	.byte	0x04, 0x1c
        /*9886*/ 	.short	(.L_68 - .L_67)


	//   ....[0]....
.L_67:
        /*9888*/ 	.word	0x0004bf20


	//----- nvinfo : EIATTR_REQNTID
	.align		4
.L_68:
        /*988c*/ 	.byte	0x04, 0x10
        /*988e*/ 	.short	(.L_70 - .L_69)
.L_69:
        /*9890*/ 	.word	0x00000080
        /*9894*/ 	.word	0x00000001
        /*9898*/ 	.word	0x00000001


	//----- nvinfo : EIATTR_CBANK_PARAM_SIZE
	.align		4
.L_70:
        /*989c*/ 	.byte	0x03, 0x19
        /*989e*/ 	.short	0x0088


	//----- nvinfo : EIATTR_PARAM_CBANK
	.align		4
        /*98a0*/ 	.byte	0x04, 0x0a
        /*98a2*/ 	.short	(.L_72 - .L_71)
	.align		4
.L_71:
        /*98a4*/ 	.word	index@(.nv.constant0.attn_fwd)
        /*98a8*/ 	.short	0x0210
        /*98aa*/ 	.short	0x0088


	//----- nvinfo : EIATTR_SW_WAR
	.align		4
.L_72:
        /*98ac*/ 	.byte	0x04, 0x36
        /*98ae*/ 	.short	(.L_74 - .L_73)
.L_73:
        /*98b0*/ 	.word	0x00000008
.L_74:


//--------------------- .nv.callgraph             --------------------------
	.section	.nv.callgraph,"",@"SHT_CUDA_CALLGRAPH"
	.align	4
	.sectionentsize	8
	.align		4
        /*0000*/ 	.word	0x00000000
	.align		4
        /*0004*/ 	.word	0xffffffff
	.align		4
        /*0008*/ 	.word	0x00000000
	.align		4
        /*000c*/ 	.word	0xfffffffe
	.align		4
        /*0010*/ 	.word	0x00000000
	.align		4
        /*0014*/ 	.word	0xfffffffd
	.align		4
        /*0018*/ 	.word	0x00000000
	.align		4
        /*001c*/ 	.word	0xfffffffc


//--------------------- .nv.constant4             --------------------------
	.section	.nv.constant4,"a",@progbits
	.align	8
	.align		8
.nv.constant4:
        /*0000*/ 	.dword	_$_str


//--------------------- .text.attn_fwd            --------------------------
	.section	.text.attn_fwd,"ax",@progbits
	.align	128
        .global         attn_fwd
        .type           attn_fwd,@function
        .size           attn_fwd,(.L_x_3 - attn_fwd)
        .other          attn_fwd,@"STO_CUDA_ENTRY STV_DEFAULT"
attn_fwd:
.text.attn_fwd:
[----:B------:R-:W0:Y:S01]  /*0000*/  LDC R1, c[0x0][0x28] ;  /* 0x00000a00ff017b82 */ /* 0x000e220000000800 */
[----:B------:R-:W1:Y:S07]  /*0010*/  S2R R0, SR_CTAID.X ;  /* 0x0000000000007919 */ /* 0x000e6e0000002500 */
[----:B------:R-:W2:Y:S01]  /*0020*/  LDC.64 R4, c[0x0][0x240] ;  /* 0x00009000ff047b82 */ /* 0x000ea20000000a00 */
[----:B------:R-:W-:Y:S01]  /*0030*/  ULDC.64 UR60, c[0x0][0x208] ;  /* 0x00008200003c7ab9 */ /* 0x000fe20000000a00 */
[----:B0-----:R-:W-:Y:S01]  /*0040*/  IADD3 R1, R1, -0x1f58, RZ ;  /* 0xffffe0a801017810 */ /* 0x001fe20007ffe0ff */
[----:B------:R-:W0:Y:S01]  /*0050*/  S2R R80, SR_TID.X ;  /* 0x0000000000507919 */ /* 0x000e220000002100 */
[----:B------:R-:W2:Y:S04]  /*0060*/  S2R R8, SR_CTAID.Y ;  /* 0x0000000000087919 */ /* 0x000ea80000002600 */
[----:B------:R-:W3:Y:S01]  /*0070*/  LDC.64 R6, c[0x0][0x210] ;  /* 0x00008400ff067b82 */ /* 0x000ee20000000a00 */
[----:B------:R-:W4:Y:S07]  /*0080*/  S2R R3, SR_CgaCtaId ;  /* 0x0000000000037919 */ /* 0x000f2e0000008800 */
[----:B------:R-:W5:Y:S08]  /*0090*/  LDC R27, c[0x0][0x248] ;  /* 0x00009200ff1b7b82 */ /* 0x000f700000000800 */
[----:B------:R-:W4:Y:S01]  /*00a0*/  LDC R67, c[0x0][0x248] ;  /* 0x00009200ff437b82 */ /* 0x000f220000000800 */
[----:B-1----:R-:W-:-:S07]  /*00b0*/  SHF.L.U32 R2, R0, 0x7, RZ ;  /* 0x0000000700027819 */ /* 0x002fce00000006ff */
[----:B------:R-:W1:Y:S01]  /*00c0*/  LDC R75, c[0x0][0x248] ;  /* 0x00009200ff4b7b82 */ /* 0x000e620000000800 */
[----:B0-----:R-:W-:Y:S01]  /*00d0*/  LOP3.LUT R2, R2, 0x7f, R80, 0xf8, !PT ;  /* 0x0000007f02027812 */ /* 0x001fe200078ef850 */
[----:B--2---:R-:W-:-:S06]  /*00e0*/  IMAD R0, R8, R4, RZ ;  /* 0x0000000408007224 */ /* 0x004fcc00078e02ff */
[----:B------:R-:W0:Y:S01]  /*00f0*/  LDC R58, c[0x0][0x248] ;  /* 0x00009200ff3a7b82 */ /* 0x000e220000000800 */
[----:B------:R-:W-:Y:S02]  /*0100*/  IMAD R2, R2, R5, RZ ;  /* 0x0000000502027224 */ /* 0x000fe400078e02ff */
[----:B-----5:R-:W-:Y:S01]  /*0110*/  IMAD R62, R27, 0x90, RZ ;  /* 0x000000901b3e7824 */ /* 0x020fe200078e02ff */
[C---:B------:R-:W-:Y:S01]  /*0120*/  SHF.L.U32 R123, R0.reuse, 0x1, RZ ;  /* 0x00000001007b7819 */ /* 0x040fe200000006ff */
[----:B------:R-:W-:Y:S01]  /*0130*/  IMAD.HI R0, R0, 0x2, RZ ;  /* 0x0000000200007827 */ /* 0x000fe200078e02ff */
[C---:B------:R-:W-:Y:S02]  /*0140*/  SHF.L.U32 R122, R2.reuse, 0x1, RZ ;  /* 0x00000001027a7819 */ /* 0x040fe400000006ff */
[----:B------:R-:W2:Y:S01]  /*0150*/  LDC R64, c[0x0][0x248] ;  /* 0x00009200ff407b82 */ /* 0x000ea20000000800 */
[----:B------:R-:W-:Y:S01]  /*0160*/  IMAD.HI R2, R2, 0x2, RZ ;  /* 0x0000000202027827 */ /* 0x000fe200078e02ff */
[----:B---3--:R-:W-:-:S03]  /*0170*/  IADD3 R122, P0, P1, R122, R6, R123 ;  /* 0x000000067a7a7210 */ /* 0x008fc6000791e07b */
[C---:B------:R-:W-:Y:S01]  /*0180*/  IMAD R55, R27.reuse, 0x48, RZ ;  /* 0x000000481b377824 */ /* 0x040fe200078e02ff */
[----:B------:R-:W-:Y:S02]  /*0190*/  IADD3.X R123, R2, R7, R0, P0, P1 ;  /* 0x00000007027b7210 */ /* 0x000fe400007e2400 */
[----:B------:R-:W-:Y:S01]  /*01a0*/  MOV R0, 0x400 ;  /* 0x0000040000007802 */ /* 0x000fe20000000f00 */
[----:B------:R-:W3:Y:S01]  /*01b0*/  LDC R196, c[0x0][0x248] ;  /* 0x00009200ffc47b82 */ /* 0x000ee20000000800 */
[----:B------:R-:W-:Y:S01]  /*01c0*/  IADD3 R98, P0, R62, R122, RZ ;  /* 0x0000007a3e627210 */ /* 0x000fe20007f1e0ff */
[----:B------:R-:W-:Y:S01]  /*01d0*/  IMAD R25, R27, 0x28, RZ ;  /* 0x000000281b197824 */ /* 0x000fe200078e02ff */
[----:B----4-:R-:W-:Y:S01]  /*01e0*/  LEA R78, R3, R0, 0x18 ;  /* 0x00000000034e7211 */ /* 0x010fe200078ec0ff */
[----:B------:R-:W-:Y:S01]  /*01f0*/  IMAD R3, R27, 0x50, RZ ;  /* 0x000000501b037824 */ /* 0x000fe200078e02ff */
[-C--:B------:R-:W-:Y:S01]  /*0200*/  LEA.HI.X.SX32 R99, R55, R123.reuse, 0x1, P0 ;  /* 0x0000007b37637211 */ /* 0x080fe200000f0eff */
[C---:B------:R-:W-:Y:S01]  /*0210*/  IMAD R49, R27.reuse, 0xa0, RZ ;  /* 0x000000a01b317824 */ /* 0x040fe200078e02ff */
[----:B------:R-:W4:Y:S01]  /*0220*/  LDG.E.U16 R66, desc[UR60][R122.64] ;  /* 0x0000003c7a427981 */ /* 0x000f22000c1e1500 */
[----:B------:R-:W-:Y:S01]  /*0230*/  IMAD R5, R27, 0x30, RZ ;  /* 0x000000301b057824 */ /* 0x000fe200078e02ff */
[-C--:B------:R-:W-:Y:S01]  /*0240*/  IADD3 R96, P0, R3, R122.reuse, RZ ;  /* 0x0000007a03607210 */ /* 0x080fe20007f1e0ff */
[----:B------:R-:W-:Y:S01]  /*0250*/  IMAD R56, R27, 0xb0, RZ ;  /* 0x000000b01b387824 */ /* 0x000fe200078e02ff */
[-C--:B------:R-:W-:Y:S01]  /*0260*/  IADD3 R6, P1, R49, R122.reuse, RZ ;  /* 0x0000007a31067210 */ /* 0x080fe20007f3e0ff */
[----:B------:R-:W-:Y:S01]  /*0270*/  IMAD R77, R27, 0x18, RZ ;  /* 0x000000181b4d7824 */ /* 0x000fe200078e02ff */
[-C--:B------:R-:W-:Y:S01]  /*0280*/  LEA.HI.X.SX32 R97, R25, R123.reuse, 0x1, P0 ;  /* 0x0000007b19617211 */ /* 0x080fe200000f0eff */
[----:B------:R-:W-:Y:S01]  /*0290*/  IMAD R31, R27, 0x58, RZ ;  /* 0x000000581b1f7824 */ /* 0x000fe200078e02ff */
[-C--:B------:R-:W-:Y:S01]  /*02a0*/  IADD3 R2, P0, R5, R122.reuse, RZ ;  /* 0x0000007a05027210 */ /* 0x080fe20007f1e0ff */
[C---:B------:R-:W-:Y:S01]  /*02b0*/  IMAD R11, R27.reuse, 0x60, RZ ;  /* 0x000000601b0b7824 */ /* 0x040fe200078e02ff */
[-C--:B------:R-:W-:Y:S01]  /*02c0*/  IADD3 R8, P2, R56, R122.reuse, RZ ;  /* 0x0000007a38087210 */ /* 0x080fe20007f5e0ff */
[----:B------:R-:W-:Y:S01]  /*02d0*/  IMAD R50, R27, 0xc0, RZ ;  /* 0x000000c01b327824 */ /* 0x000fe200078e02ff */
[-C--:B------:R-:W-:Y:S01]  /*02e0*/  LEA.HI.X.SX32 R7, R3, R123.reuse, 0x1, P1 ;  /* 0x0000007b03077211 */ /* 0x080fe200008f0eff */
[----:B------:R-:W-:Y:S01]  /*02f0*/  IMAD R15, R27, 0x70, RZ ;  /* 0x000000701b0f7824 */ /* 0x000fe200078e02ff */
[-C--:B------:R-:W-:Y:S01]  /*0300*/  LEA.HI.X.SX32 R3, R77, R123.reuse, 0x1, P0 ;  /* 0x0000007b4d037211 */ /* 0x080fe200000f0eff */
[----:B------:R-:W-:Y:S01]  /*0310*/  IMAD R29, R27, 0xe0, RZ ;  /* 0x000000e01b1d7824 */ /* 0x000fe200078e02ff */
[-C--:B------:R-:W-:Y:S01]  /*0320*/  LEA.HI.X.SX32 R9, R31, R123.reuse, 0x1, P2 ;  /* 0x0000007b1f097211 */ /* 0x080fe200010f0eff */
[----:B------:R5:W3:Y:S01]  /*0330*/  LDG.E.U16 R95, desc[UR60][R6.64] ;  /* 0x0000003c065f7981 */ /* 0x000ae2000c1e1500 */
[-C--:B------:R-:W-:Y:S01]  /*0340*/  IADD3 R4, P0, R11, R122.reuse, RZ ;  /* 0x0000007a0b047210 */ /* 0x080fe20007f1e0ff */
[----:B------:R-:W3:Y:S01]  /*0350*/  LDC R211, c[0x0][0x248] ;  /* 0x00009200ffd37b82 */ /* 0x000ee20000000800 */
[-C--:B------:R-:W-:Y:S01]  /*0360*/  IADD3 R10, P1, R50, R122.reuse, RZ ;  /* 0x0000007a320a7210 */ /* 0x080fe20007f3e0ff */
[----:B------:R-:W-:Y:S01]  /*0370*/  IMAD R79, R27, 0x38, RZ ;  /* 0x000000381b4f7824 */ /* 0x000fe200078e02ff */
[-C--:B------:R-:W-:Y:S01]  /*0380*/  LEA.HI.X.SX32 R5, R5, R123.reuse, 0x1, P0 ;  /* 0x0000007b05057211 */ /* 0x080fe200000f0eff */
[----:B------:R1:W3:Y:S01]  /*0390*/  LDG.E.U16 R93, desc[UR60][R8.64] ;  /* 0x0000003c085d7981 */ /* 0x0002e2000c1e1500 */
[-C--:B------:R-:W-:Y:S01]  /*03a0*/  LEA.HI.X.SX32 R11, R11, R123.reuse, 0x1, P1 ;  /* 0x0000007b0b0b7211 */ /* 0x080fe200008f0eff */
[----:B------:R-:W-:Y:S01]  /*03b0*/  IMAD R21, R27, 0x12, RZ ;  /* 0x000000121b157824 */ /* 0x000fe200078e02ff */
[-C--:B-----5:R-:W-:Y:S01]  /*03c0*/  IADD3 R6, P0, R15, R122.reuse, RZ ;  /* 0x0000007a0f067210 */ /* 0x0a0fe20007f1e0ff */
[C---:B------:R-:W-:Y:S01]  /*03d0*/  IMAD R23, R27.reuse, 0x22, RZ ;  /* 0x000000221b177824 */ /* 0x040fe200078e02ff */
[----:B------:R5:W3:Y:S01]  /*03e0*/  LDG.E.U16 R91, desc[UR60][R2.64] ;  /* 0x0000003c025b7981 */ /* 0x000ae2000c1e1500 */
[----:B------:R-:W-:Y:S01]  /*03f0*/  IMAD R53, R27, 0xd0, RZ ;  /* 0x000000d01b357824 */ /* 0x000fe200078e02ff */
[----:B------:R-:W3:Y:S01]  /*0400*/  LDC R210, c[0x0][0x248] ;  /* 0x00009200ffd27b82 */ /* 0x000ee20000000800 */
[-C--:B-1----:R-:W-:Y:S01]  /*0410*/  IADD3 R8, P1, R29, R122.reuse, RZ ;  /* 0x0000007a1d087210 */ /* 0x082fe20007f3e0ff */
[----:B------:R1:W3:Y:S01]  /*0420*/  LDG.E.U16 R90, desc[UR60][R4.64] ;  /* 0x0000003c045a7981 */ /* 0x0002e2000c1e1500 */
[-C--:B------:R-:W-:Y:S01]  /*0430*/  LEA.HI.X.SX32 R7, R79, R123.reuse, 0x1, P0 ;  /* 0x0000007b4f077211 */ /* 0x080fe200000f0eff */
[----:B------:R-:W-:Y:S01]  /*0440*/  IMAD R57, R27, 0x32, RZ ;  /* 0x000000321b397824 */ /* 0x000fe200078e02ff */
[----:B------:R-:W-:Y:S01]  /*0450*/  LEA.HI.X.SX32 R9, R15, R123, 0x1, P1 ;  /* 0x0000007b0f097211 */ /* 0x000fe200008f0eff */
[C---:B------:R-:W-:Y:S01]  /*0460*/  IMAD R61, R27.reuse, 0x68, RZ ;  /* 0x000000681b3d7824 */ /* 0x040fe200078e02ff */
[-C--:B-----5:R-:W-:Y:S01]  /*0470*/  LEA R3, R27, R27.reuse, 0x3 ;  /* 0x0000001b1b037211 */ /* 0x0a0fe200078e18ff */
[----:B------:R5:W3:Y:S01]  /*0480*/  LDG.E.U16 R86, desc[UR60][R6.64] ;  /* 0x0000003c06567981 */ /* 0x000ae2000c1e1500 */
[-C--:B------:R-:W-:Y:S01]  /*0490*/  IADD3 R2, P0, R21, R122.reuse, RZ ;  /* 0x0000007a15027210 */ /* 0x080fe20007f1e0ff */
[----:B------:R-:W3:Y:S01]  /*04a0*/  LDC R208, c[0x0][0x248] ;  /* 0x00009200ffd07b82 */ /* 0x000ee20000000800 */
[C---:B-1----:R-:W-:Y:S01]  /*04b0*/  LEA R5, R27.reuse, R27, 0x4 ;  /* 0x0000001b1b057211 */ /* 0x042fe200078e20ff */
[----:B------:R-:W-:Y:S01]  /*04c0*/  IMAD R32, R27, 0xf0, RZ ;  /* 0x000000f01b207824 */ /* 0x000fe200078e02ff */
[-C--:B------:R-:W-:Y:S01]  /*04d0*/  IADD3 R4, P1, R23, R122.reuse, RZ ;  /* 0x0000007a17047210 */ /* 0x080fe20007f3e0ff */
[----:B------:R-:W-:Y:S01]  /*04e0*/  IMAD R59, R27, 0x42, RZ ;  /* 0x000000421b3b7824 */ /* 0x000fe200078e02ff */
[-C--:B------:R-:W-:Y:S01]  /*04f0*/  IADD3 R12, P2, R53, R122.reuse, RZ ;  /* 0x0000007a350c7210 */ /* 0x080fe20007f5e0ff */
[----:B------:R-:W-:Y:S01]  /*0500*/  IMAD R65, R27, 0x62, RZ ;  /* 0x000000621b417824 */ /* 0x000fe200078e02ff */
[-C--:B------:R-:W-:Y:S01]  /*0510*/  LEA.HI.X.SX32 R3, R3, R123.reuse, 0x1, P0 ;  /* 0x0000007b03037211 */ /* 0x080fe200000f0eff */
[----:B-----5:R-:W-:Y:S01]  /*0520*/  IMAD R7, R27, 0x19, RZ ;  /* 0x000000191b077824 */ /* 0x020fe200078e02ff */
[-C--:B------:R-:W-:Y:S01]  /*0530*/  LEA.HI.X.SX32 R5, R5, R123.reuse, 0x1, P1 ;  /* 0x0000007b05057211 */ /* 0x080fe200008f0eff */
[----:B------:R1:W5:Y:S01]  /*0540*/  LDG.E.U16 R89, desc[UR60][R10.64] ;  /* 0x0000003c0a597981 */ /* 0x000362000c1e1500 */
[-C--:B------:R-:W-:Y:S01]  /*0550*/  IADD3 R6, P0, R57, R122.reuse, RZ ;  /* 0x0000007a39067210 */ /* 0x080fe20007f1e0ff */
[----:B------:R-:W-:Y:S01]  /*0560*/  IMAD R51, R27, 0x78, RZ ;  /* 0x000000781b337824 */ /* 0x000fe200078e02ff */
[-C--:B------:R-:W-:Y:S01]  /*0570*/  LEA.HI.X.SX32 R13, R61, R123.reuse, 0x1, P2 ;  /* 0x0000007b3d0d7211 */ /* 0x080fe200010f0eff */
[----:B------:R0:W5:Y:S01]  /*0580*/  LDG.E.U16 R85, desc[UR60][R8.64] ;  /* 0x0000003c08557981 */ /* 0x000162000c1e1500 */
[----:B------:R-:W-:Y:S01]  /*0590*/  IADD3 R82, P2, R32, R122, RZ ;  /* 0x0000007a20527210 */ /* 0x000fe20007f5e0ff */
[----:B------:R-:W-:Y:S01]  /*05a0*/  IMAD R63, R27, 0x52, RZ ;  /* 0x000000521b3f7824 */ /* 0x000fe200078e02ff */
[----:B------:R-:W-:Y:S01]  /*05b0*/  LEA.HI.X.SX32 R7, R7, R123, 0x1, P0 ;  /* 0x0000007b07077211 */ /* 0x000fe200000f0eff */
[----:B------:R2:W5:Y:S01]  /*05c0*/  LDG.E.U16 R47, desc[UR60][R2.64] ;  /* 0x0000003c022f7981 */ /* 0x000562000c1e1500 */
[----:B------:R-:W3:Y:S01]  /*05d0*/  LDC R209, c[0x0][0x248] ;  /* 0x00009200ffd17b82 */ /* 0x000ee20000000800 */
[----:B-1----:R-:W-:-:S02]  /*05e0*/  LEA R11, R27, R27, 0x5 ;  /* 0x0000001b1b0b7211 */ /* 0x002fc400078e28ff */
[----:B------:R1:W5:Y:S01]  /*05f0*/  LDG.E.U16 R46, desc[UR60][R4.64] ;  /* 0x0000003c042e7981 */ /* 0x000362000c1e1500 */
[----:B0-----:R-:W-:-:S03]  /*0600*/  IADD3 R8, P1, R59, R122, RZ ;  /* 0x0000007a3b087210 */ /* 0x001fc60007f3e0ff */
[----:B------:R0:W5:Y:S01]  /*0610*/  LDG.E.U16 R87, desc[UR60][R12.64] ;  /* 0x0000003c0c577981 */ /* 0x000162000c1e1500 */
[----:B------:R-:W3:Y:S01]  /*0620*/  LDC R207, c[0x0][0x248] ;  /* 0x00009200ffcf7b82 */ /* 0x000ee20000000800 */
[----:B--2---:R-:W-:Y:S01]  /*0630*/  IMAD R3, R27, 0x31, RZ ;  /* 0x000000311b037824 */ /* 0x004fe200078e02ff */
[-C--:B------:R-:W-:Y:S01]  /*0640*/  LEA.HI.X.SX32 R83, R51, R123.reuse, 0x1, P2 ;  /* 0x0000007b33537211 */ /* 0x080fe200010f0eff */
[----:B------:R-:W-:Y:S01]  /*0650*/  IMAD R81, R27, 0x82, RZ ;  /* 0x000000821b517824 */ /* 0x000fe200078e02ff */
[----:B------:R2:W5:Y:S01]  /*0660*/  LDG.E.U16 R45, desc[UR60][R6.64] ;  /* 0x0000003c062d7981 */ /* 0x000562000c1e1500 */
[-C--:B-1----:R-:W-:Y:S02]  /*0670*/  IADD3 R4, P0, R65, R122.reuse, RZ ;  /* 0x0000007a41047210 */ /* 0x082fe40007f1e0ff */
[-C--:B------:R-:W-:Y:S01]  /*0680*/  LEA.HI.X.SX32 R9, R11, R123.reuse, 0x1, P1 ;  /* 0x0000007b0b097211 */ /* 0x080fe200008f0eff */
[----:B------:R-:W-:Y:S01]  /*0690*/  IMAD R185, R27, 0x92, RZ ;  /* 0x000000921bb97824 */ /* 0x000fe200078e02ff */
[-C--:B------:R-:W-:Y:S01]  /*06a0*/  IADD3 R10, P2, R63, R122.reuse, RZ ;  /* 0x0000007a3f0a7210 */ /* 0x080fe20007f5e0ff */
[----:B0-----:R-:W-:Y:S01]  /*06b0*/  IMAD R13, R27, 0x29, RZ ;  /* 0x000000291b0d7824 */ /* 0x001fe200078e02ff */
[----:B------:R-:W-:Y:S01]  /*06c0*/  LEA.HI.X.SX32 R5, R3, R123, 0x1, P0 ;  /* 0x0000007b03057211 */ /* 0x000fe200000f0eff */
[C---:B------:R-:W-:Y:S01]  /*06d0*/  IMAD R3, R27.reuse, 0x72, RZ ;  /* 0x000000721b037824 */ /* 0x040fe200078e02ff */
[----:B------:R0:W5:Y:S01]  /*06e0*/  LDG.E.U16 R44, desc[UR60][R8.64] ;  /* 0x0000003c082c7981 */ /* 0x000162000c1e1500 */
[----:B------:R-:W-:Y:S01]  /*06f0*/  LEA R15, R27, R27, 0x6 ;  /* 0x0000001b1b0f7211 */ /* 0x000fe200078e30ff */
[----:B------:R-:W1:Y:S01]  /*0700*/  LDC R205, c[0x0][0x248] ;  /* 0x00009200ffcd7b82 */ /* 0x000e620000000800 */
[----:B------:R-:W-:Y:S01]  /*0710*/  LEA.HI.X.SX32 R11, R13, R123, 0x1, P2 ;  /* 0x0000007b0d0b7211 */ /* 0x000fe200010f0eff */
[----:B------:R-:W-:Y:S01]  /*0720*/  IMAD R13, R27, 0x39, RZ ;  /* 0x000000391b0d7824 */ /* 0x000fe200078e02ff */
[-C--:B--2---:R-:W-:Y:S01]  /*0730*/  IADD3 R6, P0, R3, R122.reuse, RZ ;  /* 0x0000007a03067210 */ /* 0x084fe20007f1e0ff */
[----:B------:R-:W-:Y:S01]  /*0740*/  IMAD R186, R27, 0xa2, RZ ;  /* 0x000000a21bba7824 */ /* 0x000fe200078e02ff */
[----:B------:R2:W5:Y:S01]  /*0750*/  LDG.E.U16 R42, desc[UR60][R4.64] ;  /* 0x0000003c042a7981 */ /* 0x000562000c1e1500 */
[----:B0-----:R-:W-:-:S03]  /*0760*/  IADD3 R8, P1, R81, R122, RZ ;  /* 0x0000007a51087210 */ /* 0x001fc60007f3e0ff */
[----:B------:R0:W5:Y:S01]  /*0770*/  LDG.E.U16 R43, desc[UR60][R10.64] ;  /* 0x0000003c0a2b7981 */ /* 0x000162000c1e1500 */
[----:B------:R-:W-:Y:S01]  /*0780*/  IMAD R17, R27, 0x49, RZ ;  /* 0x000000491b117824 */ /* 0x000fe200078e02ff */
[-C--:B------:R-:W-:Y:S01]  /*0790*/  LEA.HI.X.SX32 R7, R13, R123.reuse, 0x1, P0 ;  /* 0x0000007b0d077211 */ /* 0x080fe200000f0eff */
[----:B------:R-:W-:Y:S01]  /*07a0*/  IMAD R190, R27, 0xc2, RZ ;  /* 0x000000c21bbe7824 */ /* 0x000fe200078e02ff */
[-C--:B------:R-:W-:Y:S01]  /*07b0*/  LEA.HI.X.SX32 R9, R15, R123.reuse, 0x1, P1 ;  /* 0x0000007b0f097211 */ /* 0x080fe200008f0eff */
[C---:B------:R-:W-:Y:S01]  /*07c0*/  IMAD R187, R27.reuse, 0xb2, RZ ;  /* 0x000000b21bbb7824 */ /* 0x040fe200078e02ff */
[-C--:B--2---:R-:W-:Y:S01]  /*07d0*/  IADD3 R4, P0, R186, R122.reuse, RZ ;  /* 0x0000007aba047210 */ /* 0x084fe20007f1e0ff */
[----:B------:R-:W-:Y:S01]  /*07e0*/  IMAD R5, R27, 0x51, RZ ;  /* 0x000000511b057824 */ /* 0x000fe200078e02ff */
[----:B------:R2:W5:Y:S01]  /*07f0*/  LDG.E.U16 R41, desc[UR60][R6.64] ;  /* 0x0000003c06297981 */ /* 0x000562000c1e1500 */
[----:B------:R-:W1:Y:S01]  /*0800*/  LDC R206, c[0x0][0x248] ;  /* 0x00009200ffce7b82 */ /* 0x000e620000000800 */
[-C--:B0-----:R-:W-:Y:S01]  /*0810*/  IADD3 R10, P2, R185, R122.reuse, RZ ;  /* 0x0000007ab90a7210 */ /* 0x081fe20007f5e0ff */
[----:B------:R-:W-:Y:S01]  /*0820*/  IMAD R15, R27, 0x61, RZ ;  /* 0x000000611b0f7824 */ /* 0x000fe200078e02ff */
[----:B------:R0:W5:Y:S01]  /*0830*/  LDG.E.U16 R40, desc[UR60][R8.64] ;  /* 0x0000003c08287981 */ /* 0x000162000c1e1500 */
[-C--:B------:R-:W-:Y:S01]  /*0840*/  LEA.HI.X.SX32 R5, R5, R123.reuse, 0x1, P0 ;  /* 0x0000007b05057211 */ /* 0x080fe200000f0eff */
[----:B------:R-:W-:Y:S01]  /*0850*/  IMAD R192, R27, 0xd2, RZ ;  /* 0x000000d21bc07824 */ /* 0x000fe200078e02ff */
[----:B------:R-:W-:Y:S01]  /*0860*/  LEA.HI.X.SX32 R11, R17, R123, 0x1, P2 ;  /* 0x0000007b110b7211 */ /* 0x000fe200010f0eff */
[----:B------:R-:W-:Y:S01]  /*0870*/  IMAD R13, R27, 0x59, RZ ;  /* 0x000000591b0d7824 */ /* 0x000fe200078e02ff */
[----:B------:R-:W1:Y:S01]  /*0880*/  LDC R204, c[0x0][0x248] ;  /* 0x00009200ffcc7b82 */ /* 0x000e620000000800 */
[-C--:B--2---:R-:W-:Y:S01]  /*0890*/  IADD3 R6, P0, R187, R122.reuse, RZ ;  /* 0x0000007abb067210 */ /* 0x084fe20007f1e0ff */
[C---:B------:R-:W-:Y:S01]  /*08a0*/  IMAD R194, R27.reuse, 0xe2, RZ ;  /* 0x000000e21bc27824 */ /* 0x040fe200078e02ff */
[----:B------:R2:W5:Y:S01]  /*08b0*/  LDG.E.U16 R39, desc[UR60][R10.64] ;  /* 0x0000003c0a277981 */ /* 0x000562000c1e1500 */
[----:B0-----:R-:W-:Y:S01]  /*08c0*/  IADD3 R8, P1, R190, R122, RZ ;  /* 0x0000007abe087210 */ /* 0x001fe20007f3e0ff */
[----:B------:R-:W-:-:S02]  /*08d0*/  IMAD R17, R27, 0x69, RZ ;  /* 0x000000691b117824 */ /* 0x000fc400078e02ff */
[----:B------:R0:W5:Y:S01]  /*08e0*/  LDG.E.U16 R38, desc[UR60][R4.64] ;  /* 0x0000003c04267981 */ /* 0x000162000c1e1500 */
[----:B------:R-:W-:Y:S01]  /*08f0*/  IMAD R148, R27, 0x102, RZ ;  /* 0x000001021b947824 */ /* 0x000fe200078e02ff */
[-C--:B------:R-:W-:Y:S01]  /*0900*/  LEA.HI.X.SX32 R9, R15, R123.reuse, 0x1, P1 ;  /* 0x0000007b0f097211 */ /* 0x080fe200008f0eff */
[----:B------:R-:W1:Y:S01]  /*0910*/  LDC R203, c[0x0][0x248] ;  /* 0x00009200ffcb7b82 */ /* 0x000e620000000800 */
[-C--:B------:R-:W-:Y:S01]  /*0920*/  LEA.HI.X.SX32 R7, R13, R123.reuse, 0x1, P0 ;  /* 0x0000007b0d077211 */ /* 0x080fe200000f0eff */
[C---:B------:R-:W-:Y:S01]  /*0930*/  IMAD R197, R27.reuse, 0xf2, RZ ;  /* 0x000000f21bc57824 */ /* 0x040fe200078e02ff */
[-C--:B--2---:R-:W-:Y:S01]  /*0940*/  IADD3 R10, P2, R192, R122.reuse, RZ ;  /* 0x0000007ac00a7210 */ /* 0x084fe20007f5e0ff */
[----:B------:R2:W5:Y:S01]  /*0950*/  LDG.E.U16 R36, desc[UR60][R8.64] ;  /* 0x0000003c08247981 */ /* 0x000562000c1e1500 */
[-C--:B------:R-:W-:Y:S01]  /*0960*/  IADD3 R12, P0, R194, R122.reuse, RZ ;  /* 0x0000007ac20c7210 */ /* 0x080fe20007f1e0ff */
[----:B0-----:R-:W-:Y:S01]  /*0970*/  IMAD R5, R27, 0x71, RZ ;  /* 0x000000711b057824 */ /* 0x001fe200078e02ff */
[----:B------:R-:W-:Y:S01]  /*0980*/  LEA.HI.X.SX32 R11, R17, R123, 0x1, P2 ;  /* 0x0000007b110b7211 */ /* 0x000fe200010f0eff */
[C---:B------:R-:W-:Y:S01]  /*0990*/  IMAD R19, R27.reuse, 0xa, RZ ;  /* 0x0000000a1b137824 */ /* 0x040fe200078e02ff */
[C---:B------:R-:W-:Y:S01]  /*09a0*/  LEA R17, R27.reuse, R27, 0x7 ;  /* 0x0000001b1b117211 */ /* 0x040fe200078e38ff */
[----:B------:R0:W5:Y:S01]  /*09b0*/  LDG.E.U16 R37, desc[UR60][R6.64] ;  /* 0x0000003c06257981 */ /* 0x000162000c1e1500 */
[-C--:B------:R-:W-:Y:S01]  /*09c0*/  IADD3 R16, P1, R148, R122.reuse, RZ ;  /* 0x0000007a94107210 */ /* 0x080fe20007f3e0ff */
[----:B------:R-:W1:Y:S01]  /*09d0*/  LDC R214, c[0x0][0x248] ;  /* 0x00009200ffd67b82 */ /* 0x000e620000000800 */
[----:B--2---:R-:W-:Y:S01]  /*09e0*/  IMAD R9, R27, 0x14, RZ ;  /* 0x000000141b097824 */ /* 0x004fe200078e02ff */
[-C--:B------:R-:W-:Y:S01]  /*09f0*/  LEA.HI.X.SX32 R13, R5, R123.reuse, 0x1, P0 ;  /* 0x0000007b050d7211 */ /* 0x080fe200000f0eff */
[----:B------:R-:W-:Y:S01]  /*0a00*/  IMAD R5, R27, 0x79, RZ ;  /* 0x000000791b057824 */ /* 0x000fe200078e02ff */
[----:B------:R-:W-:Y:S01]  /*0a10*/  IADD3 R14, P0, R197, R122, RZ ;  /* 0x0000007ac50e7210 */ /* 0x000fe20007f1e0ff */
[----:B------:R2:W5:Y:S01]  /*0a20*/  LDG.E.U16 R35, desc[UR60][R10.64] ;  /* 0x0000003c0a237981 */ /* 0x000562000c1e1500 */
[----:B------:R-:W-:-:S02]  /*0a30*/  LEA.HI.X.SX32 R17, R17, R123, 0x1, P1 ;  /* 0x0000007b11117211 */ /* 0x000fc400008f0eff */
[-C--:B0-----:R-:W-:Y:S01]  /*0a40*/  IADD3 R6, P1, R9, R122.reuse, RZ ;  /* 0x0000007a09067210 */ /* 0x081fe20007f3e0ff */
[----:B------:R0:W5:Y:S01]  /*0a50*/  LDG.E.U16 R34, desc[UR60][R12.64] ;  /* 0x0000003c0c227981 */ /* 0x000162000c1e1500 */
[----:B------:R-:W-:Y:S01]  /*0a60*/  LEA.HI.X.SX32 R15, R5, R123, 0x1, P0 ;  /* 0x0000007b050f7211 */ /* 0x000fe200000f0eff */
[----:B------:R-:W1:Y:S01]  /*0a70*/  LDC R202, c[0x0][0x248] ;  /* 0x00009200ffca7b82 */ /* 0x000e620000000800 */
[----:B------:R-:W-:Y:S01]  /*0a80*/  LEA R5, R27, R27, 0x2 ;  /* 0x0000001b1b057211 */ /* 0x000fe200078e10ff */
[----:B------:R0:W5:Y:S01]  /*0a90*/  LDG.E.U16 R28, desc[UR60][R16.64] ;  /* 0x0000003c101c7981 */ /* 0x000162000c1e1500 */
[-C--:B------:R-:W-:Y:S02]  /*0aa0*/  IADD3 R4, P0, R19, R122.reuse, RZ ;  /* 0x0000007a13047210 */ /* 0x080fe40007f1e0ff */
[-C--:B--2---:R-:W-:Y:S01]  /*0ab0*/  IADD3 R10, P2, R25, R122.reuse, RZ ;  /* 0x0000007a190a7210 */ /* 0x084fe20007f5e0ff */
[----:B------:R2:W5:Y:S01]  /*0ac0*/  LDG.E.U16 R33, desc[UR60][R14.64] ;  /* 0x0000003c0e217981 */ /* 0x000562000c1e1500 */
[-C--:B------:R-:W-:Y:S01]  /*0ad0*/  LEA.HI.X.SX32 R7, R19, R123.reuse, 0x1, P1 ;  /* 0x0000007b13077211 */ /* 0x080fe200008f0eff */
[----:B0-----:R-:W-:Y:S01]  /*0ae0*/  IMAD R13, R27, 0x24, RZ ;  /* 0x000000241b0d7824 */ /* 0x001fe200078e02ff */
[-C--:B------:R-:W-:Y:S01]  /*0af0*/  IADD3 R12, P1, R55, R122.reuse, RZ ;  /* 0x0000007a370c7210 */ /* 0x080fe20007f3e0ff */
[----:B------:R-:W-:Y:S01]  /*0b00*/  IMAD R69, R27, 0x88, RZ ;  /* 0x000000881b457824 */ /* 0x000fe200078e02ff */
[-C--:B------:R-:W-:Y:S01]  /*0b10*/  LEA.HI.X.SX32 R5, R5, R123.reuse, 0x1, P0 ;  /* 0x0000007b05057211 */ /* 0x080fe200000f0eff */
[----:B------:R-:W-:Y:S01]  /*0b20*/  IMAD R48, R27, 0xa8, RZ ;  /* 0x000000a81b307824 */ /* 0x000fe200078e02ff */
[-C--:B------:R-:W-:Y:S01]  /*0b30*/  IADD3 R8, P0, R13, R122.reuse, RZ ;  /* 0x0000007a0d087210 */ /* 0x080fe20007f1e0ff */
[----:B------:R-:W-:Y:S01]  /*0b40*/  STL [R1+0x1970], R78 ;  /* 0x0019704e01007387 */ /* 0x000fe20000100800 */
[-C--:B------:R-:W-:Y:S01]  /*0b50*/  LEA.HI.X.SX32 R11, R9, R123.reuse, 0x1, P2 ;  /* 0x0000007b090b7211 */ /* 0x080fe200010f0eff */
[----:B------:R-:W0:Y:S01]  /*0b60*/  LDC R213, c[0x0][0x248] ;  /* 0x00009200ffd57b82 */ /* 0x000e220000000800 */
[-C--:B------:R-:W-:Y:S01]  /*0b70*/  LEA.HI.X.SX32 R13, R13, R123.reuse, 0x1, P1 ;  /* 0x0000007b0d0d7211 */ /* 0x080fe200008f0eff */
[----:B------:R2:W4:Y:S04]  /*0b80*/  LDG.E.U16 R22, desc[UR60][R4.64] ;  /* 0x0000003c04167981 */ /* 0x000528000c1e1500 */
[----:B------:R-:W3:Y:S02]  /*0b90*/  LDG.E.U16 R18, desc[UR60][R10.64] ;  /* 0x0000003c0a127981 */ /* 0x000ee4000c1e1500 */
[----:B------:R-:W0:Y:S02]  /*0ba0*/  LDC R127, c[0x0][0x248] ;  /* 0x00009200ff7f7b82 */ /* 0x000e240000000800 */
[----:B------:R-:W5:Y:S01]  /*0bb0*/  LDG.E.U16 R2, desc[UR60][R12.64] ;  /* 0x0000003c0c027981 */ /* 0x000f62000c1e1500 */
[----:B------:R-:W-:Y:S01]  /*0bc0*/  IMAD R17, R27, 0x1a, RZ ;  /* 0x0000001a1b117824 */ /* 0x000fe200078e02ff */
[-C--:B------:R-:W-:Y:S01]  /*0bd0*/  LEA.HI.X.SX32 R9, R21, R123.reuse, 0x1, P0 ;  /* 0x0000007b15097211 */ /* 0x080fe200000f0eff */
[----:B--2---:R-:W-:Y:S01]  /*0be0*/  IMAD R15, R27, 0xd, RZ ;  /* 0x0000000d1b0f7824 */ /* 0x004fe200078e02ff */
[-C--:B------:R-:W-:Y:S01]  /*0bf0*/  IADD3 R14, P2, R61, R122.reuse, RZ ;  /* 0x0000007a3d0e7210 */ /* 0x080fe20007f5e0ff */
[----:B------:R-:W-:Y:S01]  /*0c00*/  IMAD R19, R27, 0x34, RZ ;  /* 0x000000341b137824 */ /* 0x000fe200078e02ff */
[-C--:B------:R-:W-:Y:S01]  /*0c10*/  IADD3 R4, P0, R17, R122.reuse, RZ ;  /* 0x0000007a11047210 */ /* 0x080fe20007f1e0ff */
[----:B------:R2:W5:Y:S01]  /*0c20*/  LDG.E.U16 R26, desc[UR60][R6.64] ;  /* 0x0000003c061a7981 */ /* 0x000562000c1e1500 */
[----:B------:R-:W0:Y:S02]  /*0c30*/  LDC R126, c[0x0][0x248] ;  /* 0x00009200ff7e7b82 */ /* 0x000e240000000800 */
[-C--:B------:R-:W-:Y:S01]  /*0c40*/  LEA.HI.X.SX32 R5, R15, R123.reuse, 0x1, P0 ;  /* 0x0000007b0f057211 */ /* 0x080fe200000f0eff */
[----:B------:R-:W-:Y:S01]  /*0c50*/  IMAD R21, R27, 0x44, RZ ;  /* 0x000000441b157824 */ /* 0x000fe200078e02ff */
[CC--:B------:R-:W-:Y:S01]  /*0c60*/  LEA.HI.X.SX32 R15, R19.reuse, R123.reuse, 0x1, P2 ;  /* 0x0000007b130f7211 */ /* 0x0c0fe200010f0eff */
[----:B------:R1:W5:Y:S03]  /*0c70*/  LDG.E.U16 R25, desc[UR60][R8.64] ;  /* 0x0000003c08197981 */ /* 0x000366000c1e1500 */
[----:B------:R-:W0:Y:S01]  /*0c80*/  LDC R124, c[0x0][0x248] ;  /* 0x00009200ff7c7b82 */ /* 0x000e220000000800 */
[-C--:B--2---:R-:W-:Y:S01]  /*0c90*/  IADD3 R6, P1, R19, R122.reuse, RZ ;  /* 0x0000007a13067210 */ /* 0x084fe20007f3e0ff */
[----:B------:R2:W5:Y:S03]  /*0ca0*/  LDG.E.U16 R20, desc[UR60][R4.64] ;  /* 0x0000003c04147981 */ /* 0x000566000c1e1500 */
[-C--:B------:R-:W-:Y:S01]  /*0cb0*/  LEA.HI.X.SX32 R7, R17, R123.reuse, 0x1, P1 ;  /* 0x0000007b11077211 */ /* 0x080fe200008f0eff */
[----:B------:R-:W5:Y:S01]  /*0cc0*/  LDG.E.U16 R14, desc[UR60][R14.64] ;  /* 0x0000003c0e0e7981 */ /* 0x000f62000c1e1500 */
[-C--:B------:R-:W-:Y:S01]  /*0cd0*/  IADD3 R16, P1, R69, R122.reuse, RZ ;  /* 0x0000007a45107210 */ /* 0x080fe20007f3e0ff */
[----:B------:R-:W-:Y:S01]  /*0ce0*/  IMAD R13, R27, 0x54, RZ ;  /* 0x000000541b0d7824 */ /* 0x000fe200078e02ff */
[-C--:B------:R-:W-:Y:S01]  /*0cf0*/  IADD3 R10, P0, R21, R122.reuse, RZ ;  /* 0x0000007a150a7210 */ /* 0x080fe20007f1e0ff */
[----:B-1----:R-:W-:Y:S01]  /*0d00*/  IMAD R9, R27, 0x2a, RZ ;  /* 0x0000002a1b097824 */ /* 0x002fe200078e02ff */
[-C--:B------:R-:W-:Y:S01]  /*0d10*/  LEA.HI.X.SX32 R17, R21, R123.reuse, 0x1, P1 ;  /* 0x0000007b15117211 */ /* 0x080fe200008f0eff */
[----:B------:R1:W5:Y:S01]  /*0d20*/  LDG.E.U16 R24, desc[UR60][R6.64] ;  /* 0x0000003c06187981 */ /* 0x000362000c1e1500 */
[----:B------:R-:W0:Y:S03]  /*0d30*/  LDC R128, c[0x0][0x248] ;  /* 0x00009200ff807b82 */ /* 0x000e260000000800 */
[----:B------:R-:W5:Y:S01]  /*0d40*/  LDG.E.U16 R0, desc[UR60][R16.64] ;  /* 0x0000003c10007981 */ /* 0x000f62000c1e1500 */
[-C--:B------:R-:W-:Y:S01]  /*0d50*/  LEA.HI.X.SX32 R11, R23, R123.reuse, 0x1, P0 ;  /* 0x0000007b170b7211 */ /* 0x080fe200000f0eff */
[----:B--2---:R-:W-:Y:S01]  /*0d60*/  IMAD R5, R27, 0x15, RZ ;  /* 0x000000151b057824 */ /* 0x004fe200078e02ff */
[-C--:B------:R-:W-:Y:S01]  /*0d70*/  IADD3 R4, P0, R9, R122.reuse, RZ ;  /* 0x0000007a09047210 */ /* 0x080fe20007f1e0ff */
[----:B------:R-:W-:Y:S01]  /*0d80*/  IMAD R55, R27, 0xc8, RZ ;  /* 0x000000c81b377824 */ /* 0x000fe200078e02ff */
[----:B------:R2:W5:Y:S01]  /*0d90*/  LDG.E.U16 R82, desc[UR60][R82.64] ;  /* 0x0000003c52527981 */ /* 0x000562000c1e1500 */
[----:B-1----:R-:W-:Y:S01]  /*0da0*/  IADD3 R6, P1, R13, R122, RZ ;  /* 0x0000007a0d067210 */ /* 0x002fe20007f3e0ff */
[----:B------:R-:W-:Y:S01]  /*0db0*/  IMAD R19, R27, 0x64, RZ ;  /* 0x000000641b137824 */ /* 0x000fe200078e02ff */
[----:B------:R-:W1:Y:S01]  /*0dc0*/  LDC R134, c[0x0][0x248] ;  /* 0x00009200ff867b82 */ /* 0x000e620000000800 */
[----:B------:R2:W5:Y:S01]  /*0dd0*/  LDG.E.U16 R23, desc[UR60][R10.64] ;  /* 0x0000003c0a177981 */ /* 0x000562000c1e1500 */
[----:B------:R-:W-:-:S02]  /*0de0*/  LEA.HI.X.SX32 R7, R9, R123, 0x1, P1 ;  /* 0x0000007b09077211 */ /* 0x000fc400008f0eff */
[-C--:B------:R-:W-:Y:S01]  /*0df0*/  LEA.HI.X.SX32 R5, R5, R123.reuse, 0x1, P0 ;  /* 0x0000007b05057211 */ /* 0x080fe200000f0eff */
[----:B------:R-:W-:Y:S01]  /*0e00*/  IMAD R54, R27, 0xe8, RZ ;  /* 0x000000e81b367824 */ /* 0x000fe200078e02ff */
[-C--:B------:R-:W-:Y:S01]  /*0e10*/  IADD3 R12, P1, R55, R122.reuse, RZ ;  /* 0x0000007a370c7210 */ /* 0x080fe20007f3e0ff */
[C---:B------:R-:W-:Y:S01]  /*0e20*/  IMAD R71, R27.reuse, 0x108, RZ ;  /* 0x000001081b477824 */ /* 0x040fe200078e02ff */
[----:B--2---:R-:W2:Y:S01]  /*0e30*/  LDC R83, c[0x0][0x248] ;  /* 0x00009200ff537b82 */ /* 0x004ea20000000800 */
[----:B------:R-:W2:Y:S01]  /*0e40*/  LDG.E.U16 R52, desc[UR60][R4.64] ;  /* 0x0000003c04347981 */ /* 0x000ea2000c1e1500 */
[----:B------:R-:W-:Y:S01]  /*0e50*/  IADD3 R10, P2, R48, R122, RZ ;  /* 0x0000007a300a7210 */ /* 0x000fe20007f5e0ff */
[----:B------:R-:W-:Y:S02]  /*0e60*/  IMAD R216, R27, 0xa4, RZ ;  /* 0x000000a41bd87824 */ /* 0x000fe400078e02ff */
[----:B------:R-:W2:Y:S01]  /*0e70*/  LDG.E.U16 R98, desc[UR60][R98.64] ;  /* 0x0000003c62627981 */ /* 0x000ea2000c1e1500 */
[----:B------:R-:W-:-:S02]  /*0e80*/  LEA.HI.X.SX32 R11, R13, R123, 0x1, P2 ;  /* 0x0000007b0d0b7211 */ /* 0x000fc400010f0eff */
[----:B------:R-:W1:Y:S01]  /*0e90*/  LDC R136, c[0x0][0x248] ;  /* 0x00009200ff887b82 */ /* 0x000e620000000800 */
[-C--:B------:R-:W-:Y:S01]  /*0ea0*/  LEA.HI.X.SX32 R13, R19, R123.reuse, 0x1, P1 ;  /* 0x0000007b130d7211 */ /* 0x080fe200008f0eff */
[C---:B------:R-:W-:Y:S01]  /*0eb0*/  IMAD R218, R27.reuse, 0xb4, RZ ;  /* 0x000000b41bda7824 */ /* 0x040fe200078e02ff */
[----:B------:R-:W2:Y:S05]  /*0ec0*/  LDG.E.U16 R96, desc[UR60][R96.64] ;  /* 0x0000003c60607981 */ /* 0x000eaa000c1e1500 */
[----:B------:R-:W1:Y:S08]  /*0ed0*/  LDC R129, c[0x0][0x248] ;  /* 0x00009200ff817b82 */ /* 0x000e700000000800 */
        /* <DEDUP_REMOVED lines=27> */
[----:B------:R-:W1:Y:S01]  /*1090*/  LDC R161, c[0x0][0x248] ;  /* 0x00009200ffa17b82 */ /* 0x000e620000000800 */
[----:B----4-:R4:W-:Y:S04]  /*10a0*/  STL [R1+0x108], R22 ;  /* 0x0001081601007387 */ /* 0x0109e80000100800 */
[----:B---3--:R3:W-:Y:S03]  /*10b0*/  STL [R1+0xec], R18 ;  /* 0x0000ec1201007387 */ /* 0x0087e60000100800 */
[----:B------:R-:W1:Y:S01]  /*10c0*/  LDC R199, c[0x0][0x248] ;  /* 0x00009200ffc77b82 */ /* 0x000e620000000800 */
[----:B-----5:R5:W-:Y:S01]  /*10d0*/  STL [R1+0xcc], R2 ;  /* 0x0000cc0201007387 */ /* 0x020be20000100800 */
[----:B------:R-:W-:Y:S01]  /*10e0*/  IMAD R17, R27, 0x74, RZ ;  /* 0x000000741b117824 */ /* 0x000fe200078e02ff */
[-C--:B------:R-:W-:Y:S01]  /*10f0*/  IADD3 R8, P0, R19, R122.reuse, RZ ;  /* 0x0000007a13087210 */ /* 0x080fe20007f1e0ff */
[----:B------:R-:W-:Y:S01]  /*1100*/  IMAD R15, R27, 0x3a, RZ ;  /* 0x0000003a1b0f7824 */ /* 0x000fe200078e02ff */
[----:B----4-:R4:W2:Y:S03]  /*1110*/  LDG.E.U16 R22, desc[UR60][R6.64] ;  /* 0x0000003c06167981 */ /* 0x0108a6000c1e1500 */
[----:B------:R-:W1:Y:S01]  /*1120*/  LDC R168, c[0x0][0x248] ;  /* 0x00009200ffa87b82 */ /* 0x000e620000000800 */
[----:B---3--:R3:W2:Y:S04]  /*1130*/  LDG.E.U16 R18, desc[UR60][R10.64] ;  /* 0x0000003c0a127981 */ /* 0x0086a8000c1e1500 */
[----:B-----5:R-:W5:Y:S03]  /*1140*/  LDG.E.U16 R2, desc[UR60][R12.64] ;  /* 0x0000003c0c027981 */ /* 0x020f66000c1e1500 */
[----:B------:R-:W1:Y:S01]  /*1150*/  LDC R173, c[0x0][0x248] ;  /* 0x00009200ffad7b82 */ /* 0x000e620000000800 */
[-C--:B----4-:R-:W-:Y:S01]  /*1160*/  IADD3 R6, P1, R17, R122.reuse, RZ ;  /* 0x0000007a11067210 */ /* 0x090fe20007f3e0ff */
[----:B------:R-:W-:Y:S01]  /*1170*/  IMAD R5, R27, 0x1d, RZ ;  /* 0x0000001d1b057824 */ /* 0x000fe200078e02ff */
[-C--:B------:R-:W-:Y:S01]  /*1180*/  LEA.HI.X.SX32 R9, R57, R123.reuse, 0x1, P0 ;  /* 0x0000007b39097211 */ /* 0x080fe200000f0eff */
[----:B------:R-:W-:Y:S01]  /*1190*/  STL [R1+0xf8], R20 ;  /* 0x0000f81401007387 */ /* 0x000fe20000100800 */
[-C--:B------:R-:W-:Y:S01]  /*11a0*/  IADD3 R4, P0, R15, R122.reuse, RZ ;  /* 0x0000007a0f047210 */ /* 0x080fe20007f1e0ff */
[----:B------:R-:W-:Y:S01]  /*11b0*/  IMAD R19, R27, 0x84, RZ ;  /* 0x000000841b137824 */ /* 0x000fe200078e02ff */
[-C--:B------:R-:W-:Y:S01]  /*11c0*/  LEA.HI.X.SX32 R7, R15, R123.reuse, 0x1, P1 ;  /* 0x0000007b0f077211 */ /* 0x080fe200008f0eff */
[----:B------:R4:W-:Y:S01]  /*11d0*/  STL [R1+0xac], R14 ;  /* 0x0000ac0e01007387 */ /* 0x0009e20000100800 */
[-C--:B------:R-:W-:Y:S01]  /*11e0*/  IADD3 R16, P1, R71, R122.reuse, RZ ;  /* 0x0000007a47107210 */ /* 0x080fe20007f3e0ff */
[----:B------:R-:W1:Y:S01]  /*11f0*/  LDC R248, c[0x0][0x248] ;  /* 0x00009200fff87b82 */ /* 0x000e620000000800 */
[----:B------:R-:W-:Y:S01]  /*1200*/  LEA.HI.X.SX32 R5, R5, R123, 0x1, P0 ;  /* 0x0000007b05057211 */ /* 0x000fe200000f0eff */
[----:B------:R0:W5:Y:S04]  /*1210*/  LDG.E.U16 R21, desc[UR60][R8.64] ;  /* 0x0000003c08157981 */ /* 0x000168000c1e1500 */
[----:B------:R0:W5:Y:S01]  /*1220*/  LDG.E.U16 R30, desc[UR60][R4.64] ;  /* 0x0000003c041e7981 */ /* 0x000162000c1e1500 */
[----:B----4-:R-:W-:Y:S01]  /*1230*/  IADD3 R14, P2, R54, R122, RZ ;  /* 0x0000007a360e7210 */ /* 0x010fe20007f5e0ff */
[----:B---3--:R-:W-:-:S02]  /*1240*/  IMAD R11, R27, 0x4a, RZ ;  /* 0x0000004a1b0b7824 */ /* 0x008fc400078e02ff */
[----:B------:R3:W4:Y:S01]  /*1250*/  LDG.E.U16 R20, desc[UR60][R6.64] ;  /* 0x0000003c06147981 */ /* 0x000722000c1e1500 */
[----:B------:R-:W4:Y:S01]  /*1260*/  LDC R198, c[0x0][0x248] ;  /* 0x00009200ffc67b82 */ /* 0x000f220000000800 */
[-C--:B------:R-:W-:Y:S02]  /*1270*/  LEA.HI.X.SX32 R15, R17, R123.reuse, 0x1, P2 ;  /* 0x0000007b110f7211 */ /* 0x080fe400010f0eff */
[CC--:B------:R-:W-:Y:S01]  /*1280*/  LEA.HI.X.SX32 R17, R19.reuse, R123.reuse, 0x1, P1 ;  /* 0x0000007b13117211 */ /* 0x0c0fe200008f0eff */
[----:B------:R3:W-:Y:S04]  /*1290*/  STL [R1+0x90], R0 ;  /* 0x0000900001007387 */ /* 0x0007e80000100800 */
[----:B------:R2:W4:Y:S01]  /*12a0*/  LDG.E.U16 R14, desc[UR60][R14.64] ;  /* 0x0000003c0e0e7981 */ /* 0x000522000c1e1500 */
[-C--:B0-----:R-:W-:Y:S01]  /*12b0*/  IADD3 R8, P0, R19, R122.reuse, RZ ;  /* 0x0000007a13087210 */ /* 0x081fe20007f1e0ff */
[----:B------:R-:W0:Y:S02]  /*12c0*/  LDC R172, c[0x0][0x248] ;  /* 0x00009200ffac7b82 */ /* 0x000e240000000800 */
[----:B---3--:R-:W3:Y:S01]  /*12d0*/  LDG.E.U16 R0, desc[UR60][R16.64] ;  /* 0x0000003c10007981 */ /* 0x008ee2000c1e1500 */
[----:B------:R-:W-:Y:S01]  /*12e0*/  LEA.HI.X.SX32 R9, R59, R123, 0x1, P0 ;  /* 0x0000007b3b097211 */ /* 0x000fe200000f0eff */
[----:B------:R-:W-:Y:S01]  /*12f0*/  IMAD R5, R27, 0x25, RZ ;  /* 0x000000251b057824 */ /* 0x000fe200078e02ff */
[----:B------:R-:W-:Y:S01]  /*1300*/  IADD3 R4, P0, R11, R122, RZ ;  /* 0x0000007a0b047210 */ /* 0x000fe20007f1e0ff */
[----:B------:R-:W-:-:S02]  /*1310*/  IMAD R57, R27, 0x5a, RZ ;  /* 0x0000005a1b397824 */ /* 0x000fc400078e02ff */
[----:B------:R-:W0:Y:S01]  /*1320*/  LDC R177, c[0x0][0x248] ;  /* 0x00009200ffb17b82 */ /* 0x000e220000000800 */
[----:B------:R-:W-:Y:S01]  /*1330*/  IMAD R7, R27, 0x2d, RZ ;  /* 0x0000002d1b077824 */ /* 0x000fe200078e02ff */
[-C--:B------:R-:W-:Y:S01]  /*1340*/  LEA.HI.X.SX32 R5, R5, R123.reuse, 0x1, P0 ;  /* 0x0000007b05057211 */ /* 0x080fe200000f0eff */
[----:B------:R-:W-:Y:S01]  /*1350*/  IMAD R61, R27, 0x94, RZ ;  /* 0x000000941b3d7824 */ /* 0x000fe200078e02ff */
[-C--:B------:R-:W-:Y:S01]  /*1360*/  IADD3 R6, P0, R57, R122.reuse, RZ ;  /* 0x0000007a39067210 */ /* 0x080fe20007f1e0ff */
[----:B--2---:R2:W-:Y:S03]  /*1370*/  STL [R1+0xe8], R52 ;  /* 0x0000e83401007387 */ /* 0x0045e60000100800 */
[-C--:B------:R-:W-:Y:S01]  /*1380*/  LEA.HI.X.SX32 R7, R7, R123.reuse, 0x1, P0 ;  /* 0x0000007b07077211 */ /* 0x080fe200000f0eff */
[----:B------:R-:W-:Y:S01]  /*1390*/  IMAD R223, R27, 0xc4, RZ ;  /* 0x000000c41bdf7824 */ /* 0x000fe200078e02ff */
[-C--:B------:R-:W-:Y:S01]  /*13a0*/  IADD3 R10, P1, R61, R122.reuse, RZ ;  /* 0x0000007a3d0a7210 */ /* 0x080fe20007f3e0ff */
[----:B------:R-:W0:Y:S01]  /*13b0*/  LDC R244, c[0x0][0x248] ;  /* 0x00009200fff47b82 */ /* 0x000e220000000800 */
[-C--:B------:R-:W-:Y:S01]  /*13c0*/  IADD3 R12, P2, R216, R122.reuse, RZ ;  /* 0x0000007ad80c7210 */ /* 0x080fe20007f5e0ff */
[----:B------:R-:W-:Y:S01]  /*13d0*/  IMAD R15, R27, 0x6a, RZ ;  /* 0x0000006a1b0f7824 */ /* 0x000fe200078e02ff */
[----:B------:R1:W3:Y:S04]  /*13e0*/  LDG.E.U16 R19, desc[UR60][R8.64] ;  /* 0x0000003c08137981 */ /* 0x0002e8000c1e1500 */
[----:B--2---:R2:W3:Y:S01]  /*13f0*/  LDG.E.U16 R52, desc[UR60][R4.64] ;  /* 0x0000003c04347981 */ /* 0x0044e2000c1e1500 */
[-C--:B------:R-:W-:Y:S01]  /*1400*/  LEA.HI.X.SX32 R11, R11, R123.reuse, 0x1, P1 ;  /* 0x0000007b0b0b7211 */ /* 0x080fe200008f0eff */
[----:B------:R-:W-:Y:S01]  /*1410*/  IMAD R224, R27, 0xd4, RZ ;  /* 0x000000d41be07824 */ /* 0x000fe200078e02ff */
[----:B------:R-:W-:Y:S01]  /*1420*/  LEA.HI.X.SX32 R13, R63, R123, 0x1, P2 ;  /* 0x0000007b3f0d7211 */ /* 0x000fe200010f0eff */
[----:B------:R-:W0:Y:S01]  /*1430*/  LDC R59, c[0x0][0x248] ;  /* 0x00009200ff3b7b82 */ /* 0x000e220000000800 */
[----:B-1----:R-:W-:Y:S01]  /*1440*/  IMAD R9, R27, 0x35, RZ ;  /* 0x000000351b097824 */ /* 0x002fe200078e02ff */
[----:B------:R-:W-:-:S02]  /*1450*/  IADD3 R8, P0, R15, R122, RZ ;  /* 0x0000007a0f087210 */ /* 0x000fc40007f1e0ff */
[----:B------:R1:W3:Y:S01]  /*1460*/  LDG.E.U16 R17, desc[UR60][R12.64] ;  /* 0x0000003c0c117981 */ /* 0x0002e2000c1e1500 */
[-C--:B--2---:R-:W-:Y:S02]  /*1470*/  IADD3 R4, P1, R218, R122.reuse, RZ ;  /* 0x0000007ada047210 */ /* 0x084fe40007f3e0ff */
[-C--:B------:R-:W-:Y:S01]  /*1480*/  LEA.HI.X.SX32 R9, R9, R123.reuse, 0x1, P0 ;  /* 0x0000007b09097211 */ /* 0x080fe200000f0eff */
[----:B------:R-:W2:Y:S01]  /*1490*/  LDC R63, c[0x0][0x248] ;  /* 0x00009200ff3f7b82 */ /* 0x000ea20000000800 */
[----:B------:R-:W-:Y:S02]  /*14a0*/  LEA.HI.X.SX32 R5, R57, R123, 0x1, P1 ;  /* 0x0000007b39057211 */ /* 0x000fe400008f0eff */
[----:B-1----:R-:W-:-:S03]  /*14b0*/  IADD3 R12, P1, R224, R122, RZ ;  /* 0x0000007ae00c7210 */ /* 0x002fc60007f3e0ff */
[----:B------:R-:W2:Y:S02]  /*14c0*/  LDG.E.U16 R16, desc[UR60][R4.64] ;  /* 0x0000003c04107981 */ /* 0x000ea4000c1e1500 */
[----:B------:R-:W1:Y:S01]  /*14d0*/  LDC R246, c[0x0][0x248] ;  /* 0x00009200fff67b82 */ /* 0x000e620000000800 */
[----:B------:R-:W-:-:S07]  /*14e0*/  LEA.HI.X.SX32 R13, R15, R123, 0x1, P1 ;  /* 0x0000007b0f0d7211 */ /* 0x000fce00008f0eff */
        /* <DEDUP_REMOVED lines=22> */
[----:B------:R0:W-:Y:S04]  /*1650*/  STL [R1+0x78], R18 ;  /* 0x0000781201007387 */ /* 0x0001e80000100800 */
[----:B-----5:R5:W-:Y:S04]  /*1660*/  STL [R1+0x60], R2 ;  /* 0x0000600201007387 */ /* 0x020be80000100800 */
[----:B0-----:R0:W2:Y:S04]  /*1670*/  LDG.E.U16 R18, desc[UR60][R10.64] ;  /* 0x0000003c0a127981 */ /* 0x0010a8000c1e1500 */
[----:B-----5:R5:W2:Y:S01]  /*1680*/  LDG.E.U16 R2, desc[UR60][R6.64] ;  /* 0x0000003c06027981 */ /* 0x020aa2000c1e1500 */
[----:B0-----:R-:W-:-:S04]  /*1690*/  IADD3 R10, P2, R223, R122, RZ ;  /* 0x0000007adf0a7210 */ /* 0x001fc80007f5e0ff */
[----:B------:R-:W-:Y:S01]  /*16a0*/  LEA.HI.X.SX32 R11, R65, R123, 0x1, P2 ;  /* 0x0000007b410b7211 */ /* 0x000fe200010f0eff */
[----:B------:R0:W-:Y:S01]  /*16b0*/  STL [R1+0xd8], R30 ;  /* 0x0000d81e01007387 */ /* 0x0001e20000100800 */
[----:B------:R-:W1:Y:S03]  /*16c0*/  LDC R65, c[0x0][0x248] ;  /* 0x00009200ff417b82 */ /* 0x000e660000000800 */
[----:B------:R-:W2:Y:S05]  /*16d0*/  LDG.E.U16 R15, desc[UR60][R10.64] ;  /* 0x0000003c0a0f7981 */ /* 0x000eaa000c1e1500 */
[----:B0-----:R-:W0:Y:S01]  /*16e0*/  LDC R30, c[0x0][0x248] ;  /* 0x00009200ff1e7b82 */ /* 0x001e220000000800 */
[----:B------:R-:W2:Y:S04]  /*16f0*/  LDG.E.U16 R10, desc[UR60][R8.64] ;  /* 0x0000003c080a7981 */ /* 0x000ea8000c1e1500 */
[----:B----4-:R4:W-:Y:S04]  /*1700*/  STL [R1+0x48], R14 ;  /* 0x0000480e01007387 */ /* 0x0109e80000100800 */
[----:B---3--:R3:W-:Y:S01]  /*1710*/  STL [R1+0x38], R0 ;  /* 0x0000380001007387 */ /* 0x0087e20000100800 */
[----:B-----5:R-:W-:-:S03]  /*1720*/  SHF.L.U32 R7, R27, 0x3, RZ ;  /* 0x000000031b077819 */ /* 0x020fc600000006ff */
[----:B----4-:R4:W5:Y:S01]  /*1730*/  LDG.E.U16 R14, desc[UR60][R12.64] ;  /* 0x0000003c0c0e7981 */ /* 0x010962000c1e1500 */
[----:B---3--:R-:W3:Y:S01]  /*1740*/  LDC R0, c[0x0][0x248] ;  /* 0x00009200ff007b82 */ /* 0x008ee20000000800 */
[----:B------:R-:W-:Y:S02]  /*1750*/  SHF.L.U32 R57, R27, 0x4, RZ ;  /* 0x000000041b397819 */ /* 0x000fe400000006ff */
[----:B------:R-:W-:-:S05]  /*1760*/  LEA R4, P0, R59, R122, 0x4 ;  /* 0x0000007a3b047211 */ /* 0x000fca00078020ff */
[----:B----4-:R-:W4:Y:S01]  /*1770*/  LDC R12, c[0x0][0x248] ;  /* 0x00009200ff0c7b82 */ /* 0x010f220000000800 */
[----:B------:R1:W-:Y:S01]  /*1780*/  STL [R1+0xc8], R52 ;  /* 0x0000c83401007387 */ /* 0x0003e20000100800 */
[-C--:B--2---:R-:W-:Y:S02]  /*1790*/  LEA R6, P1, R63, R122.reuse, 0x5 ;  /* 0x0000007a3f067211 */ /* 0x084fe400078228ff */
[-C--:B------:R-:W-:Y:S02]  /*17a0*/  LEA.HI.X.SX32 R5, R7, R123.reuse, 0x1, P0 ;  /* 0x0000007b07057211 */ /* 0x080fe400000f0eff */
[-C--:B------:R-:W-:Y:S02]  /*17b0*/  LEA.HI.X.SX32 R7, R57, R123.reuse, 0x1, P1 ;  /* 0x0000007b39077211 */ /* 0x080fe400008f0eff */
[----:B------:R-:W2:Y:S08]  /*17c0*/  LDC R57, c[0x0][0x248] ;  /* 0x00009200ff397b82 */ /* 0x000eb00000000800 */
[----:B-1----:R-:W1:Y:S01]  /*17d0*/  LDC R52, c[0x0][0x248] ;  /* 0x00009200ff347b82 */ /* 0x002e620000000800 */
[----:B---3--:R-:W-:Y:S01]  /*17e0*/  IMAD R13, R0, 0x110, RZ ;  /* 0x00000110000d7824 */ /* 0x008fe200078e02ff */
[----:B------:R-:W-:Y:S01]  /*17f0*/  SHF.L.U32 R9, R27, 0x6, RZ ;  /* 0x000000061b097819 */ /* 0x000fe200000006ff */
[----:B0-----:R-:W-:Y:S01]  /*1800*/  IMAD R11, R30, 0x210, RZ ;  /* 0x000002101e0b7824 */ /* 0x001fe200078e02ff */
[----:B------:R-:W-:Y:S01]  /*1810*/  LEA R8, P0, R67, R122, 0x7 ;  /* 0x0000007a43087211 */ /* 0x000fe200078038ff */
[----:B------:R0:W3:Y:S03]  /*1820*/  LDG.E.U16 R73, desc[UR60][R4.64] ;  /* 0x0000003c04497981 */ /* 0x0000e6000c1e1500 */
[----:B------:R-:W2:Y:S01]  /*1830*/  LDC R63, c[0x0][0x248] ;  /* 0x00009200ff3f7b82 */ /* 0x000ea20000000800 */
[----:B------:R-:W-:Y:S01]  /*1840*/  LEA.HI.X.SX32 R9, R9, R123, 0x1, P0 ;  /* 0x0000007b09097211 */ /* 0x000fe200000f0eff */
[----:B------:R4:W5:Y:S01]  /*1850*/  LDG.E.U16 R76, desc[UR60][R6.64] ;  /* 0x0000003c064c7981 */ /* 0x000962000c1e1500 */
[----:B------:R-:W-:-:S02]  /*1860*/  SHF.L.U32 R59, R27, 0x5, RZ ;  /* 0x000000051b3b7819 */ /* 0x000fc400000006ff */
[-C--:B------:R-:W-:Y:S01]  /*1870*/  LEA R74, P2, R75, R122.reuse, 0x6 ;  /* 0x0000007a4b4a7211 */ /* 0x080fe200078430ff */
[----:B------:R1:W3:Y:S02]  /*1880*/  LDG.E.U16 R67, desc[UR60][R8.64] ;  /* 0x0000003c08437981 */ /* 0x0002e4000c1e1500 */
[----:B------:R-:W2:Y:S01]  /*1890*/  LDC R0, c[0x0][0x248] ;  /* 0x00009200ff007b82 */ /* 0x000ea20000000800 */
[----:B0-----:R-:W-:Y:S02]  /*18a0*/  SHF.L.U32 R5, R27, 0x7, RZ ;  /* 0x000000071b057819 */ /* 0x001fe400000006ff */
[----:B------:R-:W-:-:S05]  /*18b0*/  LEA R4, P0, R65, R122, 0x8 ;  /* 0x0000007a41047211 */ /* 0x000fca00078040ff */
[----:B------:R-:W0:Y:S01]  /*18c0*/  LDC R30, c[0x0][0x248] ;  /* 0x00009200ff1e7b82 */ /* 0x000e220000000800 */
[-C--:B------:R-:W-:Y:S01]  /*18d0*/  LEA.HI.X.SX32 R75, R59, R123.reuse, 0x1, P2 ;  /* 0x0000007b3b4b7211 */ /* 0x080fe200010f0eff */
[----:B----4-:R-:W-:Y:S01]  /*18e0*/  IMAD R59, R12, 0x220, RZ ;  /* 0x000002200c3b7824 */ /* 0x010fe200078e02ff */
[----:B------:R-:W-:Y:S02]  /*18f0*/  SHF.L.U32 R7, R27, 0x8, RZ ;  /* 0x000000081b077819 */ /* 0x000fe400000006ff */
[-C--:B-1----:R-:W-:Y:S01]  /*1900*/  LEA R8, P1, R83, R122.reuse, 0x9 ;  /* 0x0000007a53087211 */ /* 0x082fe200078248ff */
[----:B------:R-:W-:Y:S01]  /*1910*/  IMAD R65, R52, 0x230, RZ ;  /* 0x0000023034417824 */ /* 0x000fe200078e02ff */
[-C--:B------:R-:W-:Y:S01]  /*1920*/  LEA.HI.X.SX32 R5, R5, R123.reuse, 0x1, P0 ;  /* 0x0000007b05057211 */ /* 0x080fe200000f0eff */
[----:B------:R-:W4:Y:S01]  /*1930*/  LDG.E.U16 R74, desc[UR60][R74.64] ;  /* 0x0000003c4a4a7981 */ /* 0x000f22000c1e1500 */
[-C--:B------:R-:W-:Y:S02]  /*1940*/  IADD3 R6, P0, R13, R122.reuse, RZ ;  /* 0x0000007a0d067210 */ /* 0x080fe40007f1e0ff */
[-C--:B------:R-:W-:Y:S01]  /*1950*/  LEA.HI.X.SX32 R9, R7, R123.reuse, 0x1, P1 ;  /* 0x0000007b07097211 */ /* 0x080fe200008f0eff */
[----:B--2---:R-:W-:Y:S01]  /*1960*/  IMAD R57, R57, 0x240, RZ ;  /* 0x0000024039397824 */ /* 0x004fe200078e02ff */
[-C--:B------:R-:W-:Y:S01]  /*1970*/  LEA.HI.X.SX32 R7, R69, R123.reuse, 0x1, P0 ;  /* 0x0000007b45077211 */ /* 0x080fe200000f0eff */
[----:B------:R-:W-:Y:S01]  /*1980*/  IMAD R63, R63, 0x128, RZ ;  /* 0x000001283f3f7824 */ /* 0x000fe200078e02ff */
[----:B------:R-:W-:Y:S01]  /*1990*/  IADD3 R12, P0, R59, R122, RZ ;  /* 0x0000007a3b0c7210 */ /* 0x000fe20007f1e0ff */
[----:B------:R-:W-:Y:S01]  /*19a0*/  IMAD R59, R58, 0x250, RZ ;  /* 0x000002503a3b7824 */ /* 0x000fe200078e02ff */
[----:B------:R1:W2:Y:S02]  /*19b0*/  LDG.E.U16 R69, desc[UR60][R8.64] ;  /* 0x0000003c08457981 */ /* 0x0002a4000c1e1500 */
[----:B------:R-:W-:-:S02]  /*19c0*/  LEA.HI.X.SX32 R13, R13, R123, 0x1, P0 ;  /* 0x0000007b0d0d7211 */ /* 0x000fc400000f0eff */
[-C--:B------:R-:W-:Y:S01]  /*19d0*/  IADD3 R58, P0, R59, R122.reuse, RZ ;  /* 0x0000007a3b3a7210 */ /* 0x080fe20007f1e0ff */
[----:B------:R-:W-:Y:S01]  /*19e0*/  IMAD R64, R64, 0x120, RZ ;  /* 0x0000012040407824 */ /* 0x000fe200078e02ff */
[----:B------:R-:W5:Y:S01]  /*19f0*/  LDG.E.U16 R68, desc[UR60][R4.64] ;  /* 0x0000003c04447981 */ /* 0x000f62000c1e1500 */
[----:B-1----:R-:W-:Y:S01]  /*1a00*/  IADD3 R8, P1, R65, R122, RZ ;  /* 0x0000007a41087210 */ /* 0x002fe20007f3e0ff */
[----:B0-----:R-:W-:Y:S01]  /*1a10*/  IMAD R101, R30, 0x260, RZ ;  /* 0x000002601e657824 */ /* 0x001fe200078e02ff */
[----:B------:R-:W-:Y:S01]  /*1a20*/  LEA.HI.X.SX32 R59, R63, R123, 0x1, P0 ;  /* 0x0000007b3f3b7211 */ /* 0x000fe200000f0eff */
[C---:B------:R-:W-:Y:S01]  /*1a30*/  IMAD R226, R27.reuse, 0xe4, RZ ;  /* 0x000000e41be27824 */ /* 0x040fe200078e02ff */
[----:B------:R-:W4:Y:S01]  /*1a40*/  LDG.E.U16 R72, desc[UR60][R12.64] ;  /* 0x0000003c0c487981 */ /* 0x000f22000c1e1500 */
[C---:B------:R-:W-:Y:S02]  /*1a50*/  IMAD R99, R27.reuse, 0x98, RZ ;  /* 0x000000981b637824 */ /* 0x040fe400078e02ff */
[----:B------:R-:W-:-:S02]  /*1a60*/  IMAD R97, R27, 0x7a, RZ ;  /* 0x0000007a1b617824 */ /* 0x000fc400078e02ff */
[C---:B------:R-:W-:Y:S02]  /*1a70*/  IMAD R183, R27.reuse, 0x8a, RZ ;  /* 0x0000008a1bb77824 */ /* 0x040fe400078e02ff */
[C---:B------:R-:W-:Y:S02]  /*1a80*/  IMAD R227, R27.reuse, 0xf4, RZ ;  /* 0x000000f41be37824 */ /* 0x040fe400078e02ff */
[C---:B------:R-:W-:Y:S02]  /*1a90*/  IMAD R184, R27.reuse, 0x9a, RZ ;  /* 0x0000009a1bb87824 */ /* 0x040fe400078e02ff */
[C---:B------:R-:W-:Y:S02]  /*1aa0*/  IMAD R83, R27.reuse, 0x4d, RZ ;  /* 0x0000004d1b537824 */ /* 0x040fe400078e02ff */
[----:B------:R-:W-:Y:S01]  /*1ab0*/  IMAD R188, R27, 0xaa, RZ ;  /* 0x000000aa1bbc7824 */ /* 0x000fe200078e02ff */
[----:B------:R0:W-:Y:S02]  /*1ac0*/  STL [R1+0xb8], R2 ;  /* 0x0000b80201007387 */ /* 0x0001e40000100800 */
[----:B0-----:R-:W0:Y:S02]  /*1ad0*/  LDC R2, c[0x0][0x248] ;  /* 0x00009200ff027b82 */ /* 0x001e240000000800 */
[----:B------:R1:W-:Y:S02]  /*1ae0*/  STL [R1+0xa8], R10 ;  /* 0x0000a80a01007387 */ /* 0x0003e40000100800 */
[----:B-1----:R-:W-:Y:S01]  /*1af0*/  IADD3 R10, P2, R11, R122, RZ ;  /* 0x0000007a0b0a7210 */ /* 0x002fe20007f5e0ff */
[----:B0-----:R-:W-:-:S03]  /*1b00*/  IMAD R75, R2, 0x118, RZ ;  /* 0x00000118024b7824 */ /* 0x001fc600078e02ff */
[-C--:B------:R-:W-:Y:S02]  /*1b10*/  LEA.HI.X.SX32 R11, R71, R123.reuse, 0x1, P2 ;  /* 0x0000007b470b7211 */ /* 0x080fe400010f0eff */
[----:B------:R0:W4:Y:S01]  /*1b20*/  LDG.E.U16 R71, desc[UR60][R6.64] ;  /* 0x0000003c06477981 */ /* 0x000122000c1e1500 */
[----:B------:R-:W-:-:S03]  /*1b30*/  LEA.HI.X.SX32 R9, R75, R123, 0x1, P1 ;  /* 0x0000007b4b097211 */ /* 0x000fc600008f0eff */
[----:B------:R1:W4:Y:S04]  /*1b40*/  LDG.E.U16 R70, desc[UR60][R10.64] ;  /* 0x0000003c0a467981 */ /* 0x000328000c1e1500 */
[----:B------:R1:W2:Y:S01]  /*1b50*/  LDG.E.U16 R65, desc[UR60][R8.64] ;  /* 0x0000003c08417981 */ /* 0x0002a2000c1e1500 */
[----:B0-----:R-:W-:Y:S01]  /*1b60*/  IMAD R7, R0, 0x130, RZ ;  /* 0x0000013000077824 */ /* 0x001fe200078e02ff */
[----:B-1----:R-:W-:-:S04]  /*1b70*/  IADD3 R10, P2, R57, R122, RZ ;  /* 0x0000007a390a7210 */ /* 0x002fc80007f5e0ff */
[-C--:B------:R-:W-:Y:S01]  /*1b80*/  IADD3 R4, P0, R7, R122.reuse, RZ ;  /* 0x0000007a07047210 */ /* 0x080fe20007f1e0ff */
[----:B------:R-:W5:Y:S01]  /*1b90*/  LDG.E.U16 R57, desc[UR60][R58.64] ;  /* 0x0000003c3a397981 */ /* 0x000f62000c1e1500 */
[-C--:B------:R-:W-:Y:S01]  /*1ba0*/  LEA.HI.X.SX32 R11, R64, R123.reuse, 0x1, P2 ;  /* 0x0000007b400b7211 */ /* 0x080fe200010f0eff */
[----:B------:R-:W-:Y:S01]  /*1bb0*/  IMAD R9, R27, 0x3d, RZ ;  /* 0x0000003d1b097824 */ /* 0x000fe200078e02ff */
[-C--:B------:R-:W-:Y:S02]  /*1bc0*/  IADD3 R100, P2, R101, R122.reuse, RZ ;  /* 0x0000007a65647210 */ /* 0x080fe40007f5e0ff */
[-C--:B------:R-:W-:Y:S01]  /*1bd0*/  IADD3 R6, P1, R226, R122.reuse, RZ ;  /* 0x0000007ae2067210 */ /* 0x080fe20007f3e0ff */
[----:B------:R0:W3:Y:S01]  /*1be0*/  LDG.E.U16 R60, desc[UR60][R10.64] ;  /* 0x0000003c0a3c7981 */ /* 0x0000e2000c1e1500 */
[----:B------:R-:W-:Y:S02]  /*1bf0*/  LEA.HI.X.SX32 R5, R99, R123, 0x1, P0 ;  /* 0x0000007b63057211 */ /* 0x000fe400000f0eff */
[----:B------:R-:W-:-:S02]  /*1c00*/  IADD3 R2, P0, R97, R122, RZ ;  /* 0x0000007a61027210 */ /* 0x000fc40007f1e0ff */
[-C--:B------:R-:W-:Y:S01]  /*1c10*/  LEA.HI.X.SX32 R101, R7, R123.reuse, 0x1, P2 ;  /* 0x0000007b07657211 */ /* 0x080fe200010f0eff */
[----:B------:R1:W4:Y:S01]  /*1c20*/  LDG.E.U16 R59, desc[UR60][R4.64] ;  /* 0x0000003c043b7981 */ /* 0x000322000c1e1500 */
[-C--:B------:R-:W-:Y:S02]  /*1c30*/  LEA.HI.X.SX32 R7, R3, R123.reuse, 0x1, P1 ;  /* 0x0000007b03077211 */ /* 0x080fe400008f0eff */
[-C--:B------:R-:W-:Y:S01]  /*1c40*/  LEA.HI.X.SX32 R3, R9, R123.reuse, 0x1, P0 ;  /* 0x0000007b09037211 */ /* 0x080fe200000f0eff */
[----:B0-----:R-:W-:Y:S01]  /*1c50*/  IMAD R11, R27, 0x45, RZ ;  /* 0x000000451b0b7824 */ /* 0x001fe200078e02ff */
[-C--:B------:R-:W-:Y:S01]  /*1c60*/  IADD3 R10, P0, R183, R122.reuse, RZ ;  /* 0x0000007ab70a7210 */ /* 0x080fe20007f1e0ff */
[----:B------:R-:W-:Y:S01]  /*1c70*/  IMAD R189, R27, 0xba, RZ ;  /* 0x000000ba1bbd7824 */ /* 0x000fe200078e02ff */
[----:B------:R-:W-:Y:S01]  /*1c80*/  IADD3 R8, P2, R227, R122, RZ ;  /* 0x0000007ae3087210 */ /* 0x000fe20007f5e0ff */
[----:B------:R0:W2:Y:S01]  /*1c90*/  LDG.E.U16 R0, desc[UR60][R2.64] ;  /* 0x0000003c02007981 */ /* 0x0000a2000c1e1500 */
[----:B------:R-:W-:-:S02]  /*1ca0*/  LEA.HI.X.SX32 R11, R11, R123, 0x1, P0 ;  /* 0x0000007b0b0b7211 */ /* 0x000fc400000f0eff */
[-C--:B-1----:R-:W-:Y:S01]  /*1cb0*/  IADD3 R4, P1, R184, R122.reuse, RZ ;  /* 0x0000007ab8047210 */ /* 0x082fe20007f3e0ff */
[----:B------:R1:W4:Y:S01]  /*1cc0*/  LDG.E.U16 R13, desc[UR60][R6.64] ;  /* 0x0000003c060d7981 */ /* 0x000322000c1e1500 */
[-C--:B------:R-:W-:Y:S02]  /*1cd0*/  LEA.HI.X.SX32 R9, R97, R123.reuse, 0x1, P2 ;  /* 0x0000007b61097211 */ /* 0x080fe400010f0eff */
[-C--:B------:R-:W-:Y:S01]  /*1ce0*/  LEA.HI.X.SX32 R5, R83, R123.reuse, 0x1, P1 ;  /* 0x0000007b53057211 */ /* 0x080fe200008f0eff */
[----:B------:R1:W5:Y:S01]  /*1cf0*/  LDG.E.U16 R97, desc[UR60][R10.64] ;  /* 0x0000003c0a617981 */ /* 0x000362000c1e1500 */
[----:B0-----:R-:W-:Y:S01]  /*1d00*/  IMAD R3, R27, 0x55, RZ ;  /* 0x000000551b037824 */ /* 0x001fe200078e02ff */
[-C--:B------:R-:W-:Y:S02]  /*1d10*/  IADD3 R2, P2, R188, R122.reuse, RZ ;  /* 0x0000007abc027210 */ /* 0x080fe40007f5e0ff */
[----:B------:R-:W3:Y:S02]  /*1d20*/  LDG.E.U16 R92, desc[UR60][R4.64] ;  /* 0x0000003c045c7981 */ /* 0x000ee4000c1e1500 */
[-C--:B------:R-:W-:Y:S01]  /*1d30*/  LEA.HI.X.SX32 R3, R3, R123.reuse, 0x1, P2 ;  /* 0x0000007b03037211 */ /* 0x080fe200010f0eff */
[----:B------:R-:W-:Y:S01]  /*1d40*/  IMAD R191, R27, 0xca, RZ ;  /* 0x000000ca1bbf7824 */ /* 0x000fe200078e02ff */
[-C--:B-1----:R-:W-:Y:S01]  /*1d50*/  IADD3 R6, P0, R189, R122.reuse, RZ ;  /* 0x0000007abd067210 */ /* 0x082fe20007f1e0ff */
[C---:B------:R-:W-:Y:S01]  /*1d60*/  IMAD R7, R27.reuse, 0x5d, RZ ;  /* 0x0000005d1b077824 */ /* 0x040fe200078e02ff */
[----:B------:R0:W4:Y:S04]  /*1d70*/  LDG.E.U16 R12, desc[UR60][R8.64] ;  /* 0x0000003c080c7981 */ /* 0x000128000c1e1500 */
[----:B------:R1:W4:Y:S01]  /*1d80*/  LDG.E.U16 R30, desc[UR60][R2.64] ;  /* 0x0000003c021e7981 */ /* 0x000322000c1e1500 */
[----:B------:R-:W-:Y:S01]  /*1d90*/  IMAD R193, R27, 0xda, RZ ;  /* 0x000000da1bc17824 */ /* 0x000fe200078e02ff */
[-C--:B------:R-:W-:Y:S01]  /*1da0*/  LEA.HI.X.SX32 R7, R7, R123.reuse, 0x1, P0 ;  /* 0x0000007b07077211 */ /* 0x080fe200000f0eff */
[C---:B------:R-:W-:Y:S01]  /*1db0*/  IMAD R83, R27.reuse, 0x65, RZ ;  /* 0x000000651b537824 */ /* 0x040fe200078e02ff */
[----:B------:R-:W4:Y:S01]  /*1dc0*/  LDG.E.U16 R58, desc[UR60][R100.64] ;  /* 0x0000003c643a7981 */ /* 0x000f22000c1e1500 */
[----:B------:R-:W-:Y:S01]  /*1dd0*/  IMAD R11, R27, 0x6d, RZ ;  /* 0x0000006d1b0b7824 */ /* 0x000fe200078e02ff */
[-C--:B0-----:R-:W-:Y:S01]  /*1de0*/  IADD3 R8, P1, R191, R122.reuse, RZ ;  /* 0x0000007abf087210 */ /* 0x081fe20007f3e0ff */
[----:B------:R-:W-:Y:S01]  /*1df0*/  IMAD R195, R27, 0xea, RZ ;  /* 0x000000ea1bc37824 */ /* 0x000fe200078e02ff */
[-C--:B------:R-:W-:Y:S01]  /*1e00*/  IADD3 R4, P0, R193, R122.reuse, RZ ;  /* 0x0000007ac1047210 */ /* 0x080fe20007f1e0ff */
[----:B------:R-:W-:Y:S01]  /*1e10*/  IMAD R212, R27, 0xfa, RZ ;  /* 0x000000fa1bd47824 */ /* 0x000fe200078e02ff */
[-C--:B------:R-:W-:Y:S01]  /*1e20*/  LEA.HI.X.SX32 R9, R83, R123.reuse, 0x1, P1 ;  /* 0x0000007b53097211 */ /* 0x080fe200008f0eff */
[----:B-1----:R-:W-:Y:S01]  /*1e30*/  IMAD R3, R27, 0x75, RZ ;  /* 0x000000751b037824 */ /* 0x002fe200078e02ff */
[----:B------:R-:W-:Y:S01]  /*1e40*/  IADD3 R10, P1, R195, R122, RZ ;  /* 0x0000007ac30a7210 */ /* 0x000fe20007f3e0ff */
[----:B------:R-:W4:Y:S01]  /*1e50*/  LDG.E.U16 R94, desc[UR60][R6.64] ;  /* 0x0000003c065e7981 */ /* 0x000f22000c1e1500 */
[----:B------:R-:W-:-:S02]  /*1e60*/  LEA.HI.X.SX32 R5, R11, R123, 0x1, P0 ;  /* 0x0000007b0b057211 */ /* 0x000fc400000f0eff */
[-C--:B------:R-:W-:Y:S01]  /*1e70*/  LEA.HI.X.SX32 R11, R3, R123.reuse, 0x1, P1 ;  /* 0x0000007b030b7211 */ /* 0x080fe200008f0eff */
[----:B------:R0:W4:Y:S01]  /*1e80*/  LDG.E.U16 R88, desc[UR60][R8.64] ;  /* 0x0000003c08587981 */ /* 0x000122000c1e1500 */
[C---:B------:R-:W-:Y:S01]  /*1e90*/  IMAD R3, R27.reuse, 0x7d, RZ ;  /* 0x0000007d1b037824 */ /* 0x040fe200078e02ff */
[----:B------:R-:W-:Y:S01]  /*1ea0*/  IADD3 R2, P0, R212, R122, RZ ;  /* 0x0000007ad4027210 */ /* 0x000fe20007f1e0ff */
[----:B------:R-:W-:Y:S01]  /*1eb0*/  IMAD R83, R27, 0x6, RZ ;  /* 0x000000061b537824 */ /* 0x000fe200078e02ff */
[----:B------:R-:W4:Y:S02]  /*1ec0*/  LDG.E.U16 R84, desc[UR60][R4.64] ;  /* 0x0000003c04547981 */ /* 0x000f24000c1e1500 */
[----:B------:R-:W-:Y:S02]  /*1ed0*/  LEA.HI.X.SX32 R3, R3, R123, 0x1, P0 ;  /* 0x0000007b03037211 */ /* 0x000fe400000f0eff */
[----:B------:R1:W4:Y:S01]  /*1ee0*/  LDG.E.U16 R52, desc[UR60][R10.64] ;  /* 0x0000003c0a347981 */ /* 0x000322000c1e1500 */
[----:B0-----:R-:W-:-:S02]  /*1ef0*/  LEA R9, R27, R27, 0x1 ;  /* 0x0000001b1b097211 */ /* 0x001fc400078e08ff */
[----:B------:R-:W-:-:S04]  /*1f00*/  IADD3 R8, P0, R83, R122, RZ ;  /* 0x0000007a53087210 */ /* 0x000fc80007f1e0ff */
[----:B------:R-:W-:Y:S01]  /*1f10*/  LEA.HI.X.SX32 R9, R9, R123, 0x1, P0 ;  /* 0x0000007b09097211 */ /* 0x000fe200000f0eff */
[----:B--2---:R0:W-:Y:S01]  /*1f20*/  STL [R1+0x98], R0 ;  /* 0x0000980001007387 */ /* 0x0041e20000100800 */
[----:B-1----:R-:W-:-:S03]  /*1f30*/  LEA R11, R27, -R27, 0x3 ;  /* 0x8000001b1b0b7211 */ /* 0x002fc600078e18ff */
[----:B------:R-:W2:Y:S01]  /*1f40*/  LDG.E.U16 R157, desc[UR60][R8.64] ;  /* 0x0000003c089d7981 */ /* 0x000ea2000c1e1500 */
[----:B0-----:R-:W-:-:S03]  /*1f50*/  IMAD R0, R27, 0x104, RZ ;  /* 0x000001041b007824 */ /* 0x001fc600078e02ff */
[----:B-----5:R0:W-:Y:S02]  /*1f60*/  STL [R1+0x8c], R97 ;  /* 0x00008c6101007387 */ /* 0x0201e40000100800 */
[-C--:B------:R-:W-:Y:S02]  /*1f70*/  IADD3 R6, P1, R0, R122.reuse, RZ ;  /* 0x0000007a00067210 */ /* 0x080fe40007f3e0ff */
[----:B---3--:R1:W-:Y:S01]  /*1f80*/  STL [R1+0x80], R92 ;  /* 0x0000805c01007387 */ /* 0x0083e20000100800 */
[----:B0-----:R-:W-:Y:S01]  /*1f90*/  IMAD R97, R27, 0xc, RZ ;  /* 0x0000000c1b617824 */ /* 0x001fe200078e02ff */
[----:B------:R-:W-:Y:S02]  /*1fa0*/  LEA.HI.X.SX32 R7, R81, R123, 0x1, P1 ;  /* 0x0000007b51077211 */ /* 0x000fe400008f0eff */
[----:B-1----:R0:W3:Y:S02]  /*1fb0*/  LDG.E.U16 R92, desc[UR60][R2.64] ;  /* 0x0000003c025c7981 */ /* 0x0020e4000c1e1500 */
[----:B------:R-:W-:-:S02]  /*1fc0*/  IADD3 R4, P1, R97, R122, RZ ;  /* 0x0000007a61047210 */ /* 0x000fc40007f3e0ff */
[----:B----4-:R1:W-:Y:S02]  /*1fd0*/  STL [R1+0x74], R30 ;  /* 0x0000741e01007387 */ /* 0x0103e40000100800 */
[----:B------:R-:W-:Y:S01]  /*1fe0*/  LEA.HI.X.SX32 R5, R83, R123, 0x1, P1 ;  /* 0x0000007b53057211 */ /* 0x000fe200008f0eff */
[----:B------:R-:W-:Y:S01]  /*1ff0*/  IMAD R81, R27, 0x16, RZ ;  /* 0x000000161b517824 */ /* 0x000fe200078e02ff */
[----:B------:R4:W5:Y:S01]  /*2000*/  LDG.E.U16 R6, desc[UR60][R6.64] ;  /* 0x0000003c06067981 */ /* 0x000962000c1e1500 */
[----:B0-----:R-:W-:-:S04]  /*2010*/  IADD3 R2, P0, R77, R122, RZ ;  /* 0x0000007a4d027210 */ /* 0x001fc80007f1e0ff */
[----:B------:R-:W-:Y:S01]  /*2020*/  LEA.HI.X.SX32 R3, R97, R123, 0x1, P0 ;  /* 0x0000007b61037211 */ /* 0x000fe200000f0eff */
[----:B-1----:R-:W2:Y:S04]  /*2030*/  LDG.E.U16 R30, desc[UR60][R4.64] ;  /* 0x0000003c041e7981 */ /* 0x002ea8000c1e1500 */
[----:B------:R0:W5:Y:S01]  /*2040*/  LDG.E.U16 R0, desc[UR60][R2.64] ;  /* 0x0000003c02007981 */ /* 0x000162000c1e1500 */
[----:B------:R-:W-:-:S05]  /*2050*/  IMAD R77, R27, 0xe, RZ ;  /* 0x0000000e1b4d7824 */ /* 0x000fca00078e02ff */
[----:B------:R-:W-:Y:S01]  /*2060*/  IADD3 R10, P0, R77, R122, RZ ;  /* 0x0000007a4d0a7210 */ /* 0x000fe20007f1e0ff */
[----:B----4-:R-:W-:-:S03]  /*2070*/  IMAD R7, R27, 0xb, RZ ;  /* 0x0000000b1b077824 */ /* 0x010fc600078e02ff */
[-C--:B------:R-:W-:Y:S01]  /*2080*/  LEA.HI.X.SX32 R11, R11, R123.reuse, 0x1, P0 ;  /* 0x0000007b0b0b7211 */ /* 0x080fe200000f0eff */
[----:B------:R-:W-:Y:S01]  /*2090*/  IMAD R83, R27, 0x1c, RZ ;  /* 0x0000001c1b537824 */ /* 0x000fe200078e02ff */
[-C--:B0-----:R-:W-:Y:S02]  /*20a0*/  IADD3 R2, P0, R81, R122.reuse, RZ ;  /* 0x0000007a51027210 */ /* 0x081fe40007f1e0ff */
[-C--:B------:R-:W-:Y:S01]  /*20b0*/  IADD3 R4, P2, R79, R122.reuse, RZ ;  /* 0x0000007a4f047210 */ /* 0x080fe20007f5e0ff */
[----:B------:R-:W-:Y:S01]  /*20c0*/  IMAD R79, R27, 0x2c, RZ ;  /* 0x0000002c1b4f7824 */ /* 0x000fe200078e02ff */
[----:B------:R-:W-:Y:S02]  /*20d0*/  LEA.HI.X.SX32 R3, R7, R123, 0x1, P0 ;  /* 0x0000007b07037211 */ /* 0x000fe400000f0eff */
[----:B------:R-:W-:-:S03]  /*20e0*/  IADD3 R8, P1, R83, R122, RZ ;  /* 0x0000007a53087210 */ /* 0x000fc60007f3e0ff */
[----:B------:R0:W4:Y:S01]  /*20f0*/  LDG.E.U16 R155, desc[UR60][R2.64] ;  /* 0x0000003c029b7981 */ /* 0x000122000c1e1500 */
[-C--:B------:R-:W-:Y:S01]  /*2100*/  LEA.HI.X.SX32 R9, R77, R123.reuse, 0x1, P1 ;  /* 0x0000007b4d097211 */ /* 0x080fe200008f0eff */
[----:B------:R-:W-:Y:S02]  /*2110*/  IMAD R77, R27, 0x1e, RZ ;  /* 0x0000001e1b4d7824 */ /* 0x000fe400078e02ff */
[----:B------:R-:W-:Y:S01]  /*2120*/  STL [R1+0x68], R94 ;  /* 0x0000685e01007387 */ /* 0x000fe20000100800 */
[----:B------:R-:W-:Y:S02]  /*2130*/  LEA.HI.X.SX32 R5, R83, R123, 0x1, P2 ;  /* 0x0000007b53057211 */ /* 0x000fe400010f0eff */
[----:B0-----:R-:W-:Y:S01]  /*2140*/  IADD3 R2, P0, R79, R122, RZ ;  /* 0x0000007a4f027210 */ /* 0x001fe20007f1e0ff */
[----:B------:R0:W-:Y:S01]  /*2150*/  STL [R1+0x5c], R88 ;  /* 0x00005c5801007387 */ /* 0x0001e20000100800 */
[----:B------:R-:W-:Y:S02]  /*2160*/  LEA R7, R27, -R27, 0x4 ;  /* 0x8000001b1b077211 */ /* 0x000fe400078e20ff */
[----:B------:R-:W-:Y:S01]  /*2170*/  LEA.HI.X.SX32 R3, R81, R123, 0x1, P0 ;  /* 0x0000007b51037211 */ /* 0x000fe200000f0eff */
[----:B------:R1:W-:Y:S01]  /*2180*/  STL [R1+0x50], R84 ;  /* 0x0000505401007387 */ /* 0x0003e20000100800 */
[----:B------:R-:W-:-:S03]  /*2190*/  IMAD R83, R27, 0x3c, RZ ;  /* 0x0000003c1b537824 */ /* 0x000fc600078e02ff */
[----:B0-----:R0:W4:Y:S04]  /*21a0*/  LDG.E.U16 R88, desc[UR60][R10.64] ;  /* 0x0000003c0a587981 */ /* 0x001128000c1e1500 */
[----:B-1----:R1:W4:Y:S04]  /*21b0*/  LDG.E.U16 R84, desc[UR60][R8.64] ;  /* 0x0000003c08547981 */ /* 0x002328000c1e1500 */
[----:B------:R1:W4:Y:S01]  /*21c0*/  LDG.E.U16 R81, desc[UR60][R2.64] ;  /* 0x0000003c02517981 */ /* 0x000322000c1e1500 */
[----:B0-----:R-:W-:-:S03]  /*21d0*/  IADD3 R10, P2, R31, R122, RZ ;  /* 0x0000007a1f0a7210 */ /* 0x001fc60007f5e0ff */
[----:B------:R0:W-:Y:S01]  /*21e0*/  STL [R1+0x44], R52 ;  /* 0x0000443401007387 */ /* 0x0001e20000100800 */
[-C--:B-1----:R-:W-:Y:S02]  /*21f0*/  IADD3 R8, P0, R77, R122.reuse, RZ ;  /* 0x0000007a4d087210 */ /* 0x082fe40007f1e0ff */
[-C--:B------:R-:W-:Y:S02]  /*2200*/  LEA.HI.X.SX32 R11, R79, R123.reuse, 0x1, P2 ;  /* 0x0000007b4f0b7211 */ /* 0x080fe400010f0eff */
[----:B------:R-:W-:Y:S02]  /*2210*/  IADD3 R2, P2, R51, R122, RZ ;  /* 0x0000007a33027210 */ /* 0x000fe40007f5e0ff */
[-C--:B------:R-:W-:Y:S01]  /*2220*/  LEA.HI.X.SX32 R9, R7, R123.reuse, 0x1, P0 ;  /* 0x0000007b07097211 */ /* 0x080fe200000f0eff */
[----:B------:R-:W4:Y:S04]  /*2230*/  LDG.E.U16 R94, desc[UR60][R10.64] ;  /* 0x0000003c0a5e7981 */ /* 0x000f28000c1e1500 */
[----:B0-----:R0:W4:Y:S01]  /*2240*/  LDG.E.U16 R52, desc[UR60][R4.64] ;  /* 0x0000003c04347981 */ /* 0x001122000c1e1500 */
[----:B------:R-:W-:-:S02]  /*2250*/  LEA.HI.X.SX32 R3, R83, R123, 0x1, P2 ;  /* 0x0000007b53037211 */ /* 0x000fc400010f0eff */
[----:B0-----:R-:W-:Y:S02]  /*2260*/  IADD3 R4, P1, R83, R122, RZ ;  /* 0x0000007a53047210 */ /* 0x001fe40007f3e0ff */
[----:B------:R-:W4:Y:S02]  /*2270*/  LDG.E.U16 R83, desc[UR60][R8.64] ;  /* 0x0000003c08537981 */ /* 0x000f24000c1e1500 */
[----:B------:R-:W-:Y:S02]  /*2280*/  LEA.HI.X.SX32 R5, R77, R123, 0x1, P1 ;  /* 0x0000007b4d057211 */ /* 0x000fe400008f0eff */
[----:B---3--:R-:W-:Y:S04]  /*2290*/  STL [R1+0x3c], R92 ;  /* 0x00003c5c01007387 */ /* 0x008fe80000100800 */
[----:B--2---:R0:W-:Y:S04]  /*22a0*/  STL [R1+0x104], R30 ;  /* 0x0001041e01007387 */ /* 0x0041e80000100800 */
[----:B-----5:R1:W-:Y:S04]  /*22b0*/  STL [R1+0xfc], R0 ;  /* 0x0000fc0001007387 */ /* 0x0203e80000100800 */
[----:B0-----:R-:W2:Y:S04]  /*22c0*/  LDG.E.U16 R30, desc[UR60][R4.64] ;  /* 0x0000003c041e7981 */ /* 0x001ea8000c1e1500 */
[----:B-1----:R0:W3:Y:S01]  /*22d0*/  LDG.E.U16 R0, desc[UR60][R2.64] ;  /* 0x0000003c02007981 */ /* 0x0020e2000c1e1500 */
[----:B------:R-:W-:-:S02]  /*22e0*/  IMAD R31, R27, 0x26, RZ ;  /* 0x000000261b1f7824 */ /* 0x000fc400078e02ff */
[C---:B------:R-:W-:Y:S02]  /*22f0*/  IMAD R7, R27.reuse, 0x13, RZ ;  /* 0x000000131b077824 */ /* 0x040fe400078e02ff */
[----:B------:R-:W-:Y:S01]  /*2300*/  IMAD R77, R27, 0x2e, RZ ;  /* 0x0000002e1b4d7824 */ /* 0x000fe200078e02ff */
[----:B------:R-:W-:-:S04]  /*2310*/  IADD3 R10, P0, R31, R122, RZ ;  /* 0x0000007a1f0a7210 */ /* 0x000fc80007f1e0ff */
[-C--:B------:R-:W-:Y:S01]  /*2320*/  LEA.HI.X.SX32 R11, R7, R123.reuse, 0x1, P0 ;  /* 0x0000007b070b7211 */ /* 0x080fe200000f0eff */
[----:B------:R-:W-:Y:S01]  /*2330*/  IMAD R7, R27, 0x17, RZ ;  /* 0x000000171b077824 */ /* 0x000fe200078e02ff */
[-C--:B0-----:R-:W-:Y:S01]  /*2340*/  IADD3 R2, P0, R77, R122.reuse, RZ ;  /* 0x0000007a4d027210 */ /* 0x081fe20007f1e0ff */
[----:B------:R-:W-:Y:S01]  /*2350*/  IMAD R51, R27, 0x4c, RZ ;  /* 0x0000004c1b337824 */ /* 0x000fe200078e02ff */
[-C--:B------:R-:W-:Y:S01]  /*2360*/  IADD3 R4, P2, R99, R122.reuse, RZ ;  /* 0x0000007a63047210 */ /* 0x080fe20007f5e0ff */
[----:B------:R-:W-:Y:S01]  /*2370*/  IMAD R79, R27, 0x5c, RZ ;  /* 0x0000005c1b4f7824 */ /* 0x000fe200078e02ff */
[-C--:B------:R-:W-:Y:S01]  /*2380*/  LEA.HI.X.SX32 R3, R7, R123.reuse, 0x1, P0 ;  /* 0x0000007b07037211 */ /* 0x080fe200000f0eff */
[----:B------:R0:W5:Y:S01]  /*2390*/  LDG.E.U16 R151, desc[UR60][R10.64] ;  /* 0x0000003c0a977981 */ /* 0x000162000c1e1500 */
[CC--:B------:R-:W-:Y:S02]  /*23a0*/  IADD3 R8, P1, R51.reuse, R122.reuse, RZ ;  /* 0x0000007a33087210 */ /* 0x0c0fe40007f3e0ff */
[-C--:B------:R-:W-:Y:S01]  /*23b0*/  LEA.HI.X.SX32 R5, R51, R123.reuse, 0x1, P2 ;  /* 0x0000007b33057211 */ /* 0x080fe200010f0eff */
[----:B------:R-:W-:Y:S01]  /*23c0*/  IMAD R51, R27, 0xb8, RZ ;  /* 0x000000b81b337824 */ /* 0x000fe200078e02ff */
[----:B------:R-:W-:Y:S01]  /*23d0*/  LEA.HI.X.SX32 R9, R31, R123, 0x1, P1 ;  /* 0x0000007b1f097211 */ /* 0x000fe200008f0eff */
[----:B----4-:R1:W-:Y:S04]  /*23e0*/  STL [R1+0x100], R88 ;  /* 0x0001005801007387 */ /* 0x0103e80000100800 */
[----:B------:R4:W-:Y:S01]  /*23f0*/  STL [R1+0xf4], R84 ;  /* 0x0000f45401007387 */ /* 0x0009e20000100800 */
[----:B0-----:R-:W-:Y:S01]  /*2400*/  IADD3 R10, P2, R51, R122, RZ ;  /* 0x0000007a330a7210 */ /* 0x001fe20007f5e0ff */
[----:B------:R-:W-:-:S02]  /*2410*/  IMAD R31, R27, 0x36, RZ ;  /* 0x000000361b1f7824 */ /* 0x000fc400078e02ff */
[----:B------:R-:W5:Y:S04]  /*2420*/  LDG.E.U16 R92, desc[UR60][R8.64] ;  /* 0x0000003c085c7981 */ /* 0x000f68000c1e1500 */
[----:B-1----:R-:W5:Y:S04]  /*2430*/  LDG.E.U16 R88, desc[UR60][R4.64] ;  /* 0x0000003c04587981 */ /* 0x002f68000c1e1500 */
[----:B----4-:R0:W4:Y:S01]  /*2440*/  LDG.E.U16 R84, desc[UR60][R2.64] ;  /* 0x0000003c02547981 */ /* 0x010122000c1e1500 */
[CC--:B------:R-:W-:Y:S02]  /*2450*/  LEA.HI.X.SX32 R11, R79.reuse, R123.reuse, 0x1, P2 ;  /* 0x0000007b4f0b7211 */ /* 0x0c0fe400010f0eff */
[----:B0-----:R-:W-:Y:S01]  /*2460*/  IADD3 R2, P0, R79, R122, RZ ;  /* 0x0000007a4f027210 */ /* 0x001fe20007f1e0ff */
[----:B------:R0:W-:Y:S03]  /*2470*/  STL [R1+0xdc], R52 ;  /* 0x0000dc3401007387 */ /* 0x0001e60000100800 */
[----:B------:R-:W-:Y:S01]  /*2480*/  LEA.HI.X.SX32 R3, R77, R123, 0x1, P0 ;  /* 0x0000007b4d037211 */ /* 0x000fe200000f0eff */
[----:B------:R1:W-:Y:S04]  /*2490*/  STL [R1+0xe4], R81 ;  /* 0x0000e45101007387 */ /* 0x0003e80000100800 */
[----:B------:R1:W-:Y:S01]  /*24a0*/  STL [R1+0xbc], R94 ;  /* 0x0000bc5e01007387 */ /* 0x0003e20000100800 */
[----:B0-----:R-:W-:-:S02]  /*24b0*/  IMAD R52, R27, 0xd8, RZ ;  /* 0x000000d81b347824 */ /* 0x001fc400078e02ff */
[----:B-1----:R-:W-:Y:S01]  /*24c0*/  IMAD R81, R27, 0x6c, RZ ;  /* 0x0000006c1b517824 */ /* 0x002fe200078e02ff */
[----:B------:R0:W-:Y:S04]  /*24d0*/  STL [R1+0xf0], R83 ;  /* 0x0000f05301007387 */ /* 0x0001e80000100800 */
[----:B------:R-:W-:Y:S01]  /*24e0*/  IADD3 R4, P1, R81, R122, RZ ;  /* 0x0000007a51047210 */ /* 0x000fe20007f3e0ff */
[----:B------:R-:W4:Y:S04]  /*24f0*/  LDG.E.U16 R94, desc[UR60][R10.64] ;  /* 0x0000003c0a5e7981 */ /* 0x000f28000c1e1500 */
[----:B0-----:R0:W4:Y:S01]  /*2500*/  LDG.E.U16 R83, desc[UR60][R2.64] ;  /* 0x0000003c02537981 */ /* 0x001122000c1e1500 */
[----:B------:R-:W-:-:S02]  /*2510*/  LEA.HI.X.SX32 R5, R31, R123, 0x1, P1 ;  /* 0x0000007b1f057211 */ /* 0x000fc400008f0eff */
[----:B0-----:R-:W-:-:S04]  /*2520*/  IADD3 R2, P2, R52, R122, RZ ;  /* 0x0000007a34027210 */ /* 0x001fc80007f5e0ff */
[----:B------:R-:W-:Y:S01]  /*2530*/  LEA.HI.X.SX32 R3, R81, R123, 0x1, P2 ;  /* 0x0000007b51037211 */ /* 0x000fe200010f0eff */
[----:B--2---:R0:W-:Y:S04]  /*2540*/  STL [R1+0xd4], R30 ;  /* 0x0000d41e01007387 */ /* 0x0041e80000100800 */
[----:B---3--:R1:W-:Y:S04]  /*2550*/  STL [R1+0x9c], R0 ;  /* 0x00009c0001007387 */ /* 0x0083e80000100800 */
[----:B0-----:R0:W2:Y:S04]  /*2560*/  LDG.E.U16 R30, desc[UR60][R4.64] ;  /* 0x0000003c041e7981 */ /* 0x0010a8000c1e1500 */
[----:B-1----:R1:W3:Y:S01]  /*2570*/  LDG.E.U16 R0, desc[UR60][R2.64] ;  /* 0x0000003c02007981 */ /* 0x0022e2000c1e1500 */
[----:B------:R-:W-:Y:S01]  /*2580*/  IMAD R7, R27, 0x1b, RZ ;  /* 0x0000001b1b077824 */ /* 0x000fe200078e02ff */
[----:B------:R-:W-:Y:S01]  /*2590*/  IADD3 R8, P0, R31, R122, RZ ;  /* 0x0000007a1f087210 */ /* 0x000fe20007f1e0ff */
[----:B------:R-:W-:-:S02]  /*25a0*/  IMAD R77, R27, 0x3e, RZ ;  /* 0x0000003e1b4d7824 */ /* 0x000fc400078e02ff */
[----:B------:R-:W-:Y:S01]  /*25b0*/  IMAD R81, R27, 0x7c, RZ ;  /* 0x0000007c1b517824 */ /* 0x000fe200078e02ff */
[----:B------:R-:W-:Y:S01]  /*25c0*/  LEA.HI.X.SX32 R9, R7, R123, 0x1, P0 ;  /* 0x0000007b07097211 */ /* 0x000fe200000f0eff */
[C---:B------:R-:W-:Y:S01]  /*25d0*/  IMAD R7, R27.reuse, 0xf8, RZ ;  /* 0x000000f81b077824 */ /* 0x040fe200078e02ff */
[C---:B------:R-:W-:Y:S01]  /*25e0*/  LEA R31, R27.reuse, -R27, 0x5 ;  /* 0x8000001b1b1f7211 */ /* 0x040fe200078e28ff */
[----:B------:R-:W-:Y:S01]  /*25f0*/  IMAD R79, R27, 0x46, RZ ;  /* 0x000000461b4f7824 */ /* 0x000fe200078e02ff */
[-C--:B------:R-:W-:Y:S01]  /*2600*/  IADD3 R10, P0, R77, R122.reuse, RZ ;  /* 0x0000007a4d0a7210 */ /* 0x080fe20007f1e0ff */
[----:B------:R1:W3:Y:S01]  /*2610*/  LDG.E.U16 R145, desc[UR60][R8.64] ;  /* 0x0000003c08917981 */ /* 0x0002e2000c1e1500 */
[-C--:B0-----:R-:W-:Y:S02]  /*2620*/  IADD3 R4, P2, R7, R122.reuse, RZ ;  /* 0x0000007a07047210 */ /* 0x081fe40007f5e0ff */
[----:B------:R-:W-:Y:S01]  /*2630*/  LEA.HI.X.SX32 R11, R31, R123, 0x1, P0 ;  /* 0x0000007b1f0b7211 */ /* 0x000fe200000f0eff */
[----:B------:R-:W-:Y:S01]  /*2640*/  IMAD R31, R27, 0x23, RZ ;  /* 0x000000231b1f7824 */ /* 0x000fe200078e02ff */
[-C--:B-1----:R-:W-:Y:S01]  /*2650*/  IADD3 R2, P0, R79, R122.reuse, RZ ;  /* 0x0000007a4f027210 */ /* 0x082fe20007f1e0ff */
[----:B------:R-:W-:Y:S01]  /*2660*/  IMAD R97, R27, 0x8c, RZ ;  /* 0x0000008c1b617824 */ /* 0x000fe200078e02ff */
[----:B------:R-:W-:-:S02]  /*2670*/  IADD3 R8, P1, R81, R122, RZ ;  /* 0x0000007a51087210 */ /* 0x000fc40007f3e0ff */
[-C--:B------:R-:W-:Y:S01]  /*2680*/  LEA.HI.X.SX32 R5, R81, R123.reuse, 0x1, P2 ;  /* 0x0000007b51057211 */ /* 0x080fe200010f0eff */
[----:B------:R-:W-:Y:S01]  /*2690*/  IMAD R81, R27, 0x4e, RZ ;  /* 0x0000004e1b517824 */ /* 0x000fe200078e02ff */
[-C--:B------:R-:W-:Y:S02]  /*26a0*/  LEA.HI.X.SX32 R9, R77, R123.reuse, 0x1, P1 ;  /* 0x0000007b4d097211 */ /* 0x080fe400008f0eff */
[----:B------:R-:W-:Y:S01]  /*26b0*/  LEA.HI.X.SX32 R3, R31, R123, 0x1, P0 ;  /* 0x0000007b1f037211 */ /* 0x000fe200000f0eff */
[C---:B------:R-:W-:Y:S01]  /*26c0*/  IMAD R31, R27.reuse, 0x27, RZ ;  /* 0x000000271b1f7824 */ /* 0x040fe200078e02ff */
[----:B-----5:R0:W-:Y:S04]  /*26d0*/  STL [R1+0xc4], R92 ;  /* 0x0000c45c01007387 */ /* 0x0201e80000100800 */
[----:B------:R1:W-:Y:S01]  /*26e0*/  STL [R1+0x84], R88 ;  /* 0x0000845801007387 */ /* 0x0003e20000100800 */
[----:B------:R-:W-:-:S02]  /*26f0*/  IMAD R215, R27, 0x9c, RZ ;  /* 0x0000009c1bd77824 */ /* 0x000fc400078e02ff */
[----:B------:R-:W-:Y:S01]  /*2700*/  IMAD R77, R27, 0x2b, RZ ;  /* 0x0000002b1b4d7824 */ /* 0x000fe200078e02ff */
[----:B------:R-:W5:Y:S04]  /*2710*/  LDG.E.U16 R135, desc[UR60][R2.64] ;  /* 0x0000003c02877981 */ /* 0x000f68000c1e1500 */
[----:B0-----:R0:W5:Y:S04]  /*2720*/  LDG.E.U16 R92, desc[UR60][R10.64] ;  /* 0x0000003c0a5c7981 */ /* 0x001168000c1e1500 */
[----:B-1----:R1:W5:Y:S01]  /*2730*/  LDG.E.U16 R88, desc[UR60][R8.64] ;  /* 0x0000003c08587981 */ /* 0x002362000c1e1500 */
[----:B0-----:R-:W-:-:S02]  /*2740*/  IADD3 R10, P1, R97, R122, RZ ;  /* 0x0000007a610a7210 */ /* 0x001fc40007f3e0ff */
[----:B-1----:R-:W-:Y:S01]  /*2750*/  IADD3 R8, P0, R81, R122, RZ ;  /* 0x0000007a51087210 */ /* 0x002fe20007f1e0ff */
[----:B----4-:R0:W-:Y:S01]  /*2760*/  STL [R1+0xe0], R84 ;  /* 0x0000e05401007387 */ /* 0x0101e20000100800 */
[-C--:B------:R-:W-:Y:S02]  /*2770*/  LEA.HI.X.SX32 R11, R79, R123.reuse, 0x1, P1 ;  /* 0x0000007b4f0b7211 */ /* 0x080fe400008f0eff */
[----:B------:R-:W-:-:S03]  /*2780*/  LEA.HI.X.SX32 R9, R31, R123, 0x1, P0 ;  /* 0x0000007b1f097211 */ /* 0x000fc600000f0eff */
[----:B------:R-:W4:Y:S04]  /*2790*/  LDG.E.U16 R99, desc[UR60][R10.64] ;  /* 0x0000003c0a637981 */ /* 0x000f28000c1e1500 */
[----:B0-----:R0:W4:Y:S04]  /*27a0*/  LDG.E.U16 R84, desc[UR60][R4.64] ;  /* 0x0000003c04547981 */ /* 0x001128000c1e1500 */
[----:B------:R-:W-:Y:S04]  /*27b0*/  STL [R1+0xb4], R83 ;  /* 0x0000b45301007387 */ /* 0x000fe80000100800 */
[----:B------:R-:W-:Y:S04]  /*27c0*/  STL [R1+0x6c], R94 ;  /* 0x00006c5e01007387 */ /* 0x000fe80000100800 */
[----:B--2---:R-:W-:Y:S04]  /*27d0*/  STL [R1+0xa4], R30 ;  /* 0x0000a41e01007387 */ /* 0x004fe80000100800 */
[----:B---3--:R1:W-:Y:S04]  /*27e0*/  STL [R1+0x54], R0 ;  /* 0x0000540001007387 */ /* 0x0083e80000100800 */
[----:B-1----:R1:W2:Y:S01]  /*27f0*/  LDG.E.U16 R0, desc[UR60][R8.64] ;  /* 0x0000003c08007981 */ /* 0x0022a2000c1e1500 */
[----:B------:R-:W-:-:S02]  /*2800*/  IMAD R83, R27, 0x56, RZ ;  /* 0x000000561b537824 */ /* 0x000fc400078e02ff */
[----:B------:R-:W-:-:S03]  /*2810*/  IMAD R219, R27, 0xac, RZ ;  /* 0x000000ac1bdb7824 */ /* 0x000fc600078e02ff */
[-C--:B------:R-:W-:Y:S01]  /*2820*/  IADD3 R2, P1, R83, R122.reuse, RZ ;  /* 0x0000007a53027210 */ /* 0x080fe20007f3e0ff */
[----:B------:R-:W-:Y:S01]  /*2830*/  IMAD R79, R27, 0x5e, RZ ;  /* 0x0000005e1b4f7824 */ /* 0x000fe200078e02ff */
[-C--:B0-----:R-:W-:Y:S02]  /*2840*/  IADD3 R4, P2, R215, R122.reuse, RZ ;  /* 0x0000007ad7047210 */ /* 0x081fe40007f5e0ff */
[-C--:B------:R-:W-:Y:S01]  /*2850*/  LEA.HI.X.SX32 R3, R77, R123.reuse, 0x1, P1 ;  /* 0x0000007b4d037211 */ /* 0x080fe200008f0eff */
[----:B------:R-:W-:Y:S01]  /*2860*/  IMAD R220, R27, 0xbc, RZ ;  /* 0x000000bc1bdc7824 */ /* 0x000fe200078e02ff */
[-C--:B-1----:R-:W-:Y:S01]  /*2870*/  IADD3 R8, P1, R219, R122.reuse, RZ ;  /* 0x0000007adb087210 */ /* 0x082fe20007f3e0ff */
[----:B------:R-:W-:Y:S01]  /*2880*/  IMAD R31, R27, 0x2f, RZ ;  /* 0x0000002f1b1f7824 */ /* 0x000fe200078e02ff */
[-C--:B------:R-:W-:Y:S01]  /*2890*/  LEA.HI.X.SX32 R5, R81, R123.reuse, 0x1, P2 ;  /* 0x0000007b51057211 */ /* 0x080fe200010f0eff */
[----:B------:R-:W-:Y:S01]  /*28a0*/  IMAD R81, R27, 0x66, RZ ;  /* 0x000000661b517824 */ /* 0x000fe200078e02ff */
[-C--:B------:R-:W-:Y:S01]  /*28b0*/  LEA.HI.X.SX32 R9, R83, R123.reuse, 0x1, P1 ;  /* 0x0000007b53097211 */ /* 0x080fe200008f0eff */
[----:B------:R-:W-:Y:S01]  /*28c0*/  IMAD R222, R27, 0xcc, RZ ;  /* 0x000000cc1bde7824 */ /* 0x000fe200078e02ff */
[-C--:B------:R-:W-:Y:S01]  /*28d0*/  IADD3 R30, P0, R79, R122.reuse, RZ ;  /* 0x0000007a4f1e7210 */ /* 0x080fe20007f1e0ff */
[----:B------:R-:W3:Y:S01]  /*28e0*/  LDG.E.U16 R94, desc[UR60][R4.64] ;  /* 0x0000003c045e7981 */ /* 0x000ee2000c1e1500 */
[----:B------:R-:W-:Y:S01]  /*28f0*/  IADD3 R10, P2, R220, R122, RZ ;  /* 0x0000007adc0a7210 */ /* 0x000fe20007f5e0ff */
[----:B------:R-:W-:Y:S01]  /*2900*/  IMAD R77, R27, 0x33, RZ ;  /* 0x000000331b4d7824 */ /* 0x000fe200078e02ff */
[----:B------:R-:W-:-:S02]  /*2910*/  LEA.HI.X.SX32 R31, R31, R123, 0x1, P0 ;  /* 0x0000007b1f1f7211 */ /* 0x000fc400000f0eff */
[----:B------:R-:W-:Y:S01]  /*2920*/  LEA.HI.X.SX32 R11, R79, R123, 0x1, P2 ;  /* 0x0000007b4f0b7211 */ /* 0x000fe200010f0eff */
[----:B------:R-:W-:Y:S01]  /*2930*/  IMAD R79, R27, 0x6e, RZ ;  /* 0x0000006e1b4f7824 */ /* 0x000fe200078e02ff */
[----:B------:R0:W3:Y:S04]  /*2940*/  LDG.E.U16 R5, desc[UR60][R2.64] ;  /* 0x0000003c02057981 */ /* 0x0000e8000c1e1500 */
[----:B-----5:R1:W-:Y:S04]  /*2950*/  STL [R1+0xd0], R92 ;  /* 0x0000d05c01007387 */ /* 0x0203e80000100800 */
[----:B------:R5:W-:Y:S01]  /*2960*/  STL [R1+0x94], R88 ;  /* 0x0000945801007387 */ /* 0x000be20000100800 */
[----:B0-----:R-:W-:-:S03]  /*2970*/  IADD3 R2, P1, R81, R122, RZ ;  /* 0x0000007a51027210 */ /* 0x001fc60007f3e0ff */
[----:B-1----:R0:W3:Y:S01]  /*2980*/  LDG.E.U16 R92, desc[UR60][R8.64] ;  /* 0x0000003c085c7981 */ /* 0x0020e2000c1e1500 */
[----:B------:R-:W-:Y:S01]  /*2990*/  LEA.HI.X.SX32 R3, R77, R123, 0x1, P1 ;  /* 0x0000007b4d037211 */ /* 0x000fe200008f0eff */
[C---:B------:R-:W-:Y:S02]  /*29a0*/  IMAD R77, R27.reuse, 0x37, RZ ;  /* 0x000000371b4d7824 */ /* 0x040fe400078e02ff */
[----:B-----5:R1:W5:Y:S01]  /*29b0*/  LDG.E.U16 R88, desc[UR60][R30.64] ;  /* 0x0000003c1e587981 */ /* 0x020362000c1e1500 */
[----:B------:R-:W-:Y:S01]  /*29c0*/  IMAD R221, R27, 0xdc, RZ ;  /* 0x000000dc1bdd7824 */ /* 0x000fe200078e02ff */
[----:B------:R-:W-:Y:S02]  /*29d0*/  LOP3.LUT R4, R80, 0x3f, RZ, 0xc0, !PT ;  /* 0x0000003f50047812 */ /* 0x000fe400078ec0ff */
[----:B------:R1:W5:Y:S01]  /*29e0*/  LDG.E.U16 R3, desc[UR60][R2.64] ;  /* 0x0000003c02037981 */ /* 0x000362000c1e1500 */
[----:B0-----:R-:W-:-:S03]  /*29f0*/  IADD3 R8, P0, R222, R122, RZ ;  /* 0x0000007ade087210 */ /* 0x001fc60007f1e0ff */
[----:B----4-:R0:W-:Y:S01]  /*2a00*/  STL [R1+0x40], R84 ;  /* 0x0000405401007387 */ /* 0x0101e20000100800 */
[----:B------:R-:W-:-:S03]  /*2a10*/  LEA.HI.X.SX32 R9, R81, R123, 0x1, P0 ;  /* 0x0000007b51097211 */ /* 0x000fc600000f0eff */
[----:B------:R-:W-:Y:S01]  /*2a20*/  STL [R1+0x88], R99 ;  /* 0x0000886301007387 */ /* 0x000fe20000100800 */
[----:B-1----:R-:W-:-:S03]  /*2a30*/  IADD3 R30, P0, R79, R122, RZ ;  /* 0x0000007a4f1e7210 */ /* 0x002fc60007f1e0ff */
[----:B------:R1:W4:Y:S01]  /*2a40*/  LDG.E.U16 R83, desc[UR60][R8.64] ;  /* 0x0000003c08537981 */ /* 0x000322000c1e1500 */
[----:B------:R-:W-:Y:S02]  /*2a50*/  LEA.HI.X.SX32 R31, R77, R123, 0x1, P0 ;  /* 0x0000007b4d1f7211 */ /* 0x000fe400000f0eff */
[----:B------:R-:W-:Y:S01]  /*2a60*/  LOP3.LUT R2, R80, 0x40, RZ, 0xc0, !PT ;  /* 0x0000004050027812 */ /* 0x000fe200078ec0ff */
[----:B0-----:R0:W4:Y:S01]  /*2a70*/  LDG.E.U16 R84, desc[UR60][R10.64] ;  /* 0x0000003c0a547981 */ /* 0x001122000c1e1500 */
[----:B------:R-:W-:Y:S01]  /*2a80*/  SHF.L.U32 R4, R4, 0x1, RZ ;  /* 0x0000000104047819 */ /* 0x000fe200000006ff */
[----:B------:R-:W2:Y:S01]  /*2a90*/  LDC R77, c[0x0][0x248] ;  /* 0x00009200ff4d7b82 */ /* 0x000ea20000000800 */
[----:B-1----:R-:W-:Y:S01]  /*2aa0*/  IMAD R9, R27, 0x3b, RZ ;  /* 0x0000003b1b097824 */ /* 0x002fe200078e02ff */
[----:B0-----:R-:W-:Y:S02]  /*2ab0*/  IADD3 R10, P1, R221, R122, RZ ;  /* 0x0000007add0a7210 */ /* 0x001fe40007f3e0ff */
[----:B------:R-:W-:-:S02]  /*2ac0*/  LEA R2, R2, R4, 0x9 ;  /* 0x0000000402027211 */ /* 0x000fc400078e48ff */
[----:B------:R-:W-:Y:S02]  /*2ad0*/  LEA.HI.X.SX32 R11, R79, R123, 0x1, P1 ;  /* 0x0000007b4f0b7211 */ /* 0x000fe400008f0eff */
[----:B------:R-:W0:Y:S01]  /*2ae0*/  LDC R4, c[0x0][0x248] ;  /* 0x00009200ff047b82 */ /* 0x000e220000000800 */
[----:B------:R-:W-:Y:S01]  /*2af0*/  IADD3 R81, R2, R78, RZ ;  /* 0x0000004e02517210 */ /* 0x000fe20007ffe0ff */
[----:B------:R-:W4:Y:S04]  /*2b00*/  LDG.E.U16 R79, desc[UR60][R30.64] ;  /* 0x0000003c1e4f7981 */ /* 0x000f28000c1e1500 */
[----:B------:R1:W4:Y:S02]  /*2b10*/  LDG.E.U16 R78, desc[UR60][R10.64] ;  /* 0x0000003c0a4e7981 */ /* 0x000324000c1e1500 */
[----:B-1----:R-:W-:-:S02]  /*2b20*/  IADD3 R10, P1, R63, R122, RZ ;  /* 0x0000007a3f0a7210 */ /* 0x002fc40007f3e0ff */
[----:B------:R-:W-:Y:S04]  /*2b30*/  STS.U16 [R81], R66 ;  /* 0x0000004251007388 */ /* 0x000fe80000000400 */
[----:B--2---:R1:W-:Y:S01]  /*2b40*/  STL [R1+0xc0], R0 ;  /* 0x0000c00001007387 */ /* 0x0043e20000100800 */
[----:B------:R-:W-:Y:S01]  /*2b50*/  IMAD R77, R77, 0x270, RZ ;  /* 0x000002704d4d7824 */ /* 0x000fe200078e02ff */
[----:B------:R-:W2:Y:S01]  /*2b60*/  LDC R63, c[0x0][0x248] ;  /* 0x00009200ff3f7b82 */ /* 0x000ea20000000800 */
[----:B-1----:R-:W-:-:S05]  /*2b70*/  IMAD R0, R27, 0x76, RZ ;  /* 0x000000761b007824 */ /* 0x002fca00078e02ff */
[----:B------:R-:W-:-:S04]  /*2b80*/  IADD3 R8, P0, R0, R122, RZ ;  /* 0x0000007a00087210 */ /* 0x000fc80007f1e0ff */
[----:B------:R-:W-:-:S05]  /*2b90*/  LEA.HI.X.SX32 R9, R9, R123, 0x1, P0 ;  /* 0x0000007b09097211 */ /* 0x000fca00000f0eff */
[----:B------:R1:W2:Y:S01]  /*2ba0*/  LDG.E.U16 R0, desc[UR60][R8.64] ;  /* 0x0000003c08007981 */ /* 0x0002a2000c1e1500 */
[----:B------:R-:W-:Y:S02]  /*2bb0*/  LEA.HI.X.SX32 R11, R61, R123, 0x1, P1 ;  /* 0x0000007b3d0b7211 */ /* 0x000fe400008f0eff */
[----:B-1----:R-:W-:-:S04]  /*2bc0*/  IADD3 R8, P0, R75, R122, RZ ;  /* 0x0000007a4b087210 */ /* 0x002fc80007f1e0ff */
[-C--:B------:R-:W-:Y:S01]  /*2bd0*/  LEA.HI.X.SX32 R9, R97, R123.reuse, 0x1, P0 ;  /* 0x0000007b61097211 */ /* 0x080fe200000f0eff */
[----:B------:R1:W-:Y:S04]  /*2be0*/  STS.U16 [R81+0x11000], R60 ;  /* 0x0110003c51007388 */ /* 0x0003e80000000400 */
[----:B------:R3:W2:Y:S04]  /*2bf0*/  LDG.E.U16 R66, desc[UR60][R8.64] ;  /* 0x0000003c08427981 */ /* 0x0006a8000c1e1500 */
[----:B-1----:R-:W2:Y:S04]  /*2c00*/  LDG.E.U16 R60, desc[UR60][R10.64] ;  /* 0x0000003c0a3c7981 */ /* 0x002ea8000c1e1500 */
[----:B------:R1:W-:Y:S01]  /*2c10*/  STS.U16 [R81+0x2000], R67 ;  /* 0x0020004351007388 */ /* 0x0003e20000000400 */
[-C--:B------:R-:W-:Y:S01]  /*2c20*/  IADD3 R30, P0, R64, R122.reuse, RZ ;  /* 0x0000007a401e7210 */ /* 0x080fe20007f1e0ff */
[----:B------:R-:W-:Y:S01]  /*2c30*/  IMAD R196, R196, 0x138, RZ ;  /* 0x00000138c4c47824 */ /* 0x000fe200078e02ff */
[----:B------:R-:W5:Y:S08]  /*2c40*/  LDC R64, c[0x0][0x248] ;  /* 0x00009200ff407b82 */ /* 0x000f700000000800 */
[----:B-1----:R-:W1:Y:S01]  /*2c50*/  LDC R67, c[0x0][0x248] ;  /* 0x00009200ff437b82 */ /* 0x002e620000000800 */
[----:B------:R-:W-:Y:S01]  /*2c60*/  LEA.HI.X.SX32 R31, R62, R123, 0x1, P0 ;  /* 0x0000007b3e1f7211 */ /* 0x000fe200000f0eff */
[----:B0-----:R-:W-:Y:S01]  /*2c70*/  IMAD R61, R4, 0x140, RZ ;  /* 0x00000140043d7824 */ /* 0x001fe200078e02ff */
[----:B---3--:R-:W-:-:S03]  /*2c80*/  IADD3 R8, P0, R77, R122, RZ ;  /* 0x0000007a4d087210 */ /* 0x008fc60007f1e0ff */
[----:B------:R0:W3:Y:S02]  /*2c90*/  LDG.E.U16 R97, desc[UR60][R30.64] ;  /* 0x0000003c1e617981 */ /* 0x0000e4000c1e1500 */
[----:B------:R-:W4:Y:S01]  /*2ca0*/  LDC R62, c[0x0][0x248] ;  /* 0x00009200ff3e7b82 */ /* 0x000f220000000800 */
[-C--:B------:R-:W-:Y:S01]  /*2cb0*/  LEA.HI.X.SX32 R9, R196, R123.reuse, 0x1, P0 ;  /* 0x0000007bc4097211 */ /* 0x080fe200000f0eff */
[----:B------:R1:W-:Y:S04]  /*2cc0*/  STS.U16 [R81+0x10c00], R65 ;  /* 0x010c004151007388 */ /* 0x0003e80000000400 */
[----:B------:R4:W-:Y:S01]  /*2cd0*/  STS.U16 [R81+0x11400], R57 ;  /* 0x0114003951007388 */ /* 0x0009e20000000400 */
[----:B0-----:R-:W-:Y:S01]  /*2ce0*/  IADD3 R30, P0, R61, R122, RZ ;  /* 0x0000007a3d1e7210 */ /* 0x001fe20007f1e0ff */
[----:B------:R-:W0:Y:S02]  /*2cf0*/  LDC R4, c[0x0][0x248] ;  /* 0x00009200ff047b82 */ /* 0x000e240000000800 */
[----:B------:R-:W-:Y:S01]  /*2d00*/  STL [R1+0x7c], R94 ;  /* 0x00007c5e01007387 */ /* 0x000fe20000100800 */
[----:B------:R-:W-:Y:S01]  /*2d10*/  LEA.HI.X.SX32 R31, R49, R123, 0x1, P0 ;  /* 0x0000007b311f7211 */ /* 0x000fe200000f0eff */
[----:B-----5:R-:W-:-:S02]  /*2d20*/  IMAD R11, R64, 0x290, RZ ;  /* 0x00000290400b7824 */ /* 0x020fc400078e02ff */
[----:B------:R5:W3:Y:S01]  /*2d30*/  LDG.E.U16 R121, desc[UR60][R8.64] ;  /* 0x0000003c08797981 */ /* 0x000ae2000c1e1500 */
[----:B-1----:R-:W-:Y:S01]  /*2d40*/  IMAD R67, R67, 0x280, RZ ;  /* 0x0000028043437824 */ /* 0x002fe200078e02ff */
[----:B------:R-:W1:Y:S02]  /*2d50*/  LDC R49, c[0x0][0x248] ;  /* 0x00009200ff317b82 */ /* 0x000e640000000800 */
[----:B------:R-:W-:Y:S02]  /*2d60*/  STL [R1+0x70], R92 ;  /* 0x0000705c01007387 */ /* 0x000fe40000100800 */
[----:B------:R-:W-:Y:S02]  /*2d70*/  IADD3 R132, P1, R67, R122, RZ ;  /* 0x0000007a43847210 */ /* 0x000fe40007f3e0ff */
[----:B------:R0:W-:Y:S02]  /*2d80*/  STS.U16 [R81+0x11800], R58 ;  /* 0x0118003a51007388 */ /* 0x0001e40000000400 */
[----:B------:R-:W1:Y:S01]  /*2d90*/  LDC R65, c[0x0][0x248] ;  /* 0x00009200ff417b82 */ /* 0x000e620000000800 */
[----:B----4-:R-:W-:Y:S01]  /*2da0*/  IMAD R57, R62, 0x150, RZ ;  /* 0x000001503e397824 */ /* 0x010fe200078e02ff */
[----:B------:R-:W-:Y:S01]  /*2db0*/  LEA.HI.X.SX32 R133, R61, R123, 0x1, P1 ;  /* 0x0000007b3d857211 */ /* 0x000fe200008f0eff */
[----:B------:R-:W-:Y:S01]  /*2dc0*/  STL [R1+0xb0], R88 ;  /* 0x0000b05801007387 */ /* 0x000fe20000100800 */
[----:B------:R-:W-:-:S03]  /*2dd0*/  IMAD R211, R211, 0x148, RZ ;  /* 0x00000148d3d37824 */ /* 0x000fc600078e02ff */
[----:B------:R4:W-:Y:S01]  /*2de0*/  STS.U16 [R81+0x4c00], R59 ;  /* 0x004c003b51007388 */ /* 0x0009e20000000400 */
[----:B------:R-:W1:Y:S01]  /*2df0*/  LDC R61, c[0x0][0x248] ;  /* 0x00009200ff3d7b82 */ /* 0x000e620000000800 */
[----:B-----5:R-:W-:Y:S02]  /*2e00*/  IADD3 R8, P0, R57, R122, RZ ;  /* 0x0000007a39087210 */ /* 0x020fe40007f1e0ff */
[----:B------:R-:W-:Y:S04]  /*2e10*/  STL [R1+0x64], R84 ;  /* 0x0000645401007387 */ /* 0x000fe80000100800 */
[----:B------:R-:W-:Y:S01]  /*2e20*/  STL [R1+0x58], R83 ;  /* 0x0000585301007387 */ /* 0x000fe20000100800 */
[----:B0-----:R-:W0:Y:S01]  /*2e30*/  LDC R58, c[0x0][0x248] ;  /* 0x00009200ff3a7b82 */ /* 0x001e220000000800 */
[----:B------:R-:W-:-:S02]  /*2e40*/  LEA.HI.X.SX32 R9, R48, R123, 0x1, P0 ;  /* 0x0000007b30097211 */ /* 0x000fc400000f0eff */
[----:B------:R-:W-:Y:S01]  /*2e50*/  STL [R1+0xa0], R79 ;  /* 0x0000a04f01007387 */ /* 0x000fe20000100800 */
[-C--:B------:R-:W-:Y:S01]  /*2e60*/  IADD3 R10, P2, R11, R122.reuse, RZ ;  /* 0x0000007a0b0a7210 */ /* 0x080fe20007f5e0ff */
[----:B--2---:R-:W-:Y:S02]  /*2e70*/  IMAD R67, R63, 0x2a0, RZ ;  /* 0x000002a03f437824 */ /* 0x004fe400078e02ff */
[----:B------:R-:W-:Y:S01]  /*2e80*/  STL [R1+0x4c], R78 ;  /* 0x00004c4e01007387 */ /* 0x000fe20000100800 */
[----:B------:R-:W2:Y:S01]  /*2e90*/  LDC R62, c[0x0][0x248] ;  /* 0x00009200ff3e7b82 */ /* 0x000ea20000000800 */
[----:B------:R-:W-:Y:S01]  /*2ea0*/  LEA.HI.X.SX32 R11, R211, R123, 0x1, P2 ;  /* 0x0000007bd30b7211 */ /* 0x000fe200010f0eff */
[----:B----4-:R-:W-:Y:S01]  /*2eb0*/  IMAD R59, R4, 0x160, RZ ;  /* 0x00000160043b7824 */ /* 0x010fe200078e02ff */
[----:B------:R4:W5:Y:S01]  /*2ec0*/  LDG.E.U16 R119, desc[UR60][R8.64] ;  /* 0x0000003c08777981 */ /* 0x000962000c1e1500 */
[----:B------:R-:W-:Y:S01]  /*2ed0*/  IADD3 R48, P1, R67, R122, RZ ;  /* 0x0000007a43307210 */ /* 0x000fe20007f3e0ff */
[----:B------:R-:W-:-:S02]  /*2ee0*/  IMAD R210, R210, 0x158, RZ ;  /* 0x00000158d2d27824 */ /* 0x000fc400078e02ff */
[----:B------:R4:W3:Y:S01]  /*2ef0*/  LDG.E.U16 R120, desc[UR60][R10.64] ;  /* 0x0000003c0a787981 */ /* 0x0008e2000c1e1500 */
[----:B------:R-:W2:Y:S01]  /*2f00*/  LDC R63, c[0x0][0x248] ;  /* 0x00009200ff3f7b82 */ /* 0x000ea20000000800 */
[----:B-1----:R-:W-:Y:S02]  /*2f10*/  IMAD R65, R65, 0x2b0, RZ ;  /* 0x000002b041417824 */ /* 0x002fe400078e02ff */
[----:B------:R1:W3:Y:S01]  /*2f20*/  LDG.E.U16 R94, desc[UR60][R30.64] ;  /* 0x0000003c1e5e7981 */ /* 0x0002e2000c1e1500 */
[----:B----4-:R-:W-:-:S04]  /*2f30*/  IMAD R9, R49, 0x2c0, RZ ;  /* 0x000002c031097824 */ /* 0x010fc800078e02ff */
[----:B------:R-:W4:Y:S01]  /*2f40*/  LDC R64, c[0x0][0x248] ;  /* 0x00009200ff407b82 */ /* 0x000f220000000800 */
[-C--:B------:R-:W-:Y:S01]  /*2f50*/  LEA.HI.X.SX32 R49, R57, R123.reuse, 0x1, P1 ;  /* 0x0000007b39317211 */ /* 0x080fe200008f0eff */
[----:B------:R-:W-:Y:S01]  /*2f60*/  IMAD R208, R208, 0x168, RZ ;  /* 0x00000168d0d07824 */ /* 0x000fe200078e02ff */
[-C--:B------:R-:W-:Y:S01]  /*2f70*/  IADD3 R10, P0, R59, R122.reuse, RZ ;  /* 0x0000007a3b0a7210 */ /* 0x080fe20007f1e0ff */
[----:B------:R-:W-:Y:S01]  /*2f80*/  IMAD R209, R209, 0x178, RZ ;  /* 0x00000178d1d17824 */ /* 0x000fe200078e02ff */
[-C--:B------:R-:W-:Y:S01]  /*2f90*/  IADD3 R8, P1, R9, R122.reuse, RZ ;  /* 0x0000007a09087210 */ /* 0x080fe20007f3e0ff */
[----:B------:R-:W-:Y:S01]  /*2fa0*/  IMAD R207, R207, 0x188, RZ ;  /* 0x00000188cfcf7824 */ /* 0x000fe200078e02ff */
[-C--:B------:R-:W-:Y:S01]  /*2fb0*/  LEA.HI.X.SX32 R11, R56, R123.reuse, 0x1, P0 ;  /* 0x0000007b380b7211 */ /* 0x080fe200000f0eff */
[----:B------:R-:W-:Y:S01]  /*2fc0*/  IMAD R205, R205, 0x198, RZ ;  /* 0x00000198cdcd7824 */ /* 0x000fe200078e02ff */
[-C--:B------:R-:W-:Y:S01]  /*2fd0*/  LEA.HI.X.SX32 R9, R59, R123.reuse, 0x1, P1 ;  /* 0x0000007b3b097211 */ /* 0x080fe200008f0eff */
[----:B------:R-:W-:Y:S01]  /*2fe0*/  IMAD R59, R61, 0x2d0, RZ ;  /* 0x000002d03d3b7824 */ /* 0x000fe200078e02ff */
[----:B-1----:R-:W-:Y:S01]  /*2ff0*/  IADD3 R30, P2, R65, R122, RZ ;  /* 0x0000007a411e7210 */ /* 0x002fe20007f5e0ff */
[----:B------:R-:W1:Y:S01]  /*3000*/  LDC R56, c[0x0][0x248] ;  /* 0x00009200ff387b82 */ /* 0x000e620000000800 */
[----:B------:R2:W3:Y:S01]  /*3010*/  LDG.E.U16 R92, desc[UR60][R10.64] ;  /* 0x0000003c0a5c7981 */ /* 0x0004e2000c1e1500 */
[----:B0-----:R-:W-:Y:S01]  /*3020*/  IMAD R57, R58, 0x170, RZ ;  /* 0x000001703a397824 */ /* 0x001fe200078e02ff */
[----:B------:R-:W-:-:S02]  /*3030*/  LEA.HI.X.SX32 R31, R210, R123, 0x1, P2 ;  /* 0x0000007bd21f7211 */ /* 0x000fc400010f0eff */
[----:B------:R0:W5:Y:S03]  /*3040*/  LDG.E.U16 R118, desc[UR60][R48.64] ;  /* 0x0000003c30767981 */ /* 0x000166000c1e1500 */
[----:B------:R-:W1:Y:S01]  /*3050*/  LDC R65, c[0x0][0x248] ;  /* 0x00009200ff417b82 */ /* 0x000e620000000800 */
[----:B------:R0:W3:Y:S01]  /*3060*/  LDG.E.U16 R4, desc[UR60][R30.64] ;  /* 0x0000003c1e047981 */ /* 0x0000e2000c1e1500 */
[-C--:B--2---:R-:W-:Y:S01]  /*3070*/  IADD3 R10, P1, R59, R122.reuse, RZ ;  /* 0x0000007a3b0a7210 */ /* 0x084fe20007f3e0ff */
[----:B------:R-:W-:Y:S02]  /*3080*/  IMAD R63, R63, 0x2f0, RZ ;  /* 0x000002f03f3f7824 */ /* 0x000fe400078e02ff */
[----:B------:R2:W3:Y:S03]  /*3090*/  LDG.E.U16 R117, desc[UR60][R8.64] ;  /* 0x0000003c08757981 */ /* 0x0004e6000c1e1500 */
[----:B------:R-:W1:Y:S01]  /*30a0*/  LDC R61, c[0x0][0x248] ;  /* 0x00009200ff3d7b82 */ /* 0x000e620000000800 */
[----:B------:R-:W-:Y:S01]  /*30b0*/  LEA.HI.X.SX32 R11, R208, R123, 0x1, P1 ;  /* 0x0000007bd00b7211 */ /* 0x000fe200008f0eff */
[----:B------:R-:W-:Y:S01]  /*30c0*/  IMAD R206, R206, 0x1a8, RZ ;  /* 0x000001a8cece7824 */ /* 0x000fe200078e02ff */
[----:B0-----:R-:W-:Y:S01]  /*30d0*/  IADD3 R48, P0, R57, R122, RZ ;  /* 0x0000007a39307210 */ /* 0x001fe20007f1e0ff */
[----:B------:R-:W-:-:S02]  /*30e0*/  IMAD R31, R62, 0x2e0, RZ ;  /* 0x000002e03e1f7824 */ /* 0x000fc400078e02ff */
[----:B------:R-:W-:Y:S01]  /*30f0*/  IMAD R204, R204, 0x1b8, RZ ;  /* 0x000001b8cccc7824 */ /* 0x000fe200078e02ff */
[-C--:B------:R-:W-:Y:S01]  /*3100*/  LEA.HI.X.SX32 R49, R51, R123.reuse, 0x1, P0 ;  /* 0x0000007b33317211 */ /* 0x080fe200000f0eff */
[----:B------:R-:W3:Y:S01]  /*3110*/  LDG.E.U16 R116, desc[UR60][R10.64] ;  /* 0x0000003c0a747981 */ /* 0x000ee2000c1e1500 */
[-C--:B------:R-:W-:Y:S01]  /*3120*/  IADD3 R30, P1, R31, R122.reuse, RZ ;  /* 0x0000007a1f1e7210 */ /* 0x080fe20007f3e0ff */
[----:B------:R-:W0:Y:S01]  /*3130*/  LDC R58, c[0x0][0x248] ;  /* 0x00009200ff3a7b82 */ /* 0x000e220000000800 */
[----:B----4-:R-:W-:Y:S01]  /*3140*/  IMAD R51, R64, 0x300, RZ ;  /* 0x0000030040337824 */ /* 0x010fe200078e02ff */
[----:B--2---:R-:W-:Y:S01]  /*3150*/  IADD3 R8, P2, R63, R122, RZ ;  /* 0x0000007a3f087210 */ /* 0x004fe20007f5e0ff */
[----:B------:R2:W4:Y:S01]  /*3160*/  LDG.E.U16 R115, desc[UR60][R48.64] ;  /* 0x0000003c30737981 */ /* 0x000522000c1e1500 */
[----:B------:R-:W-:Y:S01]  /*3170*/  LEA.HI.X.SX32 R31, R57, R123, 0x1, P1 ;  /* 0x0000007b391f7211 */ /* 0x000fe200008f0eff */
[----:B------:R-:W-:Y:S02]  /*3180*/  IMAD R203, R203, 0x1c8, RZ ;  /* 0x000001c8cbcb7824 */ /* 0x000fe400078e02ff */
[----:B------:R-:W-:Y:S01]  /*3190*/  IMAD R214, R214, 0x1d8, RZ ;  /* 0x000001d8d6d67824 */ /* 0x000fe200078e02ff */
[----:B------:R-:W0:Y:S01]  /*31a0*/  LDC R62, c[0x0][0x248] ;  /* 0x00009200ff3e7b82 */ /* 0x000e220000000800 */
[----:B-1----:R-:W-:-:S02]  /*31b0*/  IMAD R57, R56, 0x190, RZ ;  /* 0x0000019038397824 */ /* 0x002fc400078e02ff */
[----:B------:R-:W-:Y:S02]  /*31c0*/  IMAD R202, R202, 0x1e8, RZ ;  /* 0x000001e8caca7824 */ /* 0x000fe400078e02ff */
[----:B------:R-:W-:Y:S01]  /*31d0*/  IMAD R213, R213, 0x1f8, RZ ;  /* 0x000001f8d5d57824 */ /* 0x000fe200078e02ff */
[----:B------:R1:W-:Y:S02]  /*31e0*/  STS.U16 [R81+0x4000], R68 ;  /* 0x0040004451007388 */ /* 0x0003e40000000400 */
[----:B------:R-:W1:Y:S01]  /*31f0*/  LDC R63, c[0x0][0x248] ;  /* 0x00009200ff3f7b82 */ /* 0x000e620000000800 */
[----:B------:R-:W-:Y:S01]  /*3200*/  IMAD R65, R65, 0x310, RZ ;  /* 0x0000031041417824 */ /* 0x000fe200078e02ff */
[----:B------:R1:W-:Y:S01]  /*3210*/  STS.U16 [R81+0x10000], R69 ;  /* 0x0100004551007388 */ /* 0x0003e20000000400 */
[----:B------:R-:W-:Y:S01]  /*3220*/  IMAD R61, R61, 0x320, RZ ;  /* 0x000003203d3d7824 */ /* 0x000fe200078e02ff */
[-C--:B------:R-:W-:Y:S02]  /*3230*/  LEA.HI.X.SX32 R9, R209, R123.reuse, 0x1, P2 ;  /* 0x0000007bd1097211 */ /* 0x080fe400010f0eff */
[----:B------:R-:W3:Y:S02]  /*3240*/  LDG.E.U16 R114, desc[UR60][R30.64] ;  /* 0x0000003c1e727981 */ /* 0x000ee4000c1e1500 */
[----:B------:R-:W0:Y:S01]  /*3250*/  LDC R56, c[0x0][0x248] ;  /* 0x00009200ff387b82 */ /* 0x000e220000000800 */
[----:B--2---:R-:W-:Y:S01]  /*3260*/  IADD3 R48, P2, R65, R122, RZ ;  /* 0x0000007a41307210 */ /* 0x004fe20007f5e0ff */
[----:B------:R-:W2:Y:S03]  /*3270*/  LDG.E.U16 R9, desc[UR60][R8.64] ;  /* 0x0000003c08097981 */ /* 0x000ea6000c1e1500 */
[----:B------:R-:W-:Y:S01]  /*3280*/  LEA.HI.X.SX32 R49, R207, R123, 0x1, P2 ;  /* 0x0000007bcf317211 */ /* 0x000fe200010f0eff */
[----:B------:R-:W-:Y:S02]  /*3290*/  STS.U16 [R81+0x800], R76 ;  /* 0x0008004c51007388 */ /* 0x000fe40000000400 */
[----:B------:R-:W5:Y:S02]  /*32a0*/  LDC R64, c[0x0][0x248] ;  /* 0x00009200ff407b82 */ /* 0x000f640000000800 */
[----:B------:R-:W2:Y:S04]  /*32b0*/  LDG.E.U16 R112, desc[UR60][R48.64] ;  /* 0x0000003c30707981 */ /* 0x000ea8000c1e1500 */
[----:B------:R-:W-:Y:S01]  /*32c0*/  STS.U16 [R81+0x400], R73 ;  /* 0x0004004951007388 */ /* 0x000fe20000000400 */
[----:B-1----:R-:W-:Y:S01]  /*32d0*/  IMAD R63, R63, 0x350, RZ ;  /* 0x000003503f3f7824 */ /* 0x002fe200078e02ff */
[----:B------:R-:W1:Y:S02]  /*32e0*/  LDC R68, c[0x0][0x248] ;  /* 0x00009200ff447b82 */ /* 0x000e640000000800 */
[----:B------:R-:W-:Y:S04]  /*32f0*/  STS.U16 [R81+0x1000], R74 ;  /* 0x0010004a51007388 */ /* 0x000fe80000000400 */
[----:B------:R-:W-:Y:S02]  /*3300*/  STS.U16 [R81+0x10800], R72 ;  /* 0x0108004851007388 */ /* 0x000fe40000000400 */
[----:B------:R-:W1:Y:S02]  /*3310*/  LDC R69, c[0x0][0x248] ;  /* 0x00009200ff457b82 */ /* 0x000e640000000800 */
[----:B------:R-:W-:Y:S04]  /*3320*/  STS.U16 [R81+0x4400], R71 ;  /* 0x0044004751007388 */ /* 0x000fe80000000400 */
[----:B------:R-:W-:Y:S04]  /*3330*/  STS.U16 [R81+0x10400], R70 ;  /* 0x0104004651007388 */ /* 0x000fe80000000400 */
[----:B------:R0:W2:Y:S01]  /*3340*/  LDG.E.U16 R132, desc[UR60][R132.64] ;  /* 0x0000003c84847981 */ /* 0x0000a2000c1e1500 */
[----:B------:R-:W-:Y:S01]  /*3350*/  IMAD R127, R127, 0x342, RZ ;  /* 0x000003427f7f7824 */ /* 0x000fe200078e02ff */
[----:B0-----:R-:W0:Y:S02]  /*3360*/  LDC R133, c[0x0][0x248] ;  /* 0x00009200ff857b82 */ /* 0x001e240000000800 */
[----:B------:R1:W-:Y:S04]  /*3370*/  STL [R1+0x34], R66 ;  /* 0x0000344201007387 */ /* 0x0003e80000100800 */
[----:B------:R1:W-:Y:S02]  /*3380*/  STL [R1+0x30], R60 ;  /* 0x0000303c01007387 */ /* 0x0003e40000100800 */
[----:B-1----:R-:W1:Y:S08]  /*3390*/  LDC R66, c[0x0][0x248] ;  /* 0x00009200ff427b82 */ /* 0x002e700000000800 */
[----:B------:R-:W0:Y:S02]  /*33a0*/  LDC R60, c[0x0][0x248] ;  /* 0x00009200ff3c7b82 */ /* 0x000e240000000800 */
[----:B0-----:R-:W-:-:S06]  /*33b0*/  IMAD R59, R60, 0x180, RZ ;  /* 0x000001803c3b7824 */ /* 0x001fcc00078e02ff */
[----:B------:R-:W0:Y:S01]  /*33c0*/  LDC R60, c[0x0][0x248] ;  /* 0x00009200ff3c7b82 */ /* 0x000e220000000800 */
[----:B------:R-:W-:-:S04]  /*33d0*/  IADD3 R10, P0, R59, R122, RZ ;  /* 0x0000007a3b0a7210 */ /* 0x000fc80007f1e0ff */
[-C--:B------:R-:W-:Y:S02]  /*33e0*/  LEA.HI.X.SX32 R11, R50, R123.reuse, 0x1, P0 ;  /* 0x0000007b320b7211 */ /* 0x080fe400000f0eff */
[-C--:B------:R-:W-:Y:S02]  /*33f0*/  IADD3 R50, P1, R51, R122.reuse, RZ ;  /* 0x0000007a33327210 */ /* 0x080fe40007f3e0ff */
[-C--:B------:R-:W-:Y:S01]  /*3400*/  IADD3 R30, P0, R57, R122.reuse, RZ ;  /* 0x0000007a391e7210 */ /* 0x080fe20007f1e0ff */
[----:B------:R1:W2:Y:S01]  /*3410*/  LDG.E.U16 R88, desc[UR60][R10.64] ;  /* 0x0000003c0a587981 */ /* 0x0002a2000c1e1500 */
[-C--:B------:R-:W-:Y:S02]  /*3420*/  LEA.HI.X.SX32 R51, R59, R123.reuse, 0x1, P1 ;  /* 0x0000007b3b337211 */ /* 0x080fe400008f0eff */
[----:B------:R-:W0:Y:S01]  /*3430*/  LDC R59, c[0x0][0x248] ;  /* 0x00009200ff3b7b82 */ /* 0x000e220000000800 */
[----:B------:R-:W-:Y:S01]  /*3440*/  LEA.HI.X.SX32 R31, R55, R123, 0x1, P0 ;  /* 0x0000007b371f7211 */ /* 0x000fe200000f0eff */
[----:B------:R-:W-:Y:S01]  /*3450*/  IMAD R55, R58, 0x1a0, RZ ;  /* 0x000001a03a377824 */ /* 0x000fe200078e02ff */
[----:B------:R0:W2:Y:S01]  /*3460*/  LDG.E.U16 R113, desc[UR60][R50.64] ;  /* 0x0000003c32717981 */ /* 0x0000a2000c1e1500 */
[----:B-1----:R-:W-:-:S03]  /*3470*/  IADD3 R10, P1, R61, R122, RZ ;  /* 0x0000007a3d0a7210 */ /* 0x002fc60007f3e0ff */
[----:B------:R1:W2:Y:S01]  /*3480*/  LDG.E.U16 R111, desc[UR60][R30.64] ;  /* 0x0000003c1e6f7981 */ /* 0x0002a2000c1e1500 */
[----:B------:R-:W5:Y:S01]  /*3490*/  LDC R61, c[0x0][0x248] ;  /* 0x00009200ff3d7b82 */ /* 0x000f620000000800 */
[----:B0-----:R-:W-:Y:S01]  /*34a0*/  IMAD R65, R60, 0x330, RZ ;  /* 0x000003303c417824 */ /* 0x001fe200078e02ff */
[-C--:B------:R-:W-:Y:S01]  /*34b0*/  LEA.HI.X.SX32 R11, R57, R123.reuse, 0x1, P1 ;  /* 0x0000007b390b7211 */ /* 0x080fe200008f0eff */
[----:B------:R-:W-:Y:S01]  /*34c0*/  IMAD R51, R62, 0x340, RZ ;  /* 0x000003403e337824 */ /* 0x000fe200078e02ff */
[-C--:B------:R-:W-:Y:S02]  /*34d0*/  IADD3 R48, P0, R55, R122.reuse, RZ ;  /* 0x0000007a37307210 */ /* 0x080fe40007f1e0ff */
[-C--:B------:R-:W-:Y:S02]  /*34e0*/  IADD3 R50, P1, R65, R122.reuse, RZ ;  /* 0x0000007a41327210 */ /* 0x080fe40007f3e0ff */
[----:B------:R-:W0:Y:S01]  /*34f0*/  LDC R57, c[0x0][0x248] ;  /* 0x00009200ff397b82 */ /* 0x000e220000000800 */
[----:B-1----:R-:W-:Y:S01]  /*3500*/  IADD3 R30, P2, R51, R122, RZ ;  /* 0x0000007a331e7210 */ /* 0x002fe20007f5e0ff */
[----:B------:R1:W2:Y:S01]  /*3510*/  LDG.E.U16 R110, desc[UR60][R10.64] ;  /* 0x0000003c0a6e7981 */ /* 0x0002a2000c1e1500 */
[----:B------:R-:W-:-:S02]  /*3520*/  LEA.HI.X.SX32 R51, R205, R123, 0x1, P1 ;  /* 0x0000007bcd337211 */ /* 0x000fc400008f0eff */
[----:B------:R-:W-:Y:S01]  /*3530*/  LEA.HI.X.SX32 R49, R53, R123, 0x1, P0 ;  /* 0x0000007b35317211 */ /* 0x000fe200000f0eff */
[----:B------:R-:W-:Y:S02]  /*3540*/  IMAD R59, R59, 0x360, RZ ;  /* 0x000003603b3b7824 */ /* 0x000fe400078e02ff */
[----:B------:R-:W4:Y:S01]  /*3550*/  LDC R60, c[0x0][0x248] ;  /* 0x00009200ff3c7b82 */ /* 0x000f220000000800 */
[----:B------:R-:W-:Y:S01]  /*3560*/  IMAD R53, R56, 0x1b0, RZ ;  /* 0x000001b038357824 */ /* 0x000fe200078e02ff */
[----:B------:R5:W2:Y:S01]  /*3570*/  LDG.E.U16 R84, desc[UR60][R48.64] ;  /* 0x0000003c30547981 */ /* 0x000aa2000c1e1500 */
[----:B-1----:R-:W-:-:S05]  /*3580*/  IADD3 R10, P1, R63, R122, RZ ;  /* 0x0000007a3f0a7210 */ /* 0x002fca0007f3e0ff */
[----:B------:R-:W1:Y:S01]  /*3590*/  LDC R62, c[0x0][0x248] ;  /* 0x00009200ff3e7b82 */ /* 0x000e620000000800 */
[-C--:B------:R-:W-:Y:S01]  /*35a0*/  LEA.HI.X.SX32 R11, R206, R123.reuse, 0x1, P1 ;  /* 0x0000007bce0b7211 */ /* 0x080fe200008f0eff */
[----:B-----5:R-:W-:Y:S01]  /*35b0*/  IMAD R61, R61, 0x370, RZ ;  /* 0x000003703d3d7824 */ /* 0x020fe200078e02ff */
[----:B------:R-:W-:Y:S01]  /*35c0*/  LEA.HI.X.SX32 R31, R55, R123, 0x1, P2 ;  /* 0x0000007b371f7211 */ /* 0x000fe200010f0eff */
[----:B------:R-:W5:Y:S01]  /*35d0*/  LDG.E.U16 R8, desc[UR60][R50.64] ;  /* 0x0000003c32087981 */ /* 0x000f62000c1e1500 */
[----:B------:R-:W-:-:S03]  /*35e0*/  IADD3 R48, P1, R59, R122, RZ ;  /* 0x0000007a3b307210 */ /* 0x000fc60007f3e0ff */
[----:B------:R-:W1:Y:S01]  /*35f0*/  LDC R56, c[0x0][0x248] ;  /* 0x00009200ff387b82 */ /* 0x000e620000000800 */
[----:B------:R0:W2:Y:S02]  /*3600*/  LDG.E.U16 R108, desc[UR60][R10.64] ;  /* 0x0000003c0a6c7981 */ /* 0x0000a4000c1e1500 */
[----:B0-----:R-:W-:Y:S02]  /*3610*/  IMAD R55, R57, 0x1c0, RZ ;  /* 0x000001c039377824 */ /* 0x001fe400078e02ff */
[----:B------:R0:W2:Y:S03]  /*3620*/  LDG.E.U16 R109, desc[UR60][R30.64] ;  /* 0x0000003c1e6d7981 */ /* 0x0000a6000c1e1500 */
[----:B------:R-:W3:Y:S01]  /*3630*/  LDC R59, c[0x0][0x248] ;  /* 0x00009200ff3b7b82 */ /* 0x000ee20000000800 */
[----:B------:R-:W-:-:S07]  /*3640*/  IADD3 R10, P2, R61, R122, RZ ;  /* 0x0000007a3d0a7210 */ /* 0x000fce0007f5e0ff */
[----:B------:R-:W3:Y:S01]  /*3650*/  LDC R61, c[0x0][0x248] ;  /* 0x00009200ff3d7b82 */ /* 0x000ee20000000800 */
[C---:B------:R-:W-:Y:S02]  /*3660*/  IADD3 R50, P0, R53.reuse, R122, RZ ;  /* 0x0000007a35327210 */ /* 0x040fe40007f1e0ff */
[-C--:B------:R-:W-:Y:S01]  /*3670*/  LEA.HI.X.SX32 R49, R53, R123.reuse, 0x1, P1 ;  /* 0x0000007b35317211 */ /* 0x080fe200008f0eff */
[----:B----4-:R-:W-:Y:S01]  /*3680*/  IMAD R53, R60, 0x380, RZ ;  /* 0x000003803c357824 */ /* 0x010fe200078e02ff */
[----:B------:R-:W-:-:S03]  /*3690*/  LEA.HI.X.SX32 R51, R52, R123, 0x1, P0 ;  /* 0x0000007b34337211 */ /* 0x000fc600000f0eff */
[----:B------:R-:W4:Y:S01]  /*36a0*/  LDC R63, c[0x0][0x248] ;  /* 0x00009200ff3f7b82 */ /* 0x000f220000000800 */
[-C--:B0-----:R-:W-:Y:S01]  /*36b0*/  IADD3 R30, P0, R55, R122.reuse, RZ ;  /* 0x0000007a371e7210 */ /* 0x081fe20007f1e0ff */
[----:B-1----:R-:W-:Y:S01]  /*36c0*/  IMAD R57, R56, 0x1d0, RZ ;  /* 0x000001d038397824 */ /* 0x002fe200078e02ff */
[----:B------:R0:W2:Y:S05]  /*36d0*/  LDG.E.U16 R107, desc[UR60][R50.64] ;  /* 0x0000003c326b7981 */ /* 0x0000aa000c1e1500 */
[----:B------:R-:W1:Y:S01]  /*36e0*/  LDC R58, c[0x0][0x248] ;  /* 0x00009200ff3a7b82 */ /* 0x000e620000000800 */
[-C--:B------:R-:W-:Y:S01]  /*36f0*/  LEA.HI.X.SX32 R31, R29, R123.reuse, 0x1, P0 ;  /* 0x0000007b1d1f7211 */ /* 0x080fe200000f0eff */
[----:B---3--:R-:W-:Y:S01]  /*3700*/  IMAD R59, R59, 0x3a0, RZ ;  /* 0x000003a03b3b7824 */ /* 0x008fe200078e02ff */
[----:B------:R-:W-:Y:S01]  /*3710*/  IADD3 R52, P1, R53, R122, RZ ;  /* 0x0000007a35347210 */ /* 0x000fe20007f3e0ff */
[----:B------:R-:W3:Y:S04]  /*3720*/  LDG.E.U16 R106, desc[UR60][R48.64] ;  /* 0x0000003c306a7981 */ /* 0x000ee8000c1e1500 */
[----:B------:R-:W1:Y:S01]  /*3730*/  LDC R60, c[0x0][0x248] ;  /* 0x00009200ff3c7b82 */ /* 0x000e620000000800 */
[----:B0-----:R-:W-:Y:S01]  /*3740*/  IMAD R51, R62, 0x390, RZ ;  /* 0x000003903e337824 */ /* 0x001fe200078e02ff */
[----:B------:R0:W3:Y:S06]  /*3750*/  LDG.E.U16 R29, desc[UR60][R30.64] ;  /* 0x0000003c1e1d7981 */ /* 0x0000ec000c1e1500 */
[----:B------:R-:W1:Y:S01]  /*3760*/  LDC R56, c[0x0][0x248] ;  /* 0x00009200ff387b82 */ /* 0x000e620000000800 */
[----:B------:R-:W-:-:S02]  /*3770*/  LEA.HI.X.SX32 R53, R55, R123, 0x1, P1 ;  /* 0x0000007b37357211 */ /* 0x000fc400008f0eff */
[-C--:B0-----:R-:W-:Y:S01]  /*3780*/  IADD3 R30, P1, R59, R122.reuse, RZ ;  /* 0x0000007a3b1e7210 */ /* 0x081fe20007f3e0ff */
[----:B------:R-:W-:Y:S01]  /*3790*/  IMAD R61, R61, 0x3b0, RZ ;  /* 0x000003b03d3d7824 */ /* 0x000fe200078e02ff */
[-C--:B------:R-:W-:Y:S01]  /*37a0*/  LEA.HI.X.SX32 R11, R204, R123.reuse, 0x1, P2 ;  /* 0x0000007bcc0b7211 */ /* 0x080fe200010f0eff */
[----:B----4-:R-:W-:Y:S02]  /*37b0*/  IMAD R63, R63, 0x3c0, RZ ;  /* 0x000003c03f3f7824 */ /* 0x010fe400078e02ff */
[----:B------:R-:W0:Y:S01]  /*37c0*/  LDC R62, c[0x0][0x248] ;  /* 0x00009200ff3e7b82 */ /* 0x000e220000000800 */
[CC--:B------:R-:W-:Y:S02]  /*37d0*/  LEA.HI.X.SX32 R31, R57.reuse, R123.reuse, 0x1, P1 ;  /* 0x0000007b391f7211 */ /* 0x0c0fe400008f0eff */
[-C--:B------:R-:W-:Y:S01]  /*37e0*/  IADD3 R48, P0, R57, R122.reuse, RZ ;  /* 0x0000007a39307210 */ /* 0x080fe20007f1e0ff */
[----:B-1----:R-:W-:Y:S01]  /*37f0*/  IMAD R55, R58, 0x1e0, RZ ;  /* 0x000001e03a377824 */ /* 0x002fe200078e02ff */
[----:B------:R-:W-:Y:S01]  /*3800*/  IADD3 R50, P2, R51, R122, RZ ;  /* 0x0000007a33327210 */ /* 0x000fe20007f5e0ff */
[----:B------:R1:W4:Y:S02]  /*3810*/  LDG.E.U16 R103, desc[UR60][R30.64] ;  /* 0x0000003c1e677981 */ /* 0x000324000c1e1500 */
[----:B------:R-:W0:Y:S01]  /*3820*/  LDC R59, c[0x0][0x248] ;  /* 0x00009200ff3b7b82 */ /* 0x000e220000000800 */
[-C--:B------:R-:W-:Y:S01]  /*3830*/  LEA.HI.X.SX32 R51, R203, R123.reuse, 0x1, P2 ;  /* 0x0000007bcb337211 */ /* 0x080fe200010f0eff */
[----:B------:R-:W4:Y:S01]  /*3840*/  LDG.E.U16 R11, desc[UR60][R10.64] ;  /* 0x0000003c0a0b7981 */ /* 0x000f22000c1e1500 */
[----:B------:R-:W-:-:S03]  /*3850*/  LEA.HI.X.SX32 R49, R54, R123, 0x1, P0 ;  /* 0x0000007b36317211 */ /* 0x000fc600000f0eff */
[----:B------:R1:W4:Y:S02]  /*3860*/  LDG.E.U16 R105, desc[UR60][R52.64] ;  /* 0x0000003c34697981 */ /* 0x000324000c1e1500 */
[-C--:B-1----:R-:W-:Y:S01]  /*3870*/  IADD3 R30, P1, R61, R122.reuse, RZ ;  /* 0x0000007a3d1e7210 */ /* 0x082fe20007f3e0ff */
[----:B------:R-:W-:Y:S01]  /*3880*/  IMAD R57, R56, 0x1f0, RZ ;  /* 0x000001f038397824 */ /* 0x000fe200078e02ff */
[----:B------:R1:W4:Y:S01]  /*3890*/  LDG.E.U16 R104, desc[UR60][R48.64] ;  /* 0x0000003c30687981 */ /* 0x000322000c1e1500 */
[----:B------:R-:W0:Y:S01]  /*38a0*/  LDC R61, c[0x0][0x248] ;  /* 0x00009200ff3d7b82 */ /* 0x000e220000000800 */
[----:B------:R-:W-:Y:S02]  /*38b0*/  LEA.HI.X.SX32 R31, R214, R123, 0x1, P1 ;  /* 0x0000007bd61f7211 */ /* 0x000fe400008f0eff */
[----:B------:R1:W4:Y:S01]  /*38c0*/  LDG.E.U16 R10, desc[UR60][R50.64] ;  /* 0x0000003c320a7981 */ /* 0x000322000c1e1500 */
[----:B------:R-:W-:-:S03]  /*38d0*/  IADD3 R52, P0, R55, R122, RZ ;  /* 0x0000007a37347210 */ /* 0x000fc60007f1e0ff */
[----:B------:R0:W4:Y:S01]  /*38e0*/  LDG.E.U16 R102, desc[UR60][R30.64] ;  /* 0x0000003c1e667981 */ /* 0x000122000c1e1500 */
[----:B------:R-:W0:Y:S01]  /*38f0*/  LDC R54, c[0x0][0x248] ;  /* 0x00009200ff367b82 */ /* 0x000e220000000800 */
[----:B-1----:R-:W-:Y:S01]  /*3900*/  IMAD R49, R60, 0x3d0, RZ ;  /* 0x000003d03c317824 */ /* 0x002fe200078e02ff */
[----:B------:R-:W-:-:S06]  /*3910*/  IADD3 R50, P1, R63, R122, RZ ;  /* 0x0000007a3f327210 */ /* 0x000fcc0007f3e0ff */
[----:B------:R-:W1:Y:S01]  /*3920*/  LDC R60, c[0x0][0x248] ;  /* 0x00009200ff3c7b82 */ /* 0x000e620000000800 */
[-C--:B------:R-:W-:Y:S01]  /*3930*/  LEA.HI.X.SX32 R51, R55, R123.reuse, 0x1, P1 ;  /* 0x0000007b37337211 */ /* 0x080fe200008f0eff */
[----:B0-----:R-:W-:Y:S01]  /*3940*/  IMAD R55, R62, 0x3e0, RZ ;  /* 0x000003e03e377824 */ /* 0x001fe200078e02ff */
[-C--:B------:R-:W-:Y:S02]  /*3950*/  LEA.HI.X.SX32 R53, R32, R123.reuse, 0x1, P0 ;  /* 0x0000007b20357211 */ /* 0x080fe400000f0eff */
[-C--:B------:R-:W-:Y:S01]  /*3960*/  IADD3 R30, P0, R57, R122.reuse, RZ ;  /* 0x0000007a391e7210 */ /* 0x080fe20007f1e0ff */
[----:B------:R-:W-:Y:S01]  /*3970*/  IMAD R59, R59, 0x202, RZ ;  /* 0x000002023b3b7824 */ /* 0x000fe200078e02ff */
[-C--:B------:R-:W-:Y:S01]  /*3980*/  IADD3 R48, P2, R49, R122.reuse, RZ ;  /* 0x0000007a31307210 */ /* 0x080fe20007f5e0ff */
[----:B------:R-:W0:Y:S01]  /*3990*/  LDC R62, c[0x0][0x248] ;  /* 0x00009200ff3e7b82 */ /* 0x000e220000000800 */
[-C--:B------:R-:W-:Y:S01]  /*39a0*/  LEA.HI.X.SX32 R31, R7, R123.reuse, 0x1, P0 ;  /* 0x0000007b071f7211 */ /* 0x080fe200000f0eff */
[----:B------:R1:W4:Y:S06]  /*39b0*/  LDG.E.U16 R101, desc[UR60][R50.64] ;  /* 0x0000003c32657981 */ /* 0x00032c000c1e1500 */
[----:B------:R-:W0:Y:S01]  /*39c0*/  LDC R32, c[0x0][0x248] ;  /* 0x00009200ff207b82 */ /* 0x000e220000000800 */
[----:B------:R1:W4:Y:S01]  /*39d0*/  LDG.E.U16 R100, desc[UR60][R30.64] ;  /* 0x0000003c1e647981 */ /* 0x000322000c1e1500 */
[----:B------:R-:W-:Y:S01]  /*39e0*/  LEA.HI.X.SX32 R49, R202, R123, 0x1, P2 ;  /* 0x0000007bca317211 */ /* 0x000fe200010f0eff */
[----:B------:R-:W-:Y:S01]  /*39f0*/  IMAD R63, R64, 0x3f0, RZ ;  /* 0x000003f0403f7824 */ /* 0x000fe200078e02ff */
[-C--:B-1----:R-:W-:Y:S01]  /*3a00*/  IADD3 R50, P1, R55, R122.reuse, RZ ;  /* 0x0000007a37327210 */ /* 0x082fe20007f3e0ff */
[----:B------:R1:W4:Y:S03]  /*3a10*/  LDG.E.U16 R80, desc[UR60][R52.64] ;  /* 0x0000003c34507981 */ /* 0x000326000c1e1500 */
[----:B------:R-:W0:Y:S01]  /*3a20*/  LDC R55, c[0x0][0x248] ;  /* 0x00009200ff377b82 */ /* 0x000e220000000800 */
[----:B------:R1:W4:Y:S01]  /*3a30*/  LDG.E.U16 R7, desc[UR60][R48.64] ;  /* 0x0000003c30077981 */ /* 0x000322000c1e1500 */
[----:B------:R-:W-:-:S06]  /*3a40*/  IADD3 R30, P0, R59, R122, RZ ;  /* 0x0000007a3b1e7210 */ /* 0x000fcc0007f1e0ff */
[----:B------:R-:W0:Y:S01]  /*3a50*/  LDC R59, c[0x0][0x248] ;  /* 0x00009200ff3b7b82 */ /* 0x000e220000000800 */
[----:B-1----:R-:W-:Y:S02]  /*3a60*/  LEA R53, R27, R27, 0x8 ;  /* 0x0000001b1b357211 */ /* 0x002fe400078e40ff */
[-C--:B------:R-:W-:Y:S02]  /*3a70*/  LEA.HI.X.SX32 R51, R57, R123.reuse, 0x1, P1 ;  /* 0x0000007b39337211 */ /* 0x080fe400008f0eff */
[-C--:B------:R-:W-:Y:S02]  /*3a80*/  IADD3 R48, P2, R63, R122.reuse, RZ ;  /* 0x0000007a3f307210 */ /* 0x080fe40007f5e0ff */
[-C--:B------:R-:W-:Y:S01]  /*3a90*/  LEA.HI.X.SX32 R31, R53, R123.reuse, 0x1, P0 ;  /* 0x0000007b351f7211 */ /* 0x080fe200000f0eff */
[----:B------:R-:W1:Y:S01]  /*3aa0*/  LDC R64, c[0x0][0x248] ;  /* 0x00009200ff407b82 */ /* 0x000e620000000800 */
[----:B------:R-:W-:Y:S01]  /*3ab0*/  IMAD R53, R60, 0x212, RZ ;  /* 0x000002123c357824 */ /* 0x000fe200078e02ff */
[----:B------:R-:W-:Y:S01]  /*3ac0*/  LEA.HI.X.SX32 R49, R213, R123, 0x1, P2 ;  /* 0x0000007bd5317211 */ /* 0x000fe200010f0eff */
[----:B------:R0:W4:Y:S05]  /*3ad0*/  LDG.E.U16 R99, desc[UR60][R50.64] ;  /* 0x0000003c32637981 */ /* 0x00012a000c1e1500 */
[----:B------:R-:W1:Y:S01]  /*3ae0*/  LDC R63, c[0x0][0x248] ;  /* 0x00009200ff3f7b82 */ /* 0x000e620000000800 */
[----:B------:R-:W-:Y:S01]  /*3af0*/  IADD3 R52, P0, R53, R122, RZ ;  /* 0x0000007a35347210 */ /* 0x000fe20007f1e0ff */
[----:B0-----:R-:W-:Y:S01]  /*3b00*/  IMAD R67, R62, 0x232, RZ ;  /* 0x000002323e437824 */ /* 0x001fe200078e02ff */
[----:B------:R0:W4:Y:S01]  /*3b10*/  LDG.E.U16 R83, desc[UR60][R48.64] ;  /* 0x0000003c30537981 */ /* 0x000122000c1e1500 */
[----:B------:R-:W-:-:S04]  /*3b20*/  IMAD R51, R27, 0x109, RZ ;  /* 0x000001091b337824 */ /* 0x000fc800078e02ff */
[----:B------:R-:W1:Y:S01]  /*3b30*/  LDC R56, c[0x0][0x248] ;  /* 0x00009200ff387b82 */ /* 0x000e620000000800 */
[----:B------:R-:W-:Y:S01]  /*3b40*/  IMAD R61, R61, 0x222, RZ ;  /* 0x000002223d3d7824 */ /* 0x000fe200078e02ff */
[----:B------:R-:W-:Y:S01]  /*3b50*/  LEA.HI.X.SX32 R53, R51, R123, 0x1, P0 ;  /* 0x0000007b33357211 */ /* 0x000fe200000f0eff */
[----:B------:R0:W4:Y:S05]  /*3b60*/  LDG.E.U16 R79, desc[UR60][R30.64] ;  /* 0x0000003c1e4f7981 */ /* 0x00012a000c1e1500 */
[----:B------:R-:W5:Y:S01]  /*3b70*/  LDC R57, c[0x0][0x248] ;  /* 0x00009200ff397b82 */ /* 0x000f620000000800 */
[----:B0-----:R-:W-:Y:S01]  /*3b80*/  IMAD R49, R32, 0x111, RZ ;  /* 0x0000011120317824 */ /* 0x001fe200078e02ff */
[----:B------:R-:W-:-:S06]  /*3b90*/  IADD3 R48, P0, R67, R122, RZ ;  /* 0x0000007a43307210 */ /* 0x000fcc0007f1e0ff */
[----:B------:R-:W0:Y:S01]  /*3ba0*/  LDC R65, c[0x0][0x248] ;  /* 0x00009200ff417b82 */ /* 0x000e220000000800 */
[----:B------:R-:W-:Y:S01]  /*3bb0*/  IMAD R31, R54, 0x119, RZ ;  /* 0x00000119361f7824 */ /* 0x000fe200078e02ff */
[----:B------:R-:W-:-:S06]  /*3bc0*/  IADD3 R50, P1, R61, R122, RZ ;  /* 0x0000007a3d327210 */ /* 0x000fcc0007f3e0ff */
[----:B------:R-:W5:Y:S01]  /*3bd0*/  LDC R58, c[0x0][0x248] ;  /* 0x00009200ff3a7b82 */ /* 0x000f620000000800 */
[-C--:B------:R-:W-:Y:S01]  /*3be0*/  LEA.HI.X.SX32 R51, R49, R123.reuse, 0x1, P1 ;  /* 0x0000007b31337211 */ /* 0x080fe200008f0eff */
[----:B------:R-:W-:Y:S01]  /*3bf0*/  IMAD R59, R59, 0x242, RZ ;  /* 0x000002423b3b7824 */ /* 0x000fe200078e02ff */
[----:B------:R-:W4:Y:S05]  /*3c00*/  LDG.E.U16 R78, desc[UR60][R52.64] ;  /* 0x0000003c344e7981 */ /* 0x000f2a000c1e1500 */
[----:B------:R-:W5:Y:S01]  /*3c10*/  LDC R32, c[0x0][0x248] ;  /* 0x00009200ff207b82 */ /* 0x000f620000000800 */
[----:B------:R-:W-:Y:S01]  /*3c20*/  LEA.HI.X.SX32 R49, R31, R123, 0x1, P0 ;  /* 0x0000007b1f317211 */ /* 0x000fe200000f0eff */
[----:B------:R-:W-:-:S06]  /*3c30*/  IMAD R55, R55, 0x121, RZ ;  /* 0x0000012137377824 */ /* 0x000fcc00078e02ff */
[----:B------:R-:W5:Y:S01]  /*3c40*/  LDC R67, c[0x0][0x248] ;  /* 0x00009200ff437b82 */ /* 0x000f620000000800 */
[----:B------:R-:W-:Y:S01]  /*3c50*/  IADD3 R30, P2, R59, R122, RZ ;  /* 0x0000007a3b1e7210 */ /* 0x000fe20007f5e0ff */
[----:B------:R1:W4:Y:S06]  /*3c60*/  LDG.E.U16 R76, desc[UR60][R48.64] ;  /* 0x0000003c304c7981 */ /* 0x00032c000c1e1500 */
[----:B------:R-:W2:Y:S01]  /*3c70*/  LDC R54, c[0x0][0x248] ;  /* 0x00009200ff367b82 */ /* 0x000ea20000000800 */
[----:B-1----:R-:W-:Y:S01]  /*3c80*/  IMAD R63, R63, 0x252, RZ ;  /* 0x000002523f3f7824 */ /* 0x002fe200078e02ff */
[----:B------:R1:W4:Y:S01]  /*3c90*/  LDG.E.U16 R77, desc[UR60][R50.64] ;  /* 0x0000003c324d7981 */ /* 0x000322000c1e1500 */
[----:B------:R-:W-:Y:S01]  /*3ca0*/  IMAD R49, R64, 0x262, RZ ;  /* 0x0000026240317824 */ /* 0x000fe200078e02ff */
[----:B------:R-:W-:-:S04]  /*3cb0*/  LEA.HI.X.SX32 R31, R55, R123, 0x1, P2 ;  /* 0x0000007b371f7211 */ /* 0x000fc800010f0eff */
[----:B------:R-:W2:Y:S01]  /*3cc0*/  LDC R59, c[0x0][0x248] ;  /* 0x00009200ff3b7b82 */ /* 0x000ea20000000800 */
[----:B------:R-:W-:Y:S01]  /*3cd0*/  IMAD R53, R56, 0x129, RZ ;  /* 0x0000012938357824 */ /* 0x000fe200078e02ff */
[-C--:B------:R-:W-:Y:S01]  /*3ce0*/  IADD3 R52, P0, R63, R122.reuse, RZ ;  /* 0x0000007a3f347210 */ /* 0x080fe20007f1e0ff */
[----:B0-----:R-:W-:Y:S01]  /*3cf0*/  IMAD R65, R65, 0x272, RZ ;  /* 0x0000027241417824 */ /* 0x001fe200078e02ff */
[-C--:B-1----:R-:W-:Y:S01]  /*3d00*/  IADD3 R50, P1, R49, R122.reuse, RZ ;  /* 0x0000007a31327210 */ /* 0x082fe20007f3e0ff */
[----:B-----5:R-:W-:Y:S01]  /*3d10*/  IMAD R51, R57, 0x131, RZ ;  /* 0x0000013139337824 */ /* 0x020fe200078e02ff */
[----:B------:R0:W5:Y:S02]  /*3d20*/  LDG.E.U16 R75, desc[UR60][R30.64] ;  /* 0x0000003c1e4b7981 */ /* 0x000164000c1e1500 */
[----:B------:R-:W1:Y:S01]  /*3d30*/  LDC R60, c[0x0][0x248] ;  /* 0x00009200ff3c7b82 */ /* 0x000e620000000800 */
[----:B------:R-:W-:Y:S01]  /*3d40*/  IMAD R57, R66, 0x282, RZ ;  /* 0x0000028242397824 */ /* 0x000fe200078e02ff */
[----:B------:R-:W-:Y:S01]  /*3d50*/  LEA.HI.X.SX32 R51, R51, R123, 0x1, P1 ;  /* 0x0000007b33337211 */ /* 0x000fe200008f0eff */
[----:B------:R-:W-:Y:S01]  /*3d60*/  IMAD R55, R32, 0x141, RZ ;  /* 0x0000014120377824 */ /* 0x000fe200078e02ff */
[----:B------:R-:W-:-:S02]  /*3d70*/  IADD3 R48, P2, R65, R122, RZ ;  /* 0x0000007a41307210 */ /* 0x000fc40007f5e0ff */
[-C--:B------:R-:W-:Y:S01]  /*3d80*/  LEA.HI.X.SX32 R53, R53, R123.reuse, 0x1, P0 ;  /* 0x0000007b35357211 */ /* 0x080fe200000f0eff */
[----:B------:R-:W-:Y:S01]  /*3d90*/  IMAD R67, R67, 0x292, RZ ;  /* 0x0000029243437824 */ /* 0x000fe200078e02ff */
[----:B------:R-:W3:Y:S01]  /*3da0*/  LDC R62, c[0x0][0x248] ;  /* 0x00009200ff3e7b82 */ /* 0x000ee20000000800 */
[----:B0-----:R-:W-:Y:S01]  /*3db0*/  IMAD R31, R58, 0x139, RZ ;  /* 0x000001393a1f7824 */ /* 0x001fe200078e02ff */
[----:B------:R-:W-:Y:S01]  /*3dc0*/  IADD3 R30, P0, R57, R122, RZ ;  /* 0x0000007a391e7210 */ /* 0x000fe20007f1e0ff */
[----:B------:R0:W5:Y:S03]  /*3dd0*/  LDG.E.U16 R73, desc[UR60][R50.64] ;  /* 0x0000003c32497981 */ /* 0x000166000c1e1500 */
[-C--:B------:R-:W-:Y:S01]  /*3de0*/  LEA.HI.X.SX32 R49, R31, R123.reuse, 0x1, P2 ;  /* 0x0000007b1f317211 */ /* 0x080fe200010f0eff */
[----:B------:R2:W5:Y:S01]  /*3df0*/  LDG.E.U16 R74, desc[UR60][R52.64] ;  /* 0x0000003c344a7981 */ /* 0x000562000c1e1500 */
[----:B------:R-:W3:Y:S01]  /*3e00*/  LDC R64, c[0x0][0x248] ;  /* 0x00009200ff407b82 */ /* 0x000ee20000000800 */
[----:B------:R-:W-:-:S02]  /*3e10*/  LEA.HI.X.SX32 R31, R55, R123, 0x1, P0 ;  /* 0x0000007b371f7211 */ /* 0x000fc400000f0eff */
[----:B------:R2:W5:Y:S01]  /*3e20*/  LDG.E.U16 R72, desc[UR60][R48.64] ;  /* 0x0000003c30487981 */ /* 0x000562000c1e1500 */
[----:B0-----:R-:W-:Y:S01]  /*3e30*/  IMAD R51, R68, 0x2a2, RZ ;  /* 0x000002a244337824 */ /* 0x001fe200078e02ff */
[-C--:B------:R-:W-:Y:S01]  /*3e40*/  IADD3 R50, P0, R67, R122.reuse, RZ ;  /* 0x0000007a43327210 */ /* 0x080fe20007f1e0ff */
[----:B------:R-:W-:Y:S02]  /*3e50*/  IMAD R69, R69, 0x2b2, RZ ;  /* 0x000002b245457824 */ /* 0x000fe400078e02ff */
[----:B------:R-:W0:Y:S01]  /*3e60*/  LDC R32, c[0x0][0x248] ;  /* 0x00009200ff207b82 */ /* 0x000e220000000800 */
[----:B--2---:R-:W-:Y:S01]  /*3e70*/  IMAD R53, R54, 0x149, RZ ;  /* 0x0000014936357824 */ /* 0x004fe200078e02ff */
[----:B------:R2:W5:Y:S01]  /*3e80*/  LDG.E.U16 R71, desc[UR60][R30.64] ;  /* 0x0000003c1e477981 */ /* 0x000562000c1e1500 */
[----:B------:R-:W-:-:S03]  /*3e90*/  IADD3 R48, P1, R51, R122, RZ ;  /* 0x0000007a33307210 */ /* 0x000fc60007f3e0ff */
[----:B------:R-:W-:Y:S02]  /*3ea0*/  LEA.HI.X.SX32 R51, R53, R123, 0x1, P0 ;  /* 0x0000007b35337211 */ /* 0x000fe400000f0eff */
[----:B------:R-:W0:Y:S01]  /*3eb0*/  LDC R65, c[0x0][0x248] ;  /* 0x00009200ff417b82 */ /* 0x000e220000000800 */
[----:B-1----:R-:W-:Y:S02]  /*3ec0*/  IMAD R55, R60, 0x159, RZ ;  /* 0x000001593c377824 */ /* 0x002fe400078e02ff */
[----:B--2---:R-:W-:-:S05]  /*3ed0*/  IMAD R31, R59, 0x151, RZ ;  /* 0x000001513b1f7824 */ /* 0x004fca00078e02ff */
[----:B------:R-:W1:Y:S01]  /*3ee0*/  LDC R66, c[0x0][0x248] ;  /* 0x00009200ff427b82 */ /* 0x000e620000000800 */
[----:B------:R-:W-:-:S07]  /*3ef0*/  IADD3 R30, P2, R69, R122, RZ ;  /* 0x0000007a451e7210 */ /* 0x000fce0007f5e0ff */
[----:B------:R-:W2:Y:S01]  /*3f00*/  LDC R61, c[0x0][0x248] ;  /* 0x00009200ff3d7b82 */ /* 0x000ea20000000800 */
[----:B------:R-:W-:-:S07]  /*3f10*/  LEA.HI.X.SX32 R49, R31, R123, 0x1, P1 ;  /* 0x0000007b1f317211 */ /* 0x000fce00008f0eff */
[----:B------:R-:W2:Y:S08]  /*3f20*/  LDC R63, c[0x0][0x248] ;  /* 0x00009200ff3f7b82 */ /* 0x000eb00000000800 */
[----:B------:R-:W2:Y:S01]  /*3f30*/  LDC R53, c[0x0][0x248] ;  /* 0x00009200ff357b82 */ /* 0x000ea20000000800 */
[----:B------:R-:W-:Y:S01]  /*3f40*/  LEA.HI.X.SX32 R31, R55, R123, 0x1, P2 ;  /* 0x0000007b371f7211 */ /* 0x000fe200010f0eff */
[----:B---3--:R-:W-:Y:S01]  /*3f50*/  IMAD R67, R64, 0x2c2, RZ ;  /* 0x000002c240437824 */ /* 0x008fe200078e02ff */
[----:B------:R-:W3:Y:S04]  /*3f60*/  LDG.E.U16 R70, desc[UR60][R50.64] ;  /* 0x0000003c32467981 */ /* 0x000ee8000c1e1500 */
[----:B------:R0:W3:Y:S01]  /*3f70*/  LDG.E.U16 R68, desc[UR60][R30.64] ;  /* 0x0000003c1e447981 */ /* 0x0000e2000c1e1500 */
[----:B------:R-:W2:Y:S08]  /*3f80*/  LDC R59, c[0x0][0x248] ;  /* 0x00009200ff3b7b82 */ /* 0x000eb00000000800 */
[----:B------:R-:W2:Y:S01]  /*3f90*/  LDC R60, c[0x0][0x248] ;  /* 0x00009200ff3c7b82 */ /* 0x000ea20000000800 */
[----:B0-----:R-:W-:Y:S01]  /*3fa0*/  IMAD R31, R62, 0x171, RZ ;  /* 0x000001713e1f7824 */ /* 0x001fe200078e02ff */
[----:B------:R0:W3:Y:S06]  /*3fb0*/  LDG.E.U16 R69, desc[UR60][R48.64] ;  /* 0x0000003c30457981 */ /* 0x0000ec000c1e1500 */
[----:B------:R-:W0:Y:S01]  /*3fc0*/  LDC R54, c[0x0][0x248] ;  /* 0x00009200ff367b82 */ /* 0x000e220000000800 */
[----:B------:R-:W-:-:S07]  /*3fd0*/  IMAD R51, R32, 0x161, RZ ;  /* 0x0000016120337824 */ /* 0x000fce00078e02ff */
[----:B------:R-:W0:Y:S01]  /*3fe0*/  LDC R56, c[0x0][0x248] ;  /* 0x00009200ff387b82 */ /* 0x000e220000000800 */
[----:B------:R-:W-:-:S07]  /*3ff0*/  IMAD R65, R65, 0x2d2, RZ ;  /* 0x000002d241417824 */ /* 0x000fce00078e02ff */
[----:B------:R-:W0:Y:S01]  /*4000*/  LDC R62, c[0x0][0x248] ;  /* 0x00009200ff3e7b82 */ /* 0x000e220000000800 */
[----:B------:R-:W-:Y:S01]  /*4010*/  IADD3 R52, P0, R67, R122, RZ ;  /* 0x0000007a43347210 */ /* 0x000fe20007f1e0ff */
[----:B-1----:R-:W-:-:S06]  /*4020*/  IMAD R67, R66, 0x2e2, RZ ;  /* 0x000002e242437824 */ /* 0x002fcc00078e02ff */
[----:B------:R-:W1:Y:S01]  /*4030*/  LDC R57, c[0x0][0x248] ;  /* 0x00009200ff397b82 */ /* 0x000e620000000800 */
[----:B--2---:R-:W-:-:S07]  /*4040*/  IMAD R125, R53, 0x2f2, RZ ;  /* 0x000002f2357d7824 */ /* 0x004fce00078e02ff */
[----:B------:R-:W2:Y:S01]  /*4050*/  LDC R55, c[0x0][0x248] ;  /* 0x00009200ff377b82 */ /* 0x000ea20000000800 */
[----:B0-----:R-:W-:Y:S01]  /*4060*/  IMAD R49, R61, 0x169, RZ ;  /* 0x000001693d317824 */ /* 0x001fe200078e02ff */
[----:B------:R-:W-:-:S06]  /*4070*/  IADD3 R50, P1, R65, R122, RZ ;  /* 0x0000007a41327210 */ /* 0x000fcc0007f3e0ff */
[----:B------:R-:W0:Y:S01]  /*4080*/  LDC R58, c[0x0][0x248] ;  /* 0x00009200ff3a7b82 */ /* 0x000e220000000800 */
[-C--:B------:R-:W-:Y:S01]  /*4090*/  LEA.HI.X.SX32 R53, R51, R123.reuse, 0x1, P0 ;  /* 0x0000007b33357211 */ /* 0x080fe200000f0eff */
[----:B------:R-:W-:Y:S01]  /*40a0*/  IMAD R61, R63, 0x179, RZ ;  /* 0x000001793f3d7824 */ /* 0x000fe200078e02ff */
[-C--:B------:R-:W-:Y:S01]  /*40b0*/  IADD3 R48, P0, R67, R122.reuse, RZ ;  /* 0x0000007a43307210 */ /* 0x080fe20007f1e0ff */
[----:B------:R-:W-:Y:S01]  /*40c0*/  IMAD R59, R59, 0x302, RZ ;  /* 0x000003023b3b7824 */ /* 0x000fe200078e02ff */
[----:B------:R-:W-:Y:S01]  /*40d0*/  IADD3 R30, P2, R125, R122, RZ ;  /* 0x0000007a7d1e7210 */ /* 0x000fe20007f5e0ff */
[----:B------:R1:W3:Y:S02]  /*40e0*/  LDG.E.U16 R67, desc[UR60][R52.64] ;  /* 0x0000003c34437981 */ /* 0x0002e4000c1e1500 */
[----:B------:R-:W0:Y:S01]  /*40f0*/  LDC R32, c[0x0][0x248] ;  /* 0x00009200ff207b82 */ /* 0x000e220000000800 */
[-C--:B------:R-:W-:Y:S02]  /*4100*/  LEA.HI.X.SX32 R51, R49, R123.reuse, 0x1, P1 ;  /* 0x0000007b31337211 */ /* 0x080fe400008f0eff */
[----:B------:R-:W-:-:S02]  /*4110*/  LEA.HI.X.SX32 R49, R31, R123, 0x1, P0 ;  /* 0x0000007b1f317211 */ /* 0x000fc400000f0eff */
[-C--:B------:R-:W-:Y:S01]  /*4120*/  LEA.HI.X.SX32 R31, R61, R123.reuse, 0x1, P2 ;  /* 0x0000007b3d1f7211 */ /* 0x080fe200010f0eff */
[----:B-1----:R-:W-:Y:S01]  /*4130*/  IMAD R57, R57, 0x312, RZ ;  /* 0x0000031239397824 */ /* 0x002fe200078e02ff */
[----:B------:R1:W3:Y:S01]  /*4140*/  LDG.E.U16 R66, desc[UR60][R50.64] ;  /* 0x0000003c32427981 */ /* 0x0002e2000c1e1500 */
[----:B------:R-:W0:Y:S01]  /*4150*/  LDC R125, c[0x0][0x248] ;  /* 0x00009200ff7d7b82 */ /* 0x000e220000000800 */
[----:B------:R-:W-:Y:S01]  /*4160*/  IMAD R53, R60, 0x181, RZ ;  /* 0x000001813c357824 */ /* 0x000fe200078e02ff */
[-C--:B------:R-:W-:Y:S01]  /*4170*/  IADD3 R52, P0, R59, R122.reuse, RZ ;  /* 0x0000007a3b347210 */ /* 0x080fe20007f1e0ff */
[----:B------:R-:W-:Y:S01]  /*4180*/  IMAD R59, R54, 0x332, RZ ;  /* 0x00000332363b7824 */ /* 0x000fe200078e02ff */
[----:B------:R0:W3:Y:S02]  /*4190*/  LDG.E.U16 R65, desc[UR60][R48.64] ;  /* 0x0000003c30417981 */ /* 0x0000e4000c1e1500 */
[----:B------:R-:W-:Y:S02]  /*41a0*/  LEA.HI.X.SX32 R53, R53, R123, 0x1, P0 ;  /* 0x0000007b35357211 */ /* 0x000fe400000f0eff */
[----:B------:R0:W3:Y:S01]  /*41b0*/  LDG.E.U16 R64, desc[UR60][R30.64] ;  /* 0x0000003c1e407981 */ /* 0x0000e2000c1e1500 */
[----:B--2---:R-:W-:Y:S01]  /*41c0*/  IMAD R55, R55, 0x191, RZ ;  /* 0x0000019137377824 */ /* 0x004fe200078e02ff */
[----:B-1----:R-:W-:Y:S01]  /*41d0*/  IADD3 R50, P1, R57, R122, RZ ;  /* 0x0000007a39327210 */ /* 0x002fe20007f3e0ff */
[----:B0-----:R-:W-:Y:S01]  /*41e0*/  IMAD R51, R58, 0x189, RZ ;  /* 0x000001893a337824 */ /* 0x001fe200078e02ff */
[----:B------:R-:W0:Y:S01]  /*41f0*/  LDC R54, c[0x0][0x248] ;  /* 0x00009200ff367b82 */ /* 0x000e220000000800 */
[----:B------:R1:W2:Y:S01]  /*4200*/  LDG.E.U16 R63, desc[UR60][R52.64] ;  /* 0x0000003c343f7981 */ /* 0x0002a2000c1e1500 */
[----:B------:R-:W-:-:S02]  /*4210*/  IMAD R49, R56, 0x322, RZ ;  /* 0x0000032238317824 */ /* 0x000fc400078e02ff */
[----:B------:R-:W-:Y:S01]  /*4220*/  IMAD R31, R62, 0x199, RZ ;  /* 0x000001993e1f7824 */ /* 0x000fe200078e02ff */
[----:B------:R-:W-:-:S03]  /*4230*/  IADD3 R30, P0, R59, R122, RZ ;  /* 0x0000007a3b1e7210 */ /* 0x000fc60007f1e0ff */
[----:B------:R-:W0:Y:S01]  /*4240*/  LDC R56, c[0x0][0x248] ;  /* 0x00009200ff387b82 */ /* 0x000e220000000800 */
[----:B------:R-:W-:Y:S02]  /*4250*/  IADD3 R48, P2, R49, R122, RZ ;  /* 0x0000007a31307210 */ /* 0x000fe40007f5e0ff */
[-C--:B------:R-:W-:Y:S02]  /*4260*/  LEA.HI.X.SX32 R31, R31, R123.reuse, 0x1, P0 ;  /* 0x0000007b1f1f7211 */ /* 0x080fe400000f0eff */
[-C--:B------:R-:W-:Y:S02]  /*4270*/  LEA.HI.X.SX32 R49, R55, R123.reuse, 0x1, P2 ;  /* 0x0000007b37317211 */ /* 0x080fe400010f0eff */
[----:B------:R-:W-:Y:S01]  /*4280*/  LEA.HI.X.SX32 R51, R51, R123, 0x1, P1 ;  /* 0x0000007b33337211 */ /* 0x000fe200008f0eff */
[----:B------:R1:W2:Y:S01]  /*4290*/  LDG.E.U16 R60, desc[UR60][R30.64] ;  /* 0x0000003c1e3c7981 */ /* 0x0002a2000c1e1500 */
[----:B------:R-:W0:Y:S01]  /*42a0*/  LDC R55, c[0x0][0x248] ;  /* 0x00009200ff377b82 */ /* 0x000e220000000800 */
[----:B------:R-:W-:-:S02]  /*42b0*/  IMAD R125, R125, 0x362, RZ ;  /* 0x000003627d7d7824 */ /* 0x000fc400078e02ff */
[----:B------:R1:W2:Y:S01]  /*42c0*/  LDG.E.U16 R62, desc[UR60][R50.64] ;  /* 0x0000003c323e7981 */ /* 0x0002a2000c1e1500 */
[----:B------:R-:W-:-:S03]  /*42d0*/  IMAD R57, R126, 0x352, RZ ;  /* 0x000003527e397824 */ /* 0x000fc600078e02ff */
[----:B------:R1:W2:Y:S02]  /*42e0*/  LDG.E.U16 R61, desc[UR60][R48.64] ;  /* 0x0000003c303d7981 */ /* 0x0002a4000c1e1500 */
[----:B-1----:R-:W1:Y:S01]  /*42f0*/  LDC R52, c[0x0][0x248] ;  /* 0x00009200ff347b82 */ /* 0x002e620000000800 */
[----:B------:R-:W-:-:S07]  /*4300*/  IMAD R31, R32, 0x1b1, RZ ;  /* 0x000001b1201f7824 */ /* 0x000fce00078e02ff */
[----:B------:R-:W4:Y:S01]  /*4310*/  LDC R32, c[0x0][0x248] ;  /* 0x00009200ff207b82 */ /* 0x000f220000000800 */
[-C--:B------:R-:W-:Y:S01]  /*4320*/  IADD3 R50, P0, R127, R122.reuse, RZ ;  /* 0x0000007a7f327210 */ /* 0x080fe20007f1e0ff */
[----:B------:R-:W-:Y:S01]  /*4330*/  IMAD R49, R124, 0x1a9, RZ ;  /* 0x000001a97c317824 */ /* 0x000fe200078e02ff */
[----:B------:R-:W-:-:S05]  /*4340*/  IADD3 R30, P2, R125, R122, RZ ;  /* 0x0000007a7d1e7210 */ /* 0x000fca0007f5e0ff */
[----:B------:R-:W4:Y:S01]  /*4350*/  LDC R127, c[0x0][0x248] ;  /* 0x00009200ff7f7b82 */ /* 0x000f220000000800 */
[----:B------:R-:W-:Y:S01]  /*4360*/  IMAD R53, R128, 0x1a1, RZ ;  /* 0x000001a180357824 */ /* 0x000fe200078e02ff */
[----:B------:R-:W-:-:S06]  /*4370*/  IADD3 R48, P1, R57, R122, RZ ;  /* 0x0000007a39307210 */ /* 0x000fcc0007f3e0ff */
[----:B------:R-:W4:Y:S01]  /*4380*/  LDC R124, c[0x0][0x248] ;  /* 0x00009200ff7c7b82 */ /* 0x000f220000000800 */
[----:B------:R-:W-:-:S07]  /*4390*/  LEA.HI.X.SX32 R49, R49, R123, 0x1, P1 ;  /* 0x0000007b31317211 */ /* 0x000fce00008f0eff */
[----:B------:R-:W5:Y:S01]  /*43a0*/  LDC R125, c[0x0][0x248] ;  /* 0x00009200ff7d7b82 */ /* 0x000f620000000800 */
[-C--:B------:R-:W-:Y:S01]  /*43b0*/  LEA.HI.X.SX32 R51, R53, R123.reuse, 0x1, P0 ;  /* 0x0000007b35337211 */ /* 0x080fe200000f0eff */
[----:B------:R-:W-:Y:S01]  /*43c0*/  IMAD R133, R133, 0x372, RZ ;  /* 0x0000037285857824 */ /* 0x000fe200078e02ff */
[----:B------:R-:W-:-:S05]  /*43d0*/  LEA.HI.X.SX32 R31, R31, R123, 0x1, P2 ;  /* 0x0000007b1f1f7211 */ /* 0x000fca00010f0eff */
[----:B------:R-:W5:Y:S01]  /*43e0*/  LDC R128, c[0x0][0x248] ;  /* 0x00009200ff807b82 */ /* 0x000f620000000800 */
[----:B0-----:R-:W-:Y:S01]  /*43f0*/  IMAD R53, R54, 0x382, RZ ;  /* 0x0000038236357824 */ /* 0x001fe200078e02ff */
[----:B------:R1:W2:Y:S01]  /*4400*/  LDG.E.U16 R58, desc[UR60][R48.64] ;  /* 0x0000003c303a7981 */ /* 0x0002a2000c1e1500 */
[----:B------:R-:W-:-:S03]  /*4410*/  IMAD R55, R55, 0x392, RZ ;  /* 0x0000039237377824 */ /* 0x000fc600078e02ff */
[----:B------:R0:W2:Y:S02]  /*4420*/  LDG.E.U16 R59, desc[UR60][R50.64] ;  /* 0x0000003c323b7981 */ /* 0x0000a4000c1e1500 */
[----:B------:R-:W5:Y:S02]  /*4430*/  LDC R126, c[0x0][0x248] ;  /* 0x00009200ff7e7b82 */ /* 0x000f640000000800 */
[----:B------:R0:W2:Y:S01]  /*4440*/  LDG.E.U16 R57, desc[UR60][R30.64] ;  /* 0x0000003c1e397981 */ /* 0x0000a2000c1e1500 */
[----:B-1----:R-:W-:Y:S01]  /*4450*/  IMAD R49, R52, 0x1c9, RZ ;  /* 0x000001c934317824 */ /* 0x002fe200078e02ff */
[-C--:B------:R-:W-:Y:S01]  /*4460*/  IADD3 R52, P0, R133, R122.reuse, RZ ;  /* 0x0000007a85347210 */ /* 0x080fe20007f1e0ff */
[----:B----4-:R-:W-:Y:S02]  /*4470*/  IMAD R133, R32, 0x3a2, RZ ;  /* 0x000003a220857824 */ /* 0x010fe400078e02ff */
[----:B0-----:R-:W-:Y:S01]  /*4480*/  IMAD R51, R134, 0x1b9, RZ ;  /* 0x000001b986337824 */ /* 0x001fe200078e02ff */
[-C--:B------:R-:W-:Y:S01]  /*4490*/  IADD3 R50, P1, R53, R122.reuse, RZ ;  /* 0x0000007a35327210 */ /* 0x080fe20007f3e0ff */
[----:B------:R-:W0:Y:S01]  /*44a0*/  LDC R32, c[0x0][0x248] ;  /* 0x00009200ff207b82 */ /* 0x000e220000000800 */
[----:B------:R-:W-:Y:S01]  /*44b0*/  IMAD R31, R56, 0x1c1, RZ ;  /* 0x000001c1381f7824 */ /* 0x000fe200078e02ff */
[-C--:B------:R-:W-:Y:S01]  /*44c0*/  IADD3 R48, P2, R55, R122.reuse, RZ ;  /* 0x0000007a37307210 */ /* 0x080fe20007f5e0ff */
[----:B------:R-:W-:Y:S01]  /*44d0*/  IMAD R55, R136, 0x1d1, RZ ;  /* 0x000001d188377824 */ /* 0x000fe200078e02ff */
[----:B------:R-:W-:Y:S01]  /*44e0*/  LEA.HI.X.SX32 R53, R51, R123, 0x1, P0 ;  /* 0x0000007b33357211 */ /* 0x000fe200000f0eff */
[----:B------:R-:W-:Y:S01]  /*44f0*/  IMAD R137, R127, 0x3b2, RZ ;  /* 0x000003b27f897824 */ /* 0x000fe200078e02ff */
[----:B------:R-:W-:-:S02]  /*4500*/  IADD3 R30, P0, R133, R122, RZ ;  /* 0x0000007a851e7210 */ /* 0x000fc40007f1e0ff */
[-C--:B------:R-:W-:Y:S01]  /*4510*/  LEA.HI.X.SX32 R51, R31, R123.reuse, 0x1, P1 ;  /* 0x0000007b1f337211 */ /* 0x080fe200008f0eff */
[----:B------:R-:W-:Y:S01]  /*4520*/  IMAD R129, R129, 0x3c2, RZ ;  /* 0x000003c281817824 */ /* 0x000fe200078e02ff */
[-C--:B------:R-:W-:Y:S01]  /*4530*/  LEA.HI.X.SX32 R49, R49, R123.reuse, 0x1, P2 ;  /* 0x0000007b31317211 */ /* 0x080fe200010f0eff */
[----:B------:R-:W-:Y:S01]  /*4540*/  IMAD R133, R124, 0x1d9, RZ ;  /* 0x000001d97c857824 */ /* 0x000fe200078e02ff */
[----:B------:R-:W-:Y:S01]  /*4550*/  LEA.HI.X.SX32 R31, R55, R123, 0x1, P0 ;  /* 0x0000007b371f7211 */ /* 0x000fe200000f0eff */
[----:B------:R-:W-:Y:S01]  /*4560*/  IMAD R131, R131, 0x3d2, RZ ;  /* 0x000003d283837824 */ /* 0x000fe200078e02ff */
[----:B------:R1:W4:Y:S01]  /*4570*/  LDG.E.U16 R55, desc[UR60][R50.64] ;  /* 0x0000003c32377981 */ /* 0x000322000c1e1500 */
[-C--:B------:R-:W-:Y:S01]  /*4580*/  IADD3 R124, P0, R137, R122.reuse, RZ ;  /* 0x0000007a897c7210 */ /* 0x080fe20007f1e0ff */
[----:B-----5:R-:W-:Y:S02]  /*4590*/  IMAD R127, R128, 0x1e1, RZ ;  /* 0x000001e1807f7824 */ /* 0x020fe400078e02ff */
[----:B------:R-:W5:Y:S04]  /*45a0*/  LDG.E.U16 R56, desc[UR60][R52.64] ;  /* 0x0000003c34387981 */ /* 0x000f68000c1e1500 */
[----:B------:R0:W4:Y:S01]  /*45b0*/  LDG.E.U16 R54, desc[UR60][R48.64] ;  /* 0x0000003c30367981 */ /* 0x000122000c1e1500 */
[----:B-1----:R-:W-:Y:S01]  /*45c0*/  IMAD R51, R125, 0x3e2, RZ ;  /* 0x000003e27d337824 */ /* 0x002fe200078e02ff */
[----:B------:R-:W-:-:S02]  /*45d0*/  IADD3 R50, P1, R129, R122, RZ ;  /* 0x0000007a81327210 */ /* 0x000fc40007f3e0ff */
[-C--:B------:R-:W-:Y:S01]  /*45e0*/  LEA.HI.X.SX32 R125, R133, R123.reuse, 0x1, P0 ;  /* 0x0000007b857d7211 */ /* 0x080fe200000f0eff */
[----:B------:R1:W4:Y:S01]  /*45f0*/  LDG.E.U16 R53, desc[UR60][R30.64] ;  /* 0x0000003c1e357981 */ /* 0x000322000c1e1500 */
[----:B0-----:R-:W-:Y:S01]  /*4600*/  IMAD R49, R130, 0x1e9, RZ ;  /* 0x000001e982317824 */ /* 0x001fe200078e02ff */
[-C--:B------:R-:W-:Y:S02]  /*4610*/  IADD3 R48, P2, R131, R122.reuse, RZ ;  /* 0x0000007a83307210 */ /* 0x080fe40007f5e0ff */
[----:B------:R-:W-:Y:S01]  /*4620*/  SHF.L.U32 R147, R27, 0x1, RZ ;  /* 0x000000011b937819 */ /* 0x000fe200000006ff */
[----:B------:R-:W-:Y:S01]  /*4630*/  IMAD R153, R153, 0x122, RZ ;  /* 0x0000012299997824 */ /* 0x000fe200078e02ff */
[----:B------:R0:W4:Y:S01]  /*4640*/  LDG.E.U16 R52, desc[UR60][R124.64] ;  /* 0x0000003c7c347981 */ /* 0x000122000c1e1500 */
[----:B-1----:R-:W-:Y:S01]  /*4650*/  IMAD R31, R126, 0x1f1, RZ ;  /* 0x000001f17e1f7824 */ /* 0x002fe200078e02ff */
[----:B------:R-:W-:Y:S02]  /*4660*/  IADD3 R30, P0, R51, R122, RZ ;  /* 0x0000007a331e7210 */ /* 0x000fe40007f1e0ff */
[----:B------:R-:W-:-:S02]  /*4670*/  LEA.HI.X.SX32 R51, R127, R123, 0x1, P1 ;  /* 0x0000007b7f337211 */ /* 0x000fc400008f0eff */
[-C--:B------:R-:W-:Y:S02]  /*4680*/  LEA.HI.X.SX32 R49, R49, R123.reuse, 0x1, P2 ;  /* 0x0000007b31317211 */ /* 0x080fe400010f0eff */
[-C--:B------:R-:W-:Y:S01]  /*4690*/  LEA.HI.X.SX32 R31, R31, R123.reuse, 0x1, P0 ;  /* 0x0000007b1f1f7211 */ /* 0x080fe200000f0eff */
[----:B------:R-:W-:Y:S01]  /*46a0*/  IMAD R159, R159, 0x132, RZ ;  /* 0x000001329f9f7824 */ /* 0x000fe200078e02ff */
[----:B------:R-:W4:Y:S01]  /*46b0*/  LDG.E.U16 R51, desc[UR60][R50.64] ;  /* 0x0000003c32337981 */ /* 0x000f22000c1e1500 */
[-C--:B------:R-:W-:Y:S01]  /*46c0*/  IADD3 R128, P0, R147, R122.reuse, RZ ;  /* 0x0000007a93807210 */ /* 0x080fe20007f1e0ff */
[C---:B0-----:R-:W-:Y:S02]  /*46d0*/  IMAD R125, R27.reuse, 0x91, RZ ;  /* 0x000000911b7d7824 */ /* 0x041fe400078e02ff */
[----:B------:R-:W-:Y:S01]  /*46e0*/  IMAD R131, R27, 0x99, RZ ;  /* 0x000000991b837824 */ /* 0x000fe200078e02ff */
[----:B------:R-:W-:Y:S01]  /*46f0*/  LEA.HI.X.SX32 R129, R32, R123, 0x1, P0 ;  /* 0x0000007b20817211 */ /* 0x000fe200000f0eff */
[----:B------:R-:W4:Y:S01]  /*4700*/  LDG.E.U16 R50, desc[UR60][R48.64] ;  /* 0x0000003c30327981 */ /* 0x000f22000c1e1500 */
[----:B------:R-:W-:Y:S01]  /*4710*/  IADD3 R124, P0, R159, R122, RZ ;  /* 0x0000007a9f7c7210 */ /* 0x000fe20007f1e0ff */
[----:B------:R-:W-:-:S02]  /*4720*/  IMAD R152, R152, 0x112, RZ ;  /* 0x0000011298987824 */ /* 0x000fc400078e02ff */
[----:B------:R0:W4:Y:S01]  /*4730*/  LDG.E.U16 R49, desc[UR60][R30.64] ;  /* 0x0000003c1e317981 */ /* 0x000122000c1e1500 */
[----:B------:R-:W-:Y:S02]  /*4740*/  IMAD R158, R158, 0x142, RZ ;  /* 0x000001429e9e7824 */ /* 0x000fe400078e02ff */
[----:B------:R-:W-:Y:S01]  /*4750*/  IMAD R127, R27, 0x89, RZ ;  /* 0x000000891b7f7824 */ /* 0x000fe200078e02ff */
[----:B------:R1:W4:Y:S01]  /*4760*/  LDG.E.U16 R48, desc[UR60][R128.64] ;  /* 0x0000003c80307981 */ /* 0x000322000c1e1500 */
[----:B0-----:R-:W-:-:S04]  /*4770*/  IADD3 R30, P2, R153, R122, RZ ;  /* 0x0000007a991e7210 */ /* 0x001fc80007f5e0ff */
[-C--:B------:R-:W-:Y:S02]  /*4780*/  LEA.HI.X.SX32 R31, R125, R123.reuse, 0x1, P2 ;  /* 0x0000007b7d1f7211 */ /* 0x080fe400010f0eff */
[-C--:B------:R-:W-:Y:S01]  /*4790*/  LEA.HI.X.SX32 R125, R131, R123.reuse, 0x1, P0 ;  /* 0x0000007b837d7211 */ /* 0x080fe200000f0eff */
[----:B------:R-:W-:Y:S01]  /*47a0*/  IMAD R163, R163, 0x162, RZ ;  /* 0x00000162a3a37824 */ /* 0x000fe200078e02ff */
[-C--:B------:R-:W-:Y:S02]  /*47b0*/  IADD3 R126, P1, R152, R122.reuse, RZ ;  /* 0x0000007a987e7210 */ /* 0x080fe40007f3e0ff */
[----:B------:R-:W4:Y:S01]  /*47c0*/  LDG.E.U16 R31, desc[UR60][R30.64] ;  /* 0x0000003c1e1f7981 */ /* 0x000f22000c1e1500 */
[----:B------:R-:W-:Y:S01]  /*47d0*/  IMAD R167, R167, 0x172, RZ ;  /* 0x00000172a7a77824 */ /* 0x000fe200078e02ff */
[----:B------:R-:W-:Y:S01]  /*47e0*/  LEA.HI.X.SX32 R127, R127, R123, 0x1, P1 ;  /* 0x0000007b7f7f7211 */ /* 0x000fe200008f0eff */
[----:B-1----:R-:W-:Y:S01]  /*47f0*/  IMAD R129, R27, 0xb1, RZ ;  /* 0x000000b11b817824 */ /* 0x002fe200078e02ff */
[----:B------:R-:W-:Y:S01]  /*4800*/  IADD3 R128, P2, R163, R122, RZ ;  /* 0x0000007aa3807210 */ /* 0x000fe20007f5e0ff */
[----:B------:R-:W-:-:S02]  /*4810*/  IMAD R162, R162, 0x152, RZ ;  /* 0x00000152a2a27824 */ /* 0x000fc400078e02ff */
[C---:B------:R-:W-:Y:S01]  /*4820*/  IMAD R131, R27.reuse, 0xb9, RZ ;  /* 0x000000b91b837824 */ /* 0x040fe200078e02ff */
[----:B------:R-:W4:Y:S04]  /*4830*/  LDG.E.U16 R32, desc[UR60][R126.64] ;  /* 0x0000003c7e207981 */ /* 0x000f28000c1e1500 */
[----:B------:R0:W4:Y:S01]  /*4840*/  LDG.E.U16 R30, desc[UR60][R124.64] ;  /* 0x0000003c7c1e7981 */ /* 0x000122000c1e1500 */
[----:B------:R-:W-:Y:S02]  /*4850*/  IMAD R166, R166, 0x182, RZ ;  /* 0x00000182a6a67824 */ /* 0x000fe400078e02ff */
[----:B0-----:R-:W-:Y:S01]  /*4860*/  IMAD R125, R27, 0xa1, RZ ;  /* 0x000000a11b7d7824 */ /* 0x001fe200078e02ff */
[----:B------:R-:W-:-:S04]  /*4870*/  IADD3 R124, P0, R158, R122, RZ ;  /* 0x0000007a9e7c7210 */ /* 0x000fc80007f1e0ff */
[-C--:B------:R-:W-:Y:S02]  /*4880*/  LEA.HI.X.SX32 R125, R125, R123.reuse, 0x1, P0 ;  /* 0x0000007b7d7d7211 */ /* 0x080fe400000f0eff */
[-C--:B------:R-:W-:Y:S01]  /*4890*/  IADD3 R130, P0, R167, R122.reuse, RZ ;  /* 0x0000007aa7827210 */ /* 0x080fe20007f1e0ff */
[----:B------:R-:W-:Y:S01]  /*48a0*/  IMAD R127, R27, 0xa9, RZ ;  /* 0x000000a91b7f7824 */ /* 0x000fe200078e02ff */
[-C--:B------:R-:W-:Y:S01]  /*48b0*/  LEA.HI.X.SX32 R129, R129, R123.reuse, 0x1, P2 ;  /* 0x0000007b81817211 */ /* 0x080fe200010f0eff */
[----:B------:R0:W4:Y:S01]  /*48c0*/  LDG.E.U16 R133, desc[UR60][R124.64] ;  /* 0x0000003c7c857981 */ /* 0x000122000c1e1500 */
[-C--:B------:R-:W-:Y:S01]  /*48d0*/  IADD3 R126, P1, R162, R122.reuse, RZ ;  /* 0x0000007aa27e7210 */ /* 0x080fe20007f3e0ff */
[----:B------:R-:W-:Y:S01]  /*48e0*/  IMAD R171, R171, 0x1a2, RZ ;  /* 0x000001a2abab7824 */ /* 0x000fe200078e02ff */
[-C--:B------:R-:W-:Y:S01]  /*48f0*/  LEA.HI.X.SX32 R131, R131, R123.reuse, 0x1, P0 ;  /* 0x0000007b83837211 */ /* 0x080fe200000f0eff */
[----:B------:R-:W-:Y:S01]  /*4900*/  IMAD R175, R175, 0x1b2, RZ ;  /* 0x000001b2afaf7824 */ /* 0x000fe200078e02ff */
[----:B------:R-:W-:Y:S01]  /*4910*/  LEA.HI.X.SX32 R127, R127, R123, 0x1, P1 ;  /* 0x0000007b7f7f7211 */ /* 0x000fe200008f0eff */
[----:B------:R1:W4:Y:S01]  /*4920*/  LDG.E.U16 R136, desc[UR60][R128.64] ;  /* 0x0000003c80887981 */ /* 0x000322000c1e1500 */
[----:B0-----:R-:W-:Y:S01]  /*4930*/  IMAD R125, R27, 0xc1, RZ ;  /* 0x000000c11b7d7824 */ /* 0x001fe200078e02ff */
[----:B------:R-:W-:-:S02]  /*4940*/  IADD3 R124, P0, R166, R122, RZ ;  /* 0x0000007aa67c7210 */ /* 0x000fc40007f1e0ff */
[----:B------:R0:W4:Y:S01]  /*4950*/  LDG.E.U16 R137, desc[UR60][R130.64] ;  /* 0x0000003c82897981 */ /* 0x000122000c1e1500 */
[----:B------:R-:W-:Y:S01]  /*4960*/  IMAD R170, R170, 0x192, RZ ;  /* 0x00000192aaaa7824 */ /* 0x000fe200078e02ff */
[-C--:B------:R-:W-:Y:S01]  /*4970*/  LEA.HI.X.SX32 R125, R125, R123.reuse, 0x1, P0 ;  /* 0x0000007b7d7d7211 */ /* 0x080fe200000f0eff */
[----:B-1----:R-:W-:Y:S01]  /*4980*/  IMAD R129, R27, 0xd1, RZ ;  /* 0x000000d11b817824 */ /* 0x002fe200078e02ff */
[-C--:B------:R-:W-:Y:S01]  /*4990*/  IADD3 R128, P2, R171, R122.reuse, RZ ;  /* 0x0000007aab807210 */ /* 0x080fe20007f5e0ff */
[----:B------:R-:W-:Y:S01]  /*49a0*/  IMAD R174, R174, 0x1c2, RZ ;  /* 0x000001c2aeae7824 */ /* 0x000fe200078e02ff */
[----:B------:R1:W4:Y:S01]  /*49b0*/  LDG.E.U16 R134, desc[UR60][R126.64] ;  /* 0x0000003c7e867981 */ /* 0x000322000c1e1500 */
[----:B0-----:R-:W-:Y:S01]  /*49c0*/  IMAD R131, R27, 0xd9, RZ ;  /* 0x000000d91b837824 */ /* 0x001fe200078e02ff */
[-C--:B------:R-:W-:Y:S02]  /*49d0*/  IADD3 R130, P0, R175, R122.reuse, RZ ;  /* 0x0000007aaf827210 */ /* 0x080fe40007f1e0ff */
[----:B------:R0:W4:Y:S01]  /*49e0*/  LDG.E.U16 R138, desc[UR60][R124.64] ;  /* 0x0000003c7c8a7981 */ /* 0x000122000c1e1500 */
[-C--:B------:R-:W-:Y:S01]  /*49f0*/  LEA.HI.X.SX32 R129, R129, R123.reuse, 0x1, P2 ;  /* 0x0000007b81817211 */ /* 0x080fe200010f0eff */
[----:B------:R-:W-:Y:S01]  /*4a00*/  IMAD R179, R179, 0x1e2, RZ ;  /* 0x000001e2b3b37824 */ /* 0x000fe200078e02ff */
[----:B------:R-:W-:Y:S01]  /*4a10*/  LEA.HI.X.SX32 R131, R131, R123, 0x1, P0 ;  /* 0x0000007b83837211 */ /* 0x000fe200000f0eff */
[C---:B-1----:R-:W-:Y:S01]  /*4a20*/  IMAD R127, R27.reuse, 0xc9, RZ ;  /* 0x000000c91b7f7824 */ /* 0x042fe200078e02ff */
[-C--:B------:R-:W-:Y:S01]  /*4a30*/  IADD3 R126, P1, R170, R122.reuse, RZ ;  /* 0x0000007aaa7e7210 */ /* 0x080fe20007f3e0ff */
[----:B------:R-:W-:Y:S01]  /*4a40*/  IMAD R182, R182, 0x1f2, RZ ;  /* 0x000001f2b6b67824 */ /* 0x000fe200078e02ff */
[----:B------:R1:W4:Y:S01]  /*4a50*/  LDG.E.U16 R140, desc[UR60][R128.64] ;  /* 0x0000003c808c7981 */ /* 0x000322000c1e1500 */
[----:B0-----:R-:W-:Y:S01]  /*4a60*/  IMAD R125, R27, 0xe1, RZ ;  /* 0x000000e11b7d7824 */ /* 0x001fe200078e02ff */
[----:B------:R-:W-:-:S02]  /*4a70*/  IADD3 R124, P0, R174, R122, RZ ;  /* 0x0000007aae7c7210 */ /* 0x000fc40007f1e0ff */
[----:B------:R0:W4:Y:S01]  /*4a80*/  LDG.E.U16 R141, desc[UR60][R130.64] ;  /* 0x0000003c828d7981 */ /* 0x000122000c1e1500 */
[-C--:B------:R-:W-:Y:S01]  /*4a90*/  LEA.HI.X.SX32 R127, R127, R123.reuse, 0x1, P1 ;  /* 0x0000007b7f7f7211 */ /* 0x080fe200008f0eff */
[----:B------:R-:W-:Y:S01]  /*4aa0*/  IMAD R178, R178, 0x1d2, RZ ;  /* 0x000001d2b2b27824 */ /* 0x000fe200078e02ff */
[-C--:B------:R-:W-:Y:S01]  /*4ab0*/  LEA.HI.X.SX32 R125, R125, R123.reuse, 0x1, P0 ;  /* 0x0000007b7d7d7211 */ /* 0x080fe200000f0eff */
[----:B-1----:R-:W-:Y:S01]  /*4ac0*/  IMAD R129, R27, 0xf1, RZ ;  /* 0x000000f11b817824 */ /* 0x002fe200078e02ff */
[-C--:B------:R-:W-:Y:S01]  /*4ad0*/  IADD3 R128, P2, R179, R122.reuse, RZ ;  /* 0x0000007ab3807210 */ /* 0x080fe20007f5e0ff */
[----:B------:R1:W4:Y:S01]  /*4ae0*/  LDG.E.U16 R139, desc[UR60][R126.64] ;  /* 0x0000003c7e8b7981 */ /* 0x000322000c1e1500 */
[----:B0-----:R-:W-:Y:S01]  /*4af0*/  IMAD R131, R27, 0xf9, RZ ;  /* 0x000000f91b837824 */ /* 0x001fe200078e02ff */
[----:B------:R-:W-:Y:S02]  /*4b00*/  IADD3 R130, P0, R182, R122, RZ ;  /* 0x0000007ab6827210 */ /* 0x000fe40007f1e0ff */
[----:B------:R0:W4:Y:S01]  /*4b10*/  LDG.E.U16 R142, desc[UR60][R124.64] ;  /* 0x0000003c7c8e7981 */ /* 0x000122000c1e1500 */
[----:B------:R-:W-:-:S02]  /*4b20*/  LEA.HI.X.SX32 R129, R129, R123, 0x1, P2 ;  /* 0x0000007b81817211 */ /* 0x000fc400010f0eff */
[-C--:B------:R-:W-:Y:S01]  /*4b30*/  LEA.HI.X.SX32 R131, R131, R123.reuse, 0x1, P0 ;  /* 0x0000007b83837211 */ /* 0x080fe200000f0eff */
[----:B-1----:R-:W-:Y:S01]  /*4b40*/  IMAD R127, R27, 0xe9, RZ ;  /* 0x000000e91b7f7824 */ /* 0x002fe200078e02ff */
[-C--:B------:R-:W-:Y:S01]  /*4b50*/  IADD3 R126, P1, R178, R122.reuse, RZ ;  /* 0x0000007ab27e7210 */ /* 0x080fe20007f3e0ff */
[----:B------:R1:W4:Y:S01]  /*4b60*/  LDG.E.U16 R144, desc[UR60][R128.64] ;  /* 0x0000003c80907981 */ /* 0x000322000c1e1500 */
[----:B0-----:R-:W-:Y:S02]  /*4b70*/  IMAD R124, R149, 0x3f2, RZ ;  /* 0x000003f2957c7824 */ /* 0x001fe400078e02ff */
[----:B------:R-:W-:Y:S01]  /*4b80*/  LEA.HI.X.SX32 R127, R127, R123, 0x1, P1 ;  /* 0x0000007b7f7f7211 */ /* 0x000fe200008f0eff */
[----:B------:R0:W4:Y:S01]  /*4b90*/  LDG.E.U16 R146, desc[UR60][R130.64] ;  /* 0x0000003c82927981 */ /* 0x000122000c1e1500 */
[----:B------:R-:W-:Y:S01]  /*4ba0*/  IMAD R125, R156, 0x1f9, RZ ;  /* 0x000001f99c7d7824 */ /* 0x000fe200078e02ff */
[----:B------:R-:W-:Y:S02]  /*4bb0*/  IADD3 R124, P2, R124, R122, RZ ;  /* 0x0000007a7c7c7210 */ /* 0x000fe40007f5e0ff */
[----:B------:R3:W4:Y:S01]  /*4bc0*/  LDG.E.U16 R143, desc[UR60][R126.64] ;  /* 0x0000003c7e8f7981 */ /* 0x000722000c1e1500 */
[----:B-1----:R-:W-:-:S02]  /*4bd0*/  IMAD R128, R150, 0x204, RZ ;  /* 0x0000020496807824 */ /* 0x002fc400078e02ff */
[----:B0-----:R-:W-:Y:S02]  /*4be0*/  IMAD R130, R160, 0x214, RZ ;  /* 0x00000214a0827824 */ /* 0x001fe400078e02ff */
[----:B------:R-:W0:Y:S01]  /*4bf0*/  LDC R160, c[0x0][0x248] ;  /* 0x00009200ffa07b82 */ /* 0x000e220000000800 */
[-C--:B------:R-:W-:Y:S01]  /*4c00*/  IADD3 R128, P1, R128, R122.reuse, RZ ;  /* 0x0000007a80807210 */ /* 0x080fe20007f3e0ff */
[----:B------:R-:W-:Y:S01]  /*4c10*/  IMAD R201, R201, 0x10a, RZ ;  /* 0x0000010ac9c97824 */ /* 0x000fe200078e02ff */
[-C--:B---3--:R-:W-:Y:S02]  /*4c20*/  LEA R126, P0, R165, R122.reuse, 0x2 ;  /* 0x0000007aa57e7211 */ /* 0x088fe400078010ff */
[-C--:B------:R-:W-:Y:S02]  /*4c30*/  LEA.HI.X.SX32 R125, R125, R123.reuse, 0x1, P2 ;  /* 0x0000007b7d7d7211 */ /* 0x080fe400010f0eff */
[----:B------:R-:W-:Y:S01]  /*4c40*/  IADD3 R130, P2, R130, R122, RZ ;  /* 0x0000007a82827210 */ /* 0x000fe20007f5e0ff */
[----:B------:R-:W1:Y:S01]  /*4c50*/  LDC R165, c[0x0][0x248] ;  /* 0x00009200ffa57b82 */ /* 0x000e620000000800 */
[----:B------:R-:W-:-:S02]  /*4c60*/  LEA.HI.X.SX32 R127, R147, R123, 0x1, P0 ;  /* 0x0000007b937f7211 */ /* 0x000fc400000f0eff */
[-C--:B------:R-:W-:Y:S01]  /*4c70*/  LEA.HI.X.SX32 R129, R148, R123.reuse, 0x1, P1 ;  /* 0x0000007b94817211 */ /* 0x080fe200008f0eff */
[----:B------:R3:W4:Y:S01]  /*4c80*/  LDG.E.U16 R147, desc[UR60][R124.64] ;  /* 0x0000003c7c937981 */ /* 0x000722000c1e1500 */
[----:B------:R-:W-:-:S03]  /*4c90*/  LEA.HI.X.SX32 R131, R201, R123, 0x1, P2 ;  /* 0x0000007bc9837211 */ /* 0x000fc600010f0eff */
[----:B------:R3:W4:Y:S04]  /*4ca0*/  LDG.E.U16 R149, desc[UR60][R128.64] ;  /* 0x0000003c80957981 */ /* 0x000728000c1e1500 */
[----:B------:R3:W4:Y:S02]  /*4cb0*/  LDG.E.U16 R150, desc[UR60][R130.64] ;  /* 0x0000003c82967981 */ /* 0x000724000c1e1500 */
[----:B---3--:R-:W-:Y:S02]  /*4cc0*/  IMAD R124, R154, 0x224, RZ ;  /* 0x000002249a7c7824 */ /* 0x008fe400078e02ff */
[----:B------:R-:W-:Y:S01]  /*4cd0*/  IMAD R200, R200, 0x12a, RZ ;  /* 0x0000012ac8c87824 */ /* 0x000fe200078e02ff */
[----:B------:R3:W4:Y:S01]  /*4ce0*/  LDG.E.U16 R148, desc[UR60][R126.64] ;  /* 0x0000003c7e947981 */ /* 0x000722000c1e1500 */
[----:B------:R-:W-:Y:S01]  /*4cf0*/  IMAD R128, R164, 0x244, RZ ;  /* 0x00000244a4807824 */ /* 0x000fe200078e02ff */
[----:B------:R-:W-:Y:S01]  /*4d00*/  IADD3 R124, P0, R124, R122, RZ ;  /* 0x0000007a7c7c7210 */ /* 0x000fe20007f1e0ff */
[----:B------:R-:W1:Y:S01]  /*4d10*/  LDC R164, c[0x0][0x248] ;  /* 0x00009200ffa47b82 */ /* 0x000e620000000800 */
[----:B------:R-:W-:-:S02]  /*4d20*/  IMAD R130, R169, 0x254, RZ ;  /* 0x00000254a9827824 */ /* 0x000fc400078e02ff */
[-C--:B------:R-:W-:Y:S02]  /*4d30*/  IADD3 R128, P2, R128, R122.reuse, RZ ;  /* 0x0000007a80807210 */ /* 0x080fe40007f5e0ff */
[-C--:B------:R-:W-:Y:S02]  /*4d40*/  LEA.HI.X.SX32 R125, R152, R123.reuse, 0x1, P0 ;  /* 0x0000007b987d7211 */ /* 0x080fe400000f0eff */
[-C--:B------:R-:W-:Y:S01]  /*4d50*/  IADD3 R130, P0, R130, R122.reuse, RZ ;  /* 0x0000007a82827210 */ /* 0x080fe20007f1e0ff */
[----:B---3--:R-:W-:Y:S01]  /*4d60*/  IMAD R126, R161, 0x234, RZ ;  /* 0x00000234a17e7824 */ /* 0x008fe200078e02ff */
[-C--:B------:R-:W-:Y:S01]  /*4d70*/  LEA.HI.X.SX32 R129, R153, R123.reuse, 0x1, P2 ;  /* 0x0000007b99817211 */ /* 0x080fe200010f0eff */
[----:B------:R0:W3:Y:S01]  /*4d80*/  LDG.E.U16 R152, desc[UR60][R124.64] ;  /* 0x0000003c7c987981 */ /* 0x0000e2000c1e1500 */
[----:B------:R-:W-:Y:S01]  /*4d90*/  LEA.HI.X.SX32 R131, R200, R123, 0x1, P0 ;  /* 0x0000007bc8837211 */ /* 0x000fe200000f0eff */
[----:B------:R-:W-:Y:S01]  /*4da0*/  IMAD R199, R199, 0x11a, RZ ;  /* 0x0000011ac7c77824 */ /* 0x000fe200078e02ff */
[----:B------:R-:W2:Y:S01]  /*4db0*/  LDC R169, c[0x0][0x248] ;  /* 0x00009200ffa97b82 */ /* 0x000ea20000000800 */
[----:B------:R0:W3:Y:S01]  /*4dc0*/  LDG.E.U16 R154, desc[UR60][R128.64] ;  /* 0x0000003c809a7981 */ /* 0x0000e2000c1e1500 */
[----:B------:R-:W-:-:S03]  /*4dd0*/  IADD3 R126, P1, R126, R122, RZ ;  /* 0x0000007a7e7e7210 */ /* 0x000fc60007f3e0ff */
[----:B------:R0:W3:Y:S02]  /*4de0*/  LDG.E.U16 R156, desc[UR60][R130.64] ;  /* 0x0000003c829c7981 */ /* 0x0000e4000c1e1500 */
[----:B0-----:R-:W-:Y:S02]  /*4df0*/  IMAD R124, R160, 0x264, RZ ;  /* 0x00000264a07c7824 */ /* 0x001fe400078e02ff */
[----:B------:R-:W-:-:S03]  /*4e00*/  IMAD R128, R168, 0x284, RZ ;  /* 0x00000284a8807824 */ /* 0x000fc600078e02ff */
[-C--:B------:R-:W-:Y:S01]  /*4e10*/  IADD3 R124, P0, R124, R122.reuse, RZ ;  /* 0x0000007a7c7c7210 */ /* 0x080fe20007f1e0ff */
[----:B------:R-:W0:Y:S01]  /*4e20*/  LDC R168, c[0x0][0x248] ;  /* 0x00009200ffa87b82 */ /* 0x000e220000000800 */
[----:B------:R-:W-:Y:S01]  /*4e30*/  IMAD R130, R173, 0x294, RZ ;  /* 0x00000294ad827824 */ /* 0x000fe200078e02ff */
[-C--:B------:R-:W-:Y:S01]  /*4e40*/  LEA.HI.X.SX32 R127, R199, R123.reuse, 0x1, P1 ;  /* 0x0000007bc77f7211 */ /* 0x080fe200008f0eff */
[----:B------:R-:W-:Y:S01]  /*4e50*/  IMAD R248, R248, 0x14a, RZ ;  /* 0x0000014af8f87824 */ /* 0x000fe200078e02ff */
[-C--:B------:R-:W-:Y:S02]  /*4e60*/  IADD3 R128, P2, R128, R122.reuse, RZ ;  /* 0x0000007a80807210 */ /* 0x080fe40007f5e0ff */
[-C--:B------:R-:W-:Y:S01]  /*4e70*/  LEA.HI.X.SX32 R125, R159, R123.reuse, 0x1, P0 ;  /* 0x0000007b9f7d7211 */ /* 0x080fe200000f0eff */
[----:B------:R1:W3:Y:S01]  /*4e80*/  LDG.E.U16 R153, desc[UR60][R126.64] ;  /* 0x0000003c7e997981 */ /* 0x0002e2000c1e1500 */
[----:B------:R-:W-:Y:S01]  /*4e90*/  IADD3 R130, P0, R130, R122, RZ ;  /* 0x0000007a82827210 */ /* 0x000fe20007f1e0ff */
[----:B------:R-:W-:Y:S01]  /*4ea0*/  IMAD R198, R198, 0x13a, RZ ;  /* 0x0000013ac6c67824 */ /* 0x000fe200078e02ff */
[-C--:B------:R-:W-:Y:S01]  /*4eb0*/  LEA.HI.X.SX32 R129, R158, R123.reuse, 0x1, P2 ;  /* 0x0000007b9e817211 */ /* 0x080fe200010f0eff */
[----:B------:R-:W5:Y:S01]  /*4ec0*/  LDC R173, c[0x0][0x248] ;  /* 0x00009200ffad7b82 */ /* 0x000f620000000800 */
[----:B------:R1:W3:Y:S01]  /*4ed0*/  LDG.E.U16 R158, desc[UR60][R124.64] ;  /* 0x0000003c7c9e7981 */ /* 0x0002e2000c1e1500 */
[----:B------:R-:W-:-:S03]  /*4ee0*/  LEA.HI.X.SX32 R131, R248, R123, 0x1, P0 ;  /* 0x0000007bf8837211 */ /* 0x000fc600000f0eff */
[----:B------:R2:W3:Y:S01]  /*4ef0*/  LDG.E.U16 R160, desc[UR60][R128.64] ;  /* 0x0000003c80a07981 */ /* 0x0004e2000c1e1500 */
[----:B-1----:R-:W-:-:S03]  /*4f00*/  IMAD R126, R165, 0x274, RZ ;  /* 0x00000274a57e7824 */ /* 0x002fc600078e02ff */
[----:B------:R1:W3:Y:S01]  /*4f10*/  LDG.E.U16 R161, desc[UR60][R130.64] ;  /* 0x0000003c82a17981 */ /* 0x0002e2000c1e1500 */
[----:B------:R-:W-:Y:S01]  /*4f20*/  IMAD R124, R164, 0x2a4, RZ ;  /* 0x000002a4a47c7824 */ /* 0x000fe200078e02ff */
[----:B------:R-:W-:Y:S01]  /*4f30*/  IADD3 R126, P1, R126, R122, RZ ;  /* 0x0000007a7e7e7210 */ /* 0x000fe20007f3e0ff */
[----:B--2---:R-:W-:-:S03]  /*4f40*/  IMAD R128, R172, 0x2c4, RZ ;  /* 0x000002c4ac807824 */ /* 0x004fc600078e02ff */
[-C--:B------:R-:W-:Y:S01]  /*4f50*/  IADD3 R124, P0, R124, R122.reuse, RZ ;  /* 0x0000007a7c7c7210 */ /* 0x080fe20007f1e0ff */
[----:B------:R-:W2:Y:S01]  /*4f60*/  LDC R172, c[0x0][0x248] ;  /* 0x00009200ffac7b82 */ /* 0x000ea20000000800 */
[----:B-1----:R-:W-:Y:S01]  /*4f70*/  IMAD R130, R177, 0x2d4, RZ ;  /* 0x000002d4b1827824 */ /* 0x002fe200078e02ff */
        /* <DEDUP_REMOVED lines=8> */
[----:B------:R0:W3:Y:S01]  /*5000*/  LDG.E.U16 R162, desc[UR60][R124.64] ;  /* 0x0000003c7ca27981 */ /* 0x0000e2000c1e1500 */
[----:B------:R-:W-:Y:S01]  /*5010*/  LEA.HI.X.SX32 R131, R244, R123, 0x1, P0 ;  /* 0x0000007bf4837211 */ /* 0x000fe200000f0eff */
[----:B------:R-:W2:Y:S02]  /*5020*/  LDC R177, c[0x0][0x248] ;  /* 0x00009200ffb17b82 */ /* 0x000ea40000000800 */
[----:B------:R0:W3:Y:S01]  /*5030*/  LDG.E.U16 R164, desc[UR60][R128.64] ;  /* 0x0000003c80a47981 */ /* 0x0000e2000c1e1500 */
[----:B-1----:R-:W-:-:S03]  /*5040*/  IMAD R126, R169, 0x2b4, RZ ;  /* 0x000002b4a97e7824 */ /* 0x002fc600078e02ff */
[----:B------:R1:W3:Y:S01]  /*5050*/  LDG.E.U16 R165, desc[UR60][R130.64] ;  /* 0x0000003c82a57981 */ /* 0x0002e2000c1e1500 */
[----:B0-----:R-:W-:Y:S01]  /*5060*/  IMAD R124, R168, 0x2e4, RZ ;  /* 0x000002e4a87c7824 */ /* 0x001fe200078e02ff */
[----:B------:R-:W-:Y:S01]  /*5070*/  IADD3 R126, P1, R126, R122, RZ ;  /* 0x0000007a7e7e7210 */ /* 0x000fe20007f3e0ff */
[----:B------:R-:W-:-:S03]  /*5080*/  IMAD R128, R176, 0x304, RZ ;  /* 0x00000304b0807824 */ /* 0x000fc600078e02ff */
[-C--:B------:R-:W-:Y:S01]  /*5090*/  IADD3 R124, P0, R124, R122.reuse, RZ ;  /* 0x0000007a7c7c7210 */ /* 0x080fe20007f1e0ff */
[----:B------:R-:W0:Y:S01]  /*50a0*/  LDC R176, c[0x0][0x248] ;  /* 0x00009200ffb07b82 */ /* 0x000e220000000800 */
        /* <DEDUP_REMOVED lines=9> */
[----:B------:R-:W1:Y:S01]  /*5140*/  LDC R181, c[0x0][0x248] ;  /* 0x00009200ffb57b82 */ /* 0x000e620000000800 */
[----:B------:R2:W3:Y:S01]  /*5150*/  LDG.E.U16 R166, desc[UR60][R124.64] ;  /* 0x0000003c7ca67981 */ /* 0x0004e2000c1e1500 */
[----:B------:R-:W-:-:S03]  /*5160*/  LEA.HI.X.SX32 R131, R240, R123, 0x1, P0 ;  /* 0x0000007bf0837211 */ /* 0x000fc600000f0eff */
[----:B------:R2:W3:Y:S01]  /*5170*/  LDG.E.U16 R168, desc[UR60][R128.64] ;  /* 0x0000003c80a87981 */ /* 0x0004e2000c1e1500 */
[----:B-----5:R-:W-:-:S03]  /*5180*/  IMAD R126, R173, 0x2f4, RZ ;  /* 0x000002f4ad7e7824 */ /* 0x020fc600078e02ff */
[----:B------:R5:W3:Y:S01]  /*5190*/  LDG.E.U16 R169, desc[UR60][R130.64] ;  /* 0x0000003c82a97981 */ /* 0x000ae2000c1e1500 */
[----:B--2---:R-:W-:Y:S01]  /*51a0*/  IMAD R124, R172, 0x324, RZ ;  /* 0x00000324ac7c7824 */ /* 0x004fe200078e02ff */
[----:B------:R-:W-:Y:S01]  /*51b0*/  IADD3 R126, P1, R126, R122, RZ ;  /* 0x0000007a7e7e7210 */ /* 0x000fe20007f3e0ff */
[----:B------:R-:W-:-:S03]  /*51c0*/  IMAD R128, R180, 0x344, RZ ;  /* 0x00000344b4807824 */ /* 0x000fc600078e02ff */
[-C--:B------:R-:W-:Y:S01]  /*51d0*/  IADD3 R124, P0, R124, R122.reuse, RZ ;  /* 0x0000007a7c7c7210 */ /* 0x080fe20007f1e0ff */
[----:B------:R-:W2:Y:S01]  /*51e0*/  LDC R180, c[0x0][0x248] ;  /* 0x00009200ffb47b82 */ /* 0x000ea20000000800 */
[----:B-----5:R-:W-:Y:S01]  /*51f0*/  IMAD R130, R225, 0x354, RZ ;  /* 0x00000354e1827824 */ /* 0x020fe200078e02ff */
        /* <DEDUP_REMOVED lines=12> */
[----:B-----5:R-:W-:-:S03]  /*52c0*/  IMAD R126, R177, 0x334, RZ ;  /* 0x00000334b17e7824 */ /* 0x020fc600078e02ff */
[----:B------:R5:W3:Y:S01]  /*52d0*/  LDG.E.U16 R173, desc[UR60][R130.64] ;  /* 0x0000003c82ad7981 */ /* 0x000ae2000c1e1500 */
[----:B0-----:R-:W-:Y:S01]  /*52e0*/  IMAD R124, R176, 0x364, RZ ;  /* 0x00000364b07c7824 */ /* 0x001fe200078e02ff */
[----:B------:R-:W-:Y:S01]  /*52f0*/  IADD3 R126, P1, R126, R122, RZ ;  /* 0x0000007a7e7e7210 */ /* 0x000fe20007f3e0ff */
[----:B------:R-:W-:-:S03]  /*5300*/  IMAD R128, R217, 0x384, RZ ;  /* 0x00000384d9807824 */ /* 0x000fc600078e02ff */
[-C--:B------:R-:W-:Y:S01]  /*5310*/  IADD3 R124, P0, R124, R122.reuse, RZ ;  /* 0x0000007a7c7c7210 */ /* 0x080fe20007f1e0ff */
[----:B------:R-:W-:Y:S02]  /*5320*/  IMAD R232, R232, 0x1ca, RZ ;  /* 0x000001cae8e87824 */ /* 0x000fe400078e02ff */
[----:B-----5:R-:W-:Y:S01]  /*5330*/  IMAD R130, R229, 0x394, RZ ;  /* 0x00000394e5827824 */ /* 0x020fe200078e02ff */
[-C--:B------:R-:W-:Y:S01]  /*5340*/  LEA.HI.X.SX32 R127, R238, R123.reuse, 0x1, P1 ;  /* 0x0000007bee7f7211 */ /* 0x080fe200008f0eff */
[----:B------:R-:W0:Y:S01]  /*5350*/  LDC R217, c[0x0][0x248] ;  /* 0x00009200ffd97b82 */ /* 0x000e220000000800 */
[-C--:B------:R-:W-:Y:S02]  /*5360*/  IADD3 R128, P2, R128, R122.reuse, RZ ;  /* 0x0000007a80807210 */ /* 0x080fe40007f5e0ff */
[----:B------:R-:W-:Y:S01]  /*5370*/  LEA.HI.X.SX32 R125, R175, R123, 0x1, P0 ;  /* 0x0000007baf7d7211 */ /* 0x000fe200000f0eff */
[----:B------:R1:W5:Y:S01]  /*5380*/  LDG.E.U16 R171, desc[UR60][R126.64] ;  /* 0x0000003c7eab7981 */ /* 0x000362000c1e1500 */
[----:B------:R-:W-:-:S02]  /*5390*/  IADD3 R130, P0, R130, R122, RZ ;  /* 0x0000007a82827210 */ /* 0x000fc40007f1e0ff */
[-C--:B------:R-:W-:Y:S01]  /*53a0*/  LEA.HI.X.SX32 R129, R174, R123.reuse, 0x1, P2 ;  /* 0x0000007bae817211 */ /* 0x080fe200010f0eff */
[----:B------:R-:W0:Y:S01]  /*53b0*/  LDC R229, c[0x0][0x248] ;  /* 0x00009200ffe57b82 */ /* 0x000e220000000800 */
[----:B------:R2:W5:Y:S01]  /*53c0*/  LDG.E.U16 R174, desc[UR60][R124.64] ;  /* 0x0000003c7cae7981 */ /* 0x000562000c1e1500 */
[----:B------:R-:W-:Y:S01]  /*53d0*/  LEA.HI.X.SX32 R131, R232, R123, 0x1, P0 ;  /* 0x0000007be8837211 */ /* 0x000fe200000f0eff */
[----:B------:R-:W-:Y:S02]  /*53e0*/  IMAD R234, R234, 0x1ba, RZ ;  /* 0x000001baeaea7824 */ /* 0x000fe400078e02ff */
[----:B------:R-:W5:Y:S01]  /*53f0*/  LDG.E.U16 R176, desc[UR60][R128.64] ;  /* 0x0000003c80b07981 */ /* 0x000f62000c1e1500 */
[----:B-1----:R-:W-:-:S03]  /*5400*/  IMAD R126, R181, 0x374, RZ ;  /* 0x00000374b57e7824 */ /* 0x002fc600078e02ff */
[----:B------:R1:W5:Y:S01]  /*5410*/  LDG.E.U16 R177, desc[UR60][R130.64] ;  /* 0x0000003c82b17981 */ /* 0x000362000c1e1500 */
[----:B--2---:R-:W-:Y:S01]  /*5420*/  IMAD R124, R180, 0x3a4, RZ ;  /* 0x000003a4b47c7824 */ /* 0x004fe200078e02ff */
[----:B------:R-:W-:-:S04]  /*5430*/  IADD3 R126, P1, R126, R122, RZ ;  /* 0x0000007a7e7e7210 */ /* 0x000fc80007f3e0ff */
[-C--:B------:R-:W-:Y:S01]  /*5440*/  IADD3 R124, P0, R124, R122.reuse, RZ ;  /* 0x0000007a7c7c7210 */ /* 0x080fe20007f1e0ff */
[----:B-1----:R-:W-:Y:S01]  /*5450*/  IMAD R130, R231, 0x3d4, RZ ;  /* 0x000003d4e7827824 */ /* 0x002fe200078e02ff */
[-C--:B------:R-:W-:Y:S01]  /*5460*/  LEA.HI.X.SX32 R127, R234, R123.reuse, 0x1, P1 ;  /* 0x0000007bea7f7211 */ /* 0x080fe200008f0eff */
[----:B------:R-:W-:Y:S01]  /*5470*/  IMAD R128, R228, 0x3c4, RZ ;  /* 0x000003c4e4807824 */ /* 0x000fe200078e02ff */
[-C--:B------:R-:W-:Y:S01]  /*5480*/  LEA.HI.X.SX32 R125, R178, R123.reuse, 0x1, P0 ;  /* 0x0000007bb27d7211 */ /* 0x080fe200000f0eff */
[----:B------:R-:W-:Y:S01]  /*5490*/  IMAD R228, R233, 0x1ea, RZ ;  /* 0x000001eae9e47824 */ /* 0x000fe200078e02ff */
[-C--:B------:R-:W-:Y:S01]  /*54a0*/  IADD3 R130, P0, R130, R122.reuse, RZ ;  /* 0x0000007a82827210 */ /* 0x080fe20007f1e0ff */
[----:B------:R1:W2:Y:S01]  /*54b0*/  LDG.E.U16 R175, desc[UR60][R126.64] ;  /* 0x0000003c7eaf7981 */ /* 0x0002a2000c1e1500 */
[----:B------:R-:W-:Y:S01]  /*54c0*/  IMAD R230, R230, 0x1da, RZ ;  /* 0x000001dae6e67824 */ /* 0x000fe200078e02ff */
[----:B------:R-:W-:Y:S01]  /*54d0*/  IADD3 R128, P2, R128, R122, RZ ;  /* 0x0000007a80807210 */ /* 0x000fe20007f5e0ff */
[----:B------:R-:W0:Y:S01]  /*54e0*/  LDC R233, c[0x0][0x248] ;  /* 0x00009200ffe97b82 */ /* 0x000e220000000800 */
[----:B------:R-:W-:Y:S01]  /*54f0*/  LEA.HI.X.SX32 R131, R228, R123, 0x1, P0 ;  /* 0x0000007be4837211 */ /* 0x000fe200000f0eff */
[----:B------:R-:W-:Y:S01]  /*5500*/  IMAD R249, R241, 0x134, RZ ;  /* 0x00000134f1f97824 */ /* 0x000fe200078e02ff */
[----:B------:R-:W2:Y:S01]  /*5510*/  LDG.E.U16 R178, desc[UR60][R124.64] ;  /* 0x0000003c7cb27981 */ /* 0x000ea2000c1e1500 */
[----:B-1----:R-:W-:-:S03]  /*5520*/  IMAD R126, R225, 0x3b4, RZ ;  /* 0x000003b4e17e7824 */ /* 0x002fc600078e02ff */
[----:B------:R0:W2:Y:S01]  /*5530*/  LDG.E.U16 R181, desc[UR60][R130.64] ;  /* 0x0000003c82b57981 */ /* 0x0000a2000c1e1500 */
[----:B------:R-:W-:Y:S01]  /*5540*/  IMAD R247, R243, 0x144, RZ ;  /* 0x00000144f3f77824 */ /* 0x000fe200078e02ff */
[----:B------:R-:W1:Y:S01]  /*5550*/  LDC R231, c[0x0][0x248] ;  /* 0x00009200ffe77b82 */ /* 0x000e620000000800 */
[-C--:B------:R-:W-:Y:S02]  /*5560*/  IADD3 R126, P1, R126, R122.reuse, RZ ;  /* 0x0000007a7e7e7210 */ /* 0x080fe40007f3e0ff */
[-C--:B------:R-:W-:Y:S01]  /*5570*/  LEA.HI.X.SX32 R129, R179, R123.reuse, 0x1, P2 ;  /* 0x0000007bb3817211 */ /* 0x080fe200010f0eff */
[----:B0-----:R-:W-:Y:S01]  /*5580*/  IMAD R130, R217, 0x3e4, RZ ;  /* 0x000003e4d9827824 */ /* 0x001fe200078e02ff */
[-C--:B------:R-:W-:Y:S01]  /*5590*/  LEA.HI.X.SX32 R127, R230, R123.reuse, 0x1, P1 ;  /* 0x0000007be67f7211 */ /* 0x080fe200008f0eff */
[----:B------:R-:W-:Y:S02]  /*55a0*/  IMAD R217, R229, 0x114, RZ ;  /* 0x00000114e5d97824 */ /* 0x000fe400078e02ff */
[----:B------:R0:W2:Y:S01]  /*55b0*/  LDG.E.U16 R180, desc[UR60][R128.64] ;  /* 0x0000003c80b47981 */ /* 0x0000a2000c1e1500 */
[----:B------:R-:W-:Y:S01]  /*55c0*/  IMAD R225, R239, 0x124, RZ ;  /* 0x00000124efe17824 */ /* 0x000fe200078e02ff */
[-C--:B------:R-:W-:Y:S01]  /*55d0*/  IADD3 R130, P1, R130, R122.reuse, RZ ;  /* 0x0000007a82827210 */ /* 0x080fe20007f3e0ff */
[----:B------:R-:W1:Y:S01]  /*55e0*/  LDC R229, c[0x0][0x248] ;  /* 0x00009200ffe57b82 */ /* 0x000e620000000800 */
[----:B------:R-:W-:Y:S01]  /*55f0*/  IADD3 R124, P2, R249, R122, RZ ;  /* 0x0000007af97c7210 */ /* 0x000fe20007f5e0ff */
[----:B------:R0:W2:Y:S01]  /*5600*/  LDG.E.U16 R179, desc[UR60][R126.64] ;  /* 0x0000003c7eb37981 */ /* 0x0000a2000c1e1500 */
[----:B------:R-:W-:-:S02]  /*5610*/  LEA.HI.X.SX32 R131, R182, R123, 0x1, P1 ;  /* 0x0000007bb6837211 */ /* 0x000fc400008f0eff */
[----:B0-----:R-:W-:-:S03]  /*5620*/  IADD3 R128, P0, R217, R122, RZ ;  /* 0x0000007ad9807210 */ /* 0x001fc60007f1e0ff */
[----:B------:R0:W2:Y:S01]  /*5630*/  LDG.E.U16 R182, desc[UR60][R130.64] ;  /* 0x0000003c82b67981 */ /* 0x0000a2000c1e1500 */
[-C--:B------:R-:W-:Y:S01]  /*5640*/  LEA.HI.X.SX32 R129, R183, R123.reuse, 0x1, P0 ;  /* 0x0000007bb7817211 */ /* 0x080fe200000f0eff */
[----:B------:R-:W-:Y:S01]  /*5650*/  IMAD R241, R235, 0x154, RZ ;  /* 0x00000154ebf17824 */ /* 0x000fe200078e02ff */
[-C--:B------:R-:W-:Y:S01]  /*5660*/  IADD3 R126, P1, R225, R122.reuse, RZ ;  /* 0x0000007ae17e7210 */ /* 0x080fe20007f3e0ff */
[----:B------:R-:W-:Y:S01]  /*5670*/  IMAD R239, R237, 0x174, RZ ;  /* 0x00000174edef7824 */ /* 0x000fe200078e02ff */
[-C--:B------:R-:W-:Y:S01]  /*5680*/  LEA.HI.X.SX32 R125, R184, R123.reuse, 0x1, P2 ;  /* 0x0000007bb87d7211 */ /* 0x080fe200010f0eff */
[----:B------:R-:W1:Y:S01]  /*5690*/  LDC R235, c[0x0][0x248] ;  /* 0x00009200ffeb7b82 */ /* 0x000e620000000800 */
[----:B0-----:R-:W-:Y:S01]  /*56a0*/  IADD3 R130, P0, R247, R122, RZ ;  /* 0x0000007af7827210 */ /* 0x001fe20007f1e0ff */
[----:B------:R0:W2:Y:S03]  /*56b0*/  LDG.E.U16 R183, desc[UR60][R128.64] ;  /* 0x0000003c80b77981 */ /* 0x0000a6000c1e1500 */
[----:B------:R-:W-:-:S02]  /*56c0*/  LEA.HI.X.SX32 R131, R186, R123, 0x1, P0 ;  /* 0x0000007bba837211 */ /* 0x000fc400000f0eff */
[----:B------:R-:W-:Y:S01]  /*56d0*/  LEA.HI.X.SX32 R127, R185, R123, 0x1, P1 ;  /* 0x0000007bb97f7211 */ /* 0x000fe200008f0eff */
[----:B------:R-:W-:Y:S01]  /*56e0*/  IMAD R233, R233, 0x164, RZ ;  /* 0x00000164e9e97824 */ /* 0x000fe200078e02ff */
[----:B------:R0:W2:Y:S01]  /*56f0*/  LDG.E.U16 R185, desc[UR60][R124.64] ;  /* 0x0000003c7cb97981 */ /* 0x0000a2000c1e1500 */
[----:B------:R-:W4:Y:S03]  /*5700*/  LDC R237, c[0x0][0x248] ;  /* 0x00009200ffed7b82 */ /* 0x000f260000000800 */
[----:B------:R0:W2:Y:S02]  /*5710*/  LDG.E.U16 R186, desc[UR60][R130.64] ;  /* 0x0000003c82ba7981 */ /* 0x0000a4000c1e1500 */
[-C--:B0-----:R-:W-:Y:S02]  /*5720*/  IADD3 R128, P2, R239, R122.reuse, RZ ;  /* 0x0000007aef807210 */ /* 0x081fe40007f5e0ff */
[----:B------:R0:W2:Y:S01]  /*5730*/  LDG.E.U16 R184, desc[UR60][R126.64] ;  /* 0x0000003c7eb87981 */ /* 0x0000a2000c1e1500 */
[----:B------:R-:W4:Y:S01]  /*5740*/  LDC R239, c[0x0][0x248] ;  /* 0x00009200ffef7b82 */ /* 0x000f220000000800 */
[----:B------:R-:W-:Y:S01]  /*5750*/  IADD3 R124, P0, R241, R122, RZ ;  /* 0x0000007af17c7210 */ /* 0x000fe20007f1e0ff */
[----:B------:R-:W-:-:S03]  /*5760*/  IMAD R130, R245, 0x184, RZ ;  /* 0x00000184f5827824 */ /* 0x000fc600078e02ff */
[-C--:B------:R-:W-:Y:S02]  /*5770*/  LEA.HI.X.SX32 R125, R188, R123.reuse, 0x1, P0 ;  /* 0x0000007bbc7d7211 */ /* 0x080fe400000f0eff */
[-C--:B------:R-:W-:Y:S02]  /*5780*/  IADD3 R130, P0, R130, R122.reuse, RZ ;  /* 0x0000007a82827210 */ /* 0x080fe40007f1e0ff */
[----:B0-----:R-:W-:Y:S02]  /*5790*/  IADD3 R126, P1, R233, R122, RZ ;  /* 0x0000007ae97e7210 */ /* 0x001fe40007f3e0ff */
[-C--:B------:R-:W-:Y:S01]  /*57a0*/  LEA.HI.X.SX32 R131, R190, R123.reuse, 0x1, P0 ;  /* 0x0000007bbe837211 */ /* 0x080fe200000f0eff */
[----:B------:R-:W0:Y:S01]  /*57b0*/  LDC R233, c[0x0][0x248] ;  /* 0x00009200ffe97b82 */ /* 0x000e220000000800 */
[-C--:B------:R-:W-:Y:S01]  /*57c0*/  LEA.HI.X.SX32 R129, R189, R123.reuse, 0x1, P2 ;  /* 0x0000007bbd817211 */ /* 0x080fe200010f0eff */
[----:B-1----:R-:W-:Y:S01]  /*57d0*/  IMAD R229, R229, 0x194, RZ ;  /* 0x00000194e5e57824 */ /* 0x002fe200078e02ff */
[----:B------:R-:W-:Y:S01]  /*57e0*/  LEA.HI.X.SX32 R127, R187, R123, 0x1, P1 ;  /* 0x0000007bbb7f7211 */ /* 0x000fe200008f0eff */
[----:B------:R1:W2:Y:S01]  /*57f0*/  LDG.E.U16 R190, desc[UR60][R130.64] ;  /* 0x0000003c82be7981 */ /* 0x0002a2000c1e1500 */
[----:B------:R-:W-:-:S03]  /*5800*/  IMAD R231, R231, 0x1a4, RZ ;  /* 0x000001a4e7e77824 */ /* 0x000fc600078e02ff */
[----:B------:R1:W2:Y:S04]  /*5810*/  LDG.E.U16 R189, desc[UR60][R128.64] ;  /* 0x0000003c80bd7981 */ /* 0x0002a8000c1e1500 */
[----:B------:R1:W2:Y:S02]  /*5820*/  LDG.E.U16 R187, desc[UR60][R124.64] ;  /* 0x0000003c7cbb7981 */ /* 0x0002a4000c1e1500 */
[----:B-1----:R-:W1:Y:S02]  /*5830*/  LDC R130, c[0x0][0x248] ;  /* 0x00009200ff827b82 */ /* 0x002e640000000800 */
[----:B------:R4:W3:Y:S01]  /*5840*/  LDG.E.U16 R188, desc[UR60][R126.64] ;  /* 0x0000003c7ebc7981 */ /* 0x0008e2000c1e1500 */
[----:B------:R-:W-:-:S05]  /*5850*/  IADD3 R128, P0, R229, R122, RZ ;  /* 0x0000007ae5807210 */ /* 0x000fca0007f1e0ff */
[----:B------:R-:W1:Y:S01]  /*5860*/  LDC R131, c[0x0][0x248] ;  /* 0x00009200ff837b82 */ /* 0x000e620000000800 */
[----:B------:R-:W-:Y:S01]  /*5870*/  IADD3 R124, P1, R231, R122, RZ ;  /* 0x0000007ae77c7210 */ /* 0x000fe20007f3e0ff */
[----:B----4-:R-:W-:-:S06]  /*5880*/  IMAD R126, R235, 0x1b4, RZ ;  /* 0x000001b4eb7e7824 */ /* 0x010fcc00078e02ff */
[----:B------:R-:W4:Y:S01]  /*5890*/  LDC R229, c[0x0][0x248] ;  /* 0x00009200ffe57b82 */ /* 0x000f220000000800 */
[-C--:B------:R-:W-:Y:S01]  /*58a0*/  LEA.HI.X.SX32 R129, R191, R123.reuse, 0x1, P0 ;  /* 0x0000007bbf817211 */ /* 0x080fe200000f0eff */
[----:B------:R-:W-:Y:S01]  /*58b0*/  IMAD R231, R239, 0x1d4, RZ ;  /* 0x000001d4efe77824 */ /* 0x000fe200078e02ff */
[-C--:B------:R-:W-:Y:S02]  /*58c0*/  LEA.HI.X.SX32 R125, R192, R123.reuse, 0x1, P1 ;  /* 0x0000007bc07d7211 */ /* 0x080fe400008f0eff */
[----:B------:R-:W-:Y:S01]  /*58d0*/  IADD3 R126, P0, R126, R122, RZ ;  /* 0x0000007a7e7e7210 */ /* 0x000fe20007f1e0ff */
[----:B------:R-:W-:Y:S01]  /*58e0*/  IMAD R235, R237, 0x1c4, RZ ;  /* 0x000001c4edeb7824 */ /* 0x000fe200078e02ff */
[----:B------:R0:W2:Y:S02]  /*58f0*/  LDG.E.U16 R191, desc[UR60][R128.64] ;  /* 0x0000003c80bf7981 */ /* 0x0000a4000c1e1500 */
[----:B------:R-:W-:Y:S02]  /*5900*/  LEA.HI.X.SX32 R127, R193, R123, 0x1, P0 ;  /* 0x0000007bc17f7211 */ /* 0x000fe400000f0eff */
[----:B------:R0:W2:Y:S02]  /*5910*/  LDG.E.U16 R192, desc[UR60][R124.64] ;  /* 0x0000003c7cc07981 */ /* 0x0000a4000c1e1500 */
[----:B0-----:R-:W-:-:S02]  /*5920*/  IMAD R233, R233, 0x1e4, RZ ;  /* 0x000001e4e9e97824 */ /* 0x001fc400078e02ff */
[----:B------:R-:W2:Y:S01]  /*5930*/  LDG.E.U16 R193, desc[UR60][R126.64] ;  /* 0x0000003c7ec17981 */ /* 0x000ea2000c1e1500 */
[-C--:B------:R-:W-:Y:S02]  /*5940*/  IADD3 R128, P1, R235, R122.reuse, RZ ;  /* 0x0000007aeb807210 */ /* 0x080fe40007f3e0ff */
[----:B------:R-:W-:-:S04]  /*5950*/  IADD3 R124, P0, R231, R122, RZ ;  /* 0x0000007ae77c7210 */ /* 0x000fc80007f1e0ff */
[-C--:B------:R-:W-:Y:S01]  /*5960*/  LEA.HI.X.SX32 R125, R195, R123.reuse, 0x1, P0 ;  /* 0x0000007bc37d7211 */ /* 0x080fe200000f0eff */
[----:B-1----:R-:W-:Y:S01]  /*5970*/  IMAD R231, R130, 0x1f4, RZ ;  /* 0x000001f482e77824 */ /* 0x002fe200078e02ff */
[-C--:B------:R-:W-:Y:S02]  /*5980*/  LEA.HI.X.SX32 R129, R194, R123.reuse, 0x1, P1 ;  /* 0x0000007bc2817211 */ /* 0x080fe400008f0eff */
[-C--:B------:R-:W-:Y:S01]  /*5990*/  IADD3 R130, P0, R233, R122.reuse, RZ ;  /* 0x0000007ae9827210 */ /* 0x080fe20007f1e0ff */
[----:B------:R0:W5:Y:S04]  /*59a0*/  LDG.E.U16 R195, desc[UR60][R124.64] ;  /* 0x0000003c7cc37981 */ /* 0x000168000c1e1500 */
[----:B------:R1:W3:Y:S01]  /*59b0*/  LDG.E.U16 R194, desc[UR60][R128.64] ;  /* 0x0000003c80c27981 */ /* 0x0002e2000c1e1500 */
[----:B0-----:R-:W-:Y:S01]  /*59c0*/  IMAD R124, R131, 0x3f4, RZ ;  /* 0x000003f4837c7824 */ /* 0x001fe200078e02ff */
[----:B------:R-:W-:Y:S01]  /*59d0*/  LEA.HI.X.SX32 R131, R197, R123, 0x1, P0 ;  /* 0x0000007bc5837211 */ /* 0x000fe200000f0eff */
[----:B----4-:R-:W-:Y:S01]  /*59e0*/  IMAD R197, R229, 0x1fa, RZ ;  /* 0x000001fae5c57824 */ /* 0x010fe200078e02ff */
[----:B------:R-:W-:-:S02]  /*59f0*/  IADD3 R126, P0, R196, R122, RZ ;  /* 0x0000007ac47e7210 */ /* 0x000fc40007f1e0ff */
[-C--:B-1----:R-:W-:Y:S01]  /*5a00*/  IADD3 R128, P1, R231, R122.reuse, RZ ;  /* 0x0000007ae7807210 */ /* 0x082fe20007f3e0ff */
[----:B------:R0:W4:Y:S01]  /*5a10*/  LDG.E.U16 R196, desc[UR60][R130.64] ;  /* 0x0000003c82c47981 */ /* 0x000122000c1e1500 */
[-C--:B------:R-:W-:Y:S02]  /*5a20*/  IADD3 R124, P2, R124, R122.reuse, RZ ;  /* 0x0000007a7c7c7210 */ /* 0x080fe40007f5e0ff */
[-C--:B------:R-:W-:Y:S02]  /*5a30*/  LEA.HI.X.SX32 R129, R212, R123.reuse, 0x1, P1 ;  /* 0x0000007bd4817211 */ /* 0x080fe400008f0eff */
[-C--:B------:R-:W-:Y:S02]  /*5a40*/  LEA.HI.X.SX32 R127, R215, R123.reuse, 0x1, P0 ;  /* 0x0000007bd77f7211 */ /* 0x080fe400000f0eff */
[----:B------:R-:W-:Y:S01]  /*5a50*/  LEA.HI.X.SX32 R125, R197, R123, 0x1, P2 ;  /* 0x0000007bc57d7211 */ /* 0x000fe200010f0eff */
[----:B------:R-:W4:Y:S01]  /*5a60*/  LDG.E.U16 R128, desc[UR60][R128.64] ;  /* 0x0000003c80807981 */ /* 0x000f22000c1e1500 */
[----:B0-----:R-:W-:-:S03]  /*5a70*/  IADD3 R130, P0, R211, R122, RZ ;  /* 0x0000007ad3827210 */ /* 0x001fc60007f1e0ff */
[----:B------:R-:W2:Y:S01]  /*5a80*/  LDG.E.U16 R211, desc[UR60][R126.64] ;  /* 0x0000003c7ed37981 */ /* 0x000ea2000c1e1500 */
[----:B------:R-:W-:-:S03]  /*5a90*/  LEA.HI.X.SX32 R131, R216, R123, 0x1, P0 ;  /* 0x0000007bd8837211 */ /* 0x000fc600000f0eff */
[----:B------:R0:W4:Y:S04]  /*5aa0*/  LDG.E.U16 R129, desc[UR60][R124.64] ;  /* 0x0000003c7c817981 */ /* 0x000128000c1e1500 */
[----:B------:R1:W5:Y:S01]  /*5ab0*/  LDG.E.U16 R130, desc[UR60][R130.64] ;  /* 0x0000003c82827981 */ /* 0x000362000c1e1500 */
[----:B0-----:R-:W-:-:S04]  /*5ac0*/  IADD3 R124, P0, R210, R122, RZ ;  /* 0x0000007ad27c7210 */ /* 0x001fc80007f1e0ff */
[----:B------:R-:W-:Y:S01]  /*5ad0*/  LEA.HI.X.SX32 R125, R219, R123, 0x1, P0 ;  /* 0x0000007bdb7d7211 */ /* 0x000fe200000f0eff */
[----:B------:R0:W-:Y:S01]  /*5ae0*/  STS.U16 [R81+0x12800], R118 ;  /* 0x0128007651007388 */ /* 0x0001e20000000400 */
[-C--:B------:R-:W-:Y:S01]  /*5af0*/  IADD3 R126, P1, R208, R122.reuse, RZ ;  /* 0x0000007ad07e7210 */ /* 0x080fe20007f3e0ff */
[----:B-1----:R-:W1:Y:S03]  /*5b00*/  LDC R131, c[0x0][0x248] ;  /* 0x00009200ff837b82 */ /* 0x002e660000000800 */
[----:B------:R-:W3:Y:S01]  /*5b10*/  LDG.E.U16 R125, desc[UR60][R124.64] ;  /* 0x0000003c7c7d7981 */ /* 0x000ee2000c1e1500 */
[----:B0-----:R-:W-:-:S03]  /*5b20*/  IADD3 R118, P0, R209, R122, RZ ;  /* 0x0000007ad1767210 */ /* 0x001fc60007f1e0ff */
[----:B------:R0:W-:Y:S04]  /*5b30*/  STS.U16 [R81+0x5400], R119 ;  /* 0x0054007751007388 */ /* 0x0001e80000000400 */
[----:B------:R0:W-:Y:S01]  /*5b40*/  STS.U16 [R81+0x13800], R114 ;  /* 0x0138007251007388 */ /* 0x0001e20000000400 */
[-C--:B------:R-:W-:Y:S02]  /*5b50*/  LEA.HI.X.SX32 R127, R218, R123.reuse, 0x1, P1 ;  /* 0x0000007bda7f7211 */ /* 0x080fe400008f0eff */
[----:B0-----:R-:W-:Y:S01]  /*5b60*/  LEA.HI.X.SX32 R119, R220, R123, 0x1, P0 ;  /* 0x0000007bdc777211 */ /* 0x001fe200000f0eff */
[----:B------:R0:W-:Y:S01]  /*5b70*/  STS.U16 [R81+0x12400], R120 ;  /* 0x0124007851007388 */ /* 0x0001e20000000400 */
[----:B------:R-:W-:-:S03]  /*5b80*/  IADD3 R114, P0, R205, R122, RZ ;  /* 0x0000007acd727210 */ /* 0x000fc60007f1e0ff */
[----:B------:R0:W-:Y:S04]  /*5b90*/  STS.U16 [R81+0x5c00], R115 ;  /* 0x005c007351007388 */ /* 0x0001e80000000400 */
[----:B------:R1:W-:Y:S01]  /*5ba0*/  STS.U16 [R81+0x14c00], R8 ;  /* 0x014c000851007388 */ /* 0x0003e20000000400 */
[----:B0-----:R-:W-:-:S03]  /*5bb0*/  IADD3 R120, P1, R207, R122, RZ ;  /* 0x0000007acf787210 */ /* 0x001fc60007f3e0ff */
[----:B------:R0:W-:Y:S01]  /*5bc0*/  STS.U16 [R81+0x11c00], R121 ;  /* 0x011c007951007388 */ /* 0x0001e20000000400 */
[----:B------:R-:W-:-:S03]  /*5bd0*/  LEA.HI.X.SX32 R115, R222, R123, 0x1, P0 ;  /* 0x0000007bde737211 */ /* 0x000fc600000f0eff */
[----:B------:R0:W-:Y:S01]  /*5be0*/  STS.U16 [R81+0x13400], R116 ;  /* 0x0134007451007388 */ /* 0x0001e20000000400 */
[----:B-1----:R-:W-:-:S03]  /*5bf0*/  IADD3 R8, P0, R204, R122, RZ ;  /* 0x0000007acc087210 */ /* 0x002fc60007f1e0ff */
[----:B------:R1:W-:Y:S01]  /*5c00*/  STS.U16 [R81+0x13c00], R9 ;  /* 0x013c000951007388 */ /* 0x0003e20000000400 */
[----:B0-----:R-:W-:-:S03]  /*5c10*/  LEA.HI.X.SX32 R121, R223, R123, 0x1, P1 ;  /* 0x0000007bdf797211 */ /* 0x001fc600008f0eff */
[----:B------:R0:W-:Y:S01]  /*5c20*/  STS.U16 [R81+0x13000], R117 ;  /* 0x0130007551007388 */ /* 0x0001e20000000400 */
[----:B------:R-:W-:-:S03]  /*5c30*/  IADD3 R116, P1, R206, R122, RZ ;  /* 0x0000007ace747210 */ /* 0x000fc60007f3e0ff */
[----:B------:R0:W-:Y:S01]  /*5c40*/  STS.U16 [R81+0x14800], R110 ;  /* 0x0148006e51007388 */ /* 0x0001e20000000400 */
[----:B-1----:R-:W-:-:S03]  /*5c50*/  LEA.HI.X.SX32 R9, R221, R123, 0x1, P0 ;  /* 0x0000007bdd097211 */ /* 0x002fc600000f0eff */
[----:B------:R1:W-:Y:S01]  /*5c60*/  STS.U16 [R81+0x15800], R106 ;  /* 0x0158006a51007388 */ /* 0x0003e20000000400 */
[----:B0-----:R-:W-:-:S03]  /*5c70*/  LEA.HI.X.SX32 R117, R224, R123, 0x1, P1 ;  /* 0x0000007be0757211 */ /* 0x001fc600008f0eff */
[----:B------:R-:W4:Y:S01]  /*5c80*/  LDG.E.U16 R124, desc[UR60][R126.64] ;  /* 0x0000003c7e7c7981 */ /* 0x000f22000c1e1500 */
[----:B------:R-:W-:-:S03]  /*5c90*/  IADD3 R110, P1, R203, R122, RZ ;  /* 0x0000007acb6e7210 */ /* 0x000fc60007f3e0ff */
[----:B------:R0:W-:Y:S04]  /*5ca0*/  STS.U16 [R81+0x6400], R111 ;  /* 0x0064006f51007388 */ /* 0x0001e80000000400 */
[----:B-1----:R1:W4:Y:S04]  /*5cb0*/  LDG.E.U16 R106, desc[UR60][R8.64] ;  /* 0x0000003c086a7981 */ /* 0x002328000c1e1500 */
[----:B------:R0:W-:Y:S04]  /*5cc0*/  STS.U16 [R81+0x14000], R113 ;  /* 0x0140007151007388 */ /* 0x0001e80000000400 */
[----:B------:R0:W-:Y:S04]  /*5cd0*/  STS.U16 [R81+0x14400], R112 ;  /* 0x0144007051007388 */ /* 0x0001e80000000400 */
[----:B------:R0:W-:Y:S01]  /*5ce0*/  STS.U16 [R81+0x12c00], R4 ;  /* 0x012c000451007388 */ /* 0x0001e20000000400 */
[----:B-1----:R-:W-:Y:S01]  /*5cf0*/  IADD3 R8, P0, R202, R122, RZ ;  /* 0x0000007aca087210 */ /* 0x002fe20007f1e0ff */
[----:B------:R-:W1:Y:S01]  /*5d00*/  LDC R127, c[0x0][0x248] ;  /* 0x00009200ff7f7b82 */ /* 0x000e620000000800 */
[-C--:B0-----:R-:W-:Y:S01]  /*5d10*/  LEA.HI.X.SX32 R111, R226, R123.reuse, 0x1, P1 ;  /* 0x0000007be26f7211 */ /* 0x081fe200008f0eff */
[----:B------:R-:W4:Y:S01]  /*5d20*/  LDG.E.U16 R118, desc[UR60][R118.64] ;  /* 0x0000003c76767981 */ /* 0x000f22000c1e1500 */
[----:B------:R-:W-:-:S03]  /*5d30*/  LEA.HI.X.SX32 R9, R227, R123, 0x1, P0 ;  /* 0x0000007be3097211 */ /* 0x000fc600000f0eff */
[----:B------:R0:W4:Y:S04]  /*5d40*/  LDG.E.U16 R113, desc[UR60][R120.64] ;  /* 0x0000003c78717981 */ /* 0x000128000c1e1500 */
[----:B------:R1:W-:Y:S04]  /*5d50*/  STS.U16 [R81+0x15c00], R11 ;  /* 0x015c000b51007388 */ /* 0x0003e80000000400 */
[----:B------:R-:W-:Y:S04]  /*5d60*/  STS.U16 [R81+0x17400], R7 ;  /* 0x0174000751007388 */ /* 0x000fe80000000400 */
        /* <DEDUP_REMOVED lines=27> */
[----:B------:R1:W-:Y:S04]  /*5f20*/  STS.U16 [R81+0x7000], R29 ;  /* 0x0070001d51007388 */ /* 0x0003e80000000400 */
[----:B------:R-:W-:Y:S04]  /*5f30*/  STS.U16 [R81+0x17c00], R83 ;  /* 0x017c005351007388 */ /* 0x000fe80000000400 */
[----:B------:R-:W-:Y:S04]  /*5f40*/  STS.U16 [R81+0x3c00], R82 ;  /* 0x003c005251007388 */ /* 0x000fe80000000400 */
[----:B------:R1:W-:Y:S01]  /*5f50*/  STS.U16 [R81+0x7800], R80 ;  /* 0x0078005051007388 */ /* 0x0003e20000000400 */
[-C--:B------:R-:W-:Y:S01]  /*5f60*/  IADD3 R214, P2, R214, R122.reuse, RZ ;  /* 0x0000007ad6d67210 */ /* 0x080fe20007f5e0ff */
[----:B0-----:R-:W0:Y:S02]  /*5f70*/  LDC R120, c[0x0][0x248] ;  /* 0x00009200ff787b82 */ /* 0x001e240000000800 */
[----:B------:R-:W4:Y:S04]  /*5f80*/  LDG.E.U16 R112, desc[UR60][R114.64] ;  /* 0x0000003c72707981 */ /* 0x000f28000c1e1500 */
[----:B------:R-:W4:Y:S04]  /*5f90*/  LDG.E.U16 R4, desc[UR60][R116.64] ;  /* 0x0000003c74047981 */ /* 0x000f28000c1e1500 */
[----:B--2---:R-:W-:Y:S01]  /*5fa0*/  STL [R1+0x2c], R211 ;  /* 0x00002cd301007387 */ /* 0x004fe20000100800 */
[----:B-1----:R-:W-:Y:S01]  /*5fb0*/  IMAD R127, R127, 0x196, RZ ;  /* 0x000001967f7f7824 */ /* 0x002fe200078e02ff */
[----:B------:R-:W1:Y:S02]  /*5fc0*/  LDC R121, c[0x0][0x248] ;  /* 0x00009200ff797b82 */ /* 0x000e640000000800 */
[----:B------:R-:W2:Y:S04]  /*5fd0*/  LDG.E.U16 R11, desc[UR60][R110.64] ;  /* 0x0000003c6e0b7981 */ /* 0x000ea8000c1e1500 */
[----:B------:R0:W2:Y:S01]  /*5fe0*/  LDG.E.U16 R8, desc[UR60][R8.64] ;  /* 0x0000003c08087981 */ /* 0x0000a2000c1e1500 */
[----:B------:R-:W-:Y:S01]  /*5ff0*/  IMAD R29, R27, 0x95, RZ ;  /* 0x000000951b1d7824 */ /* 0x000fe200078e02ff */
[----:B------:R-:W-:Y:S01]  /*6000*/  IADD3 R10, P1, R199, R122, RZ ;  /* 0x0000007ac70a7210 */ /* 0x000fe20007f3e0ff */
[----:B------:R-:W1:Y:S01]  /*6010*/  LDC R80, c[0x0][0x248] ;  /* 0x00009200ff507b82 */ /* 0x000e620000000800 */
[----:B-----5:R5:W-:Y:S01]  /*6020*/  STL [R1+0x28], R130 ;  /* 0x0000288201007387 */ /* 0x020be20000100800 */
[----:B0-----:R-:W-:-:S06]  /*6030*/  IMAD R9, R27, 0x85, RZ ;  /* 0x000000851b097824 */ /* 0x001fcc00078e02ff */
[----:B------:R-:W0:Y:S01]  /*6040*/  LDC R89, c[0x0][0x248] ;  /* 0x00009200ff597b82 */ /* 0x000e220000000800 */
[----:B---3--:R-:W-:Y:S07]  /*6050*/  STL [R1+0x24], R125 ;  /* 0x0000247d01007387 */ /* 0x008fee0000100800 */
[----:B------:R-:W3:Y:S01]  /*6060*/  LDC R84, c[0x0][0x248] ;  /* 0x00009200ff547b82 */ /* 0x000ee20000000800 */
[----:B------:R-:W2:Y:S07]  /*6070*/  LDL R212, [R1+0x1970] ;  /* 0x0019700001d47983 */ /* 0x000eae0000100800 */
[----:B------:R-:W5:Y:S08]  /*6080*/  LDC R88, c[0x0][0x248] ;  /* 0x00009200ff587b82 */ /* 0x000f700000000800 */
[----:B------:R-:W5:Y:S01]  /*6090*/  LDC R93, c[0x0][0x248] ;  /* 0x00009200ff5d7b82 */ /* 0x000f620000000800 */
[----:B-1----:R-:W-:-:S07]  /*60a0*/  IMAD R80, R80, 0x14e, RZ ;  /* 0x0000014e50507824 */ /* 0x002fce00078e02ff */
[----:B------:R-:W1:Y:S01]  /*60b0*/  LDC R97, c[0x0][0x248] ;  /* 0x00009200ff617b82 */ /* 0x000e620000000800 */
[----:B0-----:R-:W-:-:S07]  /*60c0*/  IMAD R89, R89, 0x15e, RZ ;  /* 0x0000015e59597824 */ /* 0x001fce00078e02ff */
[----:B------:R-:W0:Y:S08]  /*60d0*/  LDC R108, c[0x0][0x248] ;  /* 0x00009200ff6c7b82 */ /* 0x000e300000000800 */
[----:B------:R-:W0:Y:S08]  /*60e0*/  LDC R100, c[0x0][0x248] ;  /* 0x00009200ff647b82 */ /* 0x000e300000000800 */
[----:B------:R-:W0:Y:S01]  /*60f0*/  LDC R104, c[0x0][0x248] ;  /* 0x00009200ff687b82 */ /* 0x000e220000000800 */
[----:B----4-:R-:W-:Y:S01]  /*6100*/  STL [R1+0x20], R124 ;  /* 0x0000207c01007387 */ /* 0x010fe20000100800 */
[----:B---3--:R-:W-:-:S06]  /*6110*/  IMAD R84, R84, 0x156, RZ ;  /* 0x0000015654547824 */ /* 0x008fcc00078e02ff */
[----:B------:R-:W3:Y:S01]  /*6120*/  LDC R109, c[0x0][0x248] ;  /* 0x00009200ff6d7b82 */ /* 0x000ee20000000800 */
[----:B-----5:R-:W-:Y:S02]  /*6130*/  IMAD R88, R88, 0x15c, RZ ;  /* 0x0000015c58587824 */ /* 0x020fe400078e02ff */
[----:B------:R-:W-:-:S05]  /*6140*/  IMAD R93, R93, 0x166, RZ ;  /* 0x000001665d5d7824 */ /* 0x000fca00078e02ff */
[----:B------:R-:W4:Y:S01]  /*6150*/  LDC R117, c[0x0][0x248] ;  /* 0x00009200ff757b82 */ /* 0x000f220000000800 */
[----:B-1----:R-:W-:Y:S02]  /*6160*/  IMAD R97, R97, 0x16c, RZ ;  /* 0x0000016c61617824 */ /* 0x002fe400078e02ff */
[----:B0-----:R-:W-:Y:S02]  /*6170*/  IMAD R108, R108, 0x17c, RZ ;  /* 0x0000017c6c6c7824 */ /* 0x001fe400078e02ff */
[----:B------:R-:W-:Y:S02]  /*6180*/  IMAD R100, R100, 0x16e, RZ ;  /* 0x0000016e64647824 */ /* 0x000fe400078e02ff */
[----:B------:R-:W-:Y:S01]  /*6190*/  IMAD R104, R104, 0x176, RZ ;  /* 0x0000017668687824 */ /* 0x000fe200078e02ff */
[----:B------:R-:W0:Y:S01]  /*61a0*/  LDC R130, c[0x0][0x248] ;  /* 0x00009200ff827b82 */ /* 0x000e220000000800 */
[----:B------:R-:W-:Y:S04]  /*61b0*/  STL [R1+0x1c], R118 ;  /* 0x00001c7601007387 */ /* 0x000fe80000100800 */
[----:B------:R1:W-:Y:S01]  /*61c0*/  STL [R1+0x18], R113 ;  /* 0x0000187101007387 */ /* 0x0003e20000100800 */
[----:B---3--:R-:W-:-:S02]  /*61d0*/  IMAD R109, R109, 0x17e, RZ ;  /* 0x0000017e6d6d7824 */ /* 0x008fc400078e02ff */
[----:B------:R-:W3:Y:S08]  /*61e0*/  LDC R81, c[0x0][0x248] ;  /* 0x00009200ff517b82 */ /* 0x000ef00000000800 */
[----:B-1----:R-:W1:Y:S01]  /*61f0*/  LDC R113, c[0x0][0x248] ;  /* 0x00009200ff717b82 */ /* 0x002e620000000800 */
[----:B------:R-:W-:Y:S02]  /*6200*/  IMAD R120, R120, 0x18e, RZ ;  /* 0x0000018e78787824 */ /* 0x000fe400078e02ff */
[----:B----4-:R-:W-:-:S02]  /*6210*/  IMAD R117, R117, 0x18c, RZ ;  /* 0x0000018c75757824 */ /* 0x010fc400078e02ff */
[----:B0-----:R-:W-:-:S03]  /*6220*/  IMAD R130, R130, 0x19c, RZ ;  /* 0x0000019c82827824 */ /* 0x001fc600078e02ff */
[----:B------:R-:W0:Y:S01]  /*6230*/  LDC R82, c[0x0][0x248] ;  /* 0x00009200ff527b82 */ /* 0x000e220000000800 */
[----:B------:R-:W-:-:S07]  /*6240*/  IMAD R132, R27, 0x104, RZ ;  /* 0x000001041b847824 */ /* 0x000fce00078e02ff */
[----:B------:R-:W4:Y:S08]  /*6250*/  LDC R83, c[0x0][0x248] ;  /* 0x00009200ff537b82 */ /* 0x000f300000000800 */
[----:B------:R-:W5:Y:S08]  /*6260*/  LDC R85, c[0x0][0x248] ;  /* 0x00009200ff557b82 */ /* 0x000f700000000800 */
        /* <DEDUP_REMOVED lines=11> */
[----:B------:R-:W5:Y:S01]  /*6320*/  LDC R96, c[0x0][0x248] ;  /* 0x00009200ff607b82 */ /* 0x000f620000000800 */
[----:B------:R-:W-:Y:S07]  /*6330*/  STL [R1+0x14], R112 ;  /* 0x0000147001007387 */ /* 0x000fee0000100800 */
[----:B------:R-:W5:Y:S01]  /*6340*/  LDC R105, c[0x0][0x248] ;  /* 0x00009200ff697b82 */ /* 0x000f620000000800 */
[----:B------:R3:W-:Y:S04]  /*6350*/  STL [R1+0x10], R4 ;  /* 0x0000100401007387 */ /* 0x0007e80000100800 */
[----:B------:R0:W-:Y:S01]  /*6360*/  STL [R1+0xc], R106 ;  /* 0x00000c6a01007387 */ /* 0x0001e20000100800 */
[----:B-1----:R-:W-:-:S02]  /*6370*/  IMAD R113, R113, 0x186, RZ ;  /* 0x0000018671717824 */ /* 0x002fc400078e02ff */
[----:B------:R-:W1:Y:S01]  /*6380*/  LDC R111, c[0x0][0x248] ;  /* 0x00009200ff6f7b82 */ /* 0x000e620000000800 */
[----:B---3--:R-:W-:-:S07]  /*6390*/  LOP3.LUT R4, R2, 0x10, RZ, 0x3c, !PT ;  /* 0x0000001002047812 */ /* 0x008fce00078e3cff */
[----:B------:R-:W3:Y:S08]  /*63a0*/  LDC R102, c[0x0][0x248] ;  /* 0x00009200ff667b82 */ /* 0x000ef00000000800 */
[----:B0-----:R-:W0:Y:S08]  /*63b0*/  LDC R106, c[0x0][0x248] ;  /* 0x00009200ff6a7b82 */ /* 0x001e300000000800 */
[----:B------:R-:W0:Y:S08]  /*63c0*/  LDC R110, c[0x0][0x248] ;  /* 0x00009200ff6e7b82 */ /* 0x000e300000000800 */
[----:B------:R-:W0:Y:S08]  /*63d0*/  LDC R114, c[0x0][0x248] ;  /* 0x00009200ff727b82 */ /* 0x000e300000000800 */
[----:B------:R-:W0:Y:S08]  /*63e0*/  LDC R107, c[0x0][0x248] ;  /* 0x00009200ff6b7b82 */ /* 0x000e300000000800 */
[----:B------:R-:W0:Y:S01]  /*63f0*/  LDC R112, c[0x0][0x248] ;  /* 0x00009200ff707b82 */ /* 0x000e220000000800 */
[----:B--2---:R-:W-:Y:S04]  /*6400*/  STL [R1+0x8], R11 ;  /* 0x0000080b01007387 */ /* 0x004fe80000100800 */
[----:B------:R2:W-:Y:S03]  /*6410*/  STL [R1+0x4], R8 ;  /* 0x0000040801007387 */ /* 0x0005e60000100800 */
[----:B------:R-:W0:Y:S08]  /*6420*/  LDC R115, c[0x0][0x248] ;  /* 0x00009200ff737b82 */ /* 0x000e300000000800 */
[----:B------:R-:W0:Y:S01]  /*6430*/  LDC R118, c[0x0][0x248] ;  /* 0x00009200ff767b82 */ /* 0x000e220000000800 */
[----:B--2---:R-:W-:-:S04]  /*6440*/  IADD3 R8, P0, R201, R122, RZ ;  /* 0x0000007ac9087210 */ /* 0x004fc80007f1e0ff */
[----:B------:R-:W-:-:S03]  /*6450*/  LEA.HI.X.SX32 R9, R9, R123, 0x1, P0 ;  /* 0x0000007b09097211 */ /* 0x000fc600000f0eff */
[----:B------:R-:W2:Y:S01]  /*6460*/  LDC R119, c[0x0][0x248] ;  /* 0x00009200ff777b82 */ /* 0x000ea20000000800 */
[----:B------:R-:W-:Y:S02]  /*6470*/  IADD3 R7, R212, R4, RZ ;  /* 0x00000004d4077210 */ /* 0x000fe40007ffe0ff */
[----:B------:R4:W5:Y:S05]  /*6480*/  LDG.E.U16 R4, desc[UR60][R8.64] ;  /* 0x0000003c08047981 */ /* 0x00096a000c1e1500 */
[----:B------:R-:W2:Y:S01]  /*6490*/  LDC R125, c[0x0][0x248] ;  /* 0x00009200ff7d7b82 */ /* 0x000ea20000000800 */
[----:B------:R1:W-:Y:S04]  /*64a0*/  STS.U16 [R7+0x4080], R28 ;  /* 0x0040801c07007388 */ /* 0x0003e80000000400 */
[----:B------:R3:W-:Y:S03]  /*64b0*/  STS.U16 [R7+0x10080], R79 ;  /* 0x0100804f07007388 */ /* 0x0007e60000000400 */
[----:B------:R-:W2:Y:S01]  /*64c0*/  LDC R116, c[0x0][0x248] ;  /* 0x00009200ff747b82 */ /* 0x000ea20000000800 */
[-C--:B-1----:R-:W-:Y:S01]  /*64d0*/  IADD3 R28, P0, R200, R122.reuse, RZ ;  /* 0x0000007ac81c7210 */ /* 0x082fe20007f1e0ff */
[----:B------:R-:W-:Y:S06]  /*64e0*/  STS.U16 [R7+0x10480], R78 ;  /* 0x0104804e07007388 */ /* 0x000fec0000000400 */
[----:B------:R-:W1:Y:S01]  /*64f0*/  LDC R126, c[0x0][0x248] ;  /* 0x00009200ff7e7b82 */ /* 0x000e620000000800 */
[----:B------:R-:W-:Y:S01]  /*6500*/  LEA.HI.X.SX32 R29, R29, R123, 0x1, P0 ;  /* 0x0000007b1d1d7211 */ /* 0x000fe200000f0eff */
[----:B------:R-:W-:Y:S01]  /*6510*/  STS.U16 [R7+0x10880], R77 ;  /* 0x0108804d07007388 */ /* 0x000fe20000000400 */
[----:B----4-:R-:W-:-:S03]  /*6520*/  IADD3 R8, P0, R198, R122, RZ ;  /* 0x0000007ac6087210 */ /* 0x010fc60007f1e0ff */
[----:B------:R-:W-:Y:S01]  /*6530*/  STS.U16 [R7+0x10c80], R76 ;  /* 0x010c804c07007388 */ /* 0x000fe20000000400 */
[----:B------:R-:W-:Y:S01]  /*6540*/  IMAD R11, R27, 0x8d, RZ ;  /* 0x0000008d1b0b7824 */ /* 0x000fe200078e02ff */
[----:B---3--:R-:W3:Y:S02]  /*6550*/  LDC R79, c[0x0][0x248] ;  /* 0x00009200ff4f7b82 */ /* 0x008ee40000000800 */
[----:B------:R-:W-:Y:S04]  /*6560*/  STS.U16 [R7+0x11080], R75 ;  /* 0x0110804b07007388 */ /* 0x000fe80000000400 */
[----:B------:R-:W-:Y:S02]  /*6570*/  STS.U16 [R7+0x11480], R74 ;  /* 0x0114804a07007388 */ /* 0x000fe40000000400 */
[----:B------:R-:W4:Y:S02]  /*6580*/  LDC R124, c[0x0][0x248] ;  /* 0x00009200ff7c7b82 */ /* 0x000f240000000800 */
        /* <DEDUP_REMOVED lines=56> */
[----:B------:R1:W-:Y:S01]  /*6910*/  STS.U16 [R7+0x17c80], R147 ;  /* 0x017c809307007388 */ /* 0x0003e20000000400 */
[-C--:B------:R-:W-:Y:S01]  /*6920*/  LEA.HI.X.SX32 R11, R11, R123.reuse, 0x1, P1 ;  /* 0x0000007b0b0b7211 */ /* 0x080fe200008f0eff */
[C---:B0-----:R-:W-:Y:S01]  /*6930*/  IMAD R33, R27.reuse, 0xa5, RZ ;  /* 0x000000a51b217824 */ /* 0x041fe200078e02ff */
[----:B--2---:R-:W-:Y:S01]  /*6940*/  LOP3.LUT R31, R2, 0x20, RZ, 0x3c, !PT ;  /* 0x00000020021f7812 */ /* 0x004fe200078e3cff */
[C---:B------:R-:W-:Y:S01]  /*6950*/  IMAD R39, R27.reuse, 0x8e, RZ ;  /* 0x0000008e1b277824 */ /* 0x040fe200078e02ff */
[----:B------:R-:W2:Y:S01]  /*6960*/  LDG.E.U16 R251, desc[UR60][R28.64] ;  /* 0x0000003c1cfb7981 */ /* 0x000ea2000c1e1500 */
[C---:B------:R-:W-:Y:S01]  /*6970*/  IMAD R35, R27.reuse, 0x86, RZ ;  /* 0x000000861b237824 */ /* 0x040fe200078e02ff */
[----:B------:R-:W0:Y:S01]  /*6980*/  LDC R37, c[0x0][0x248] ;  /* 0x00009200ff257b82 */ /* 0x000e220000000800 */
[----:B-1----:R-:W-:Y:S01]  /*6990*/  IMAD R7, R27, 0x9d, RZ ;  /* 0x0000009d1b077824 */ /* 0x002fe200078e02ff */
[-C--:B------:R-:W-:Y:S01]  /*69a0*/  IADD3 R248, P1, R248, R122.reuse, RZ ;  /* 0x0000007af8f87210 */ /* 0x080fe20007f3e0ff */
[----:B------:R1:W2:Y:S03]  /*69b0*/  LDG.E.U16 R252, desc[UR60][R10.64] ;  /* 0x0000003c0afc7981 */ /* 0x0002a6000c1e1500 */
[-C--:B------:R-:W-:Y:S01]  /*69c0*/  LEA.HI.X.SX32 R9, R7, R123.reuse, 0x1, P0 ;  /* 0x0000007b07097211 */ /* 0x080fe200000f0eff */
[----:B------:R-:W-:Y:S01]  /*69d0*/  IMAD R7, R27, 0xad, RZ ;  /* 0x000000ad1b077824 */ /* 0x000fe200078e02ff */
[-C--:B------:R-:W-:Y:S01]  /*69e0*/  IADD3 R246, P0, R246, R122.reuse, RZ ;  /* 0x0000007af6f67210 */ /* 0x080fe20007f1e0ff */
[----:B------:R-:W3:Y:S01]  /*69f0*/  LDC R41, c[0x0][0x248] ;  /* 0x00009200ff297b82 */ /* 0x000ee20000000800 */
[-C--:B------:R-:W-:Y:S01]  /*6a00*/  LEA.HI.X.SX32 R249, R33, R123.reuse, 0x1, P1 ;  /* 0x0000007b21f97211 */ /* 0x080fe200008f0eff */
[----:B------:R4:W2:Y:S01]  /*6a10*/  LDG.E.U16 R250, desc[UR60][R8.64] ;  /* 0x0000003c08fa7981 */ /* 0x0008a2000c1e1500 */
[-C--:B------:R-:W-:Y:S01]  /*6a20*/  LEA.HI.X.SX32 R247, R7, R123.reuse, 0x1, P0 ;  /* 0x0000007b07f77211 */ /* 0x080fe200000f0eff */
[C---:B------:R-:W-:Y:S01]  /*6a30*/  IMAD R7, R27.reuse, 0xb5, RZ ;  /* 0x000000b51b077824 */ /* 0x040fe200078e02ff */
[-C--:B------:R-:W-:Y:S01]  /*6a40*/  IADD3 R244, P0, R244, R122.reuse, RZ ;  /* 0x0000007af4f47210 */ /* 0x080fe20007f1e0ff */
[----:B-1----:R-:W-:Y:S01]  /*6a50*/  IMAD R11, R27, 0xec, RZ ;  /* 0x000000ec1b0b7824 */ /* 0x002fe200078e02ff */
[-C--:B------:R-:W-:Y:S01]  /*6a60*/  IADD3 R242, P1, R242, R122.reuse, RZ ;  /* 0x0000007af2f27210 */ /* 0x080fe20007f3e0ff */
[----:B------:R-:W1:Y:S01]  /*6a70*/  LDC R40, c[0x0][0x248] ;  /* 0x00009200ff287b82 */ /* 0x000e620000000800 */
[----:B------:R-:W-:Y:S01]  /*6a80*/  LEA.HI.X.SX32 R245, R7, R123, 0x1, P0 ;  /* 0x0000007b07f57211 */ /* 0x000fe200000f0eff */
[C---:B------:R-:W-:Y:S01]  /*6a90*/  IMAD R7, R27.reuse, 0xc5, RZ ;  /* 0x000000c51b077824 */ /* 0x040fe200078e02ff */
[-C--:B------:R-:W-:Y:S01]  /*6aa0*/  IADD3 R240, P0, R240, R122.reuse, RZ ;  /* 0x0000007af0f07210 */ /* 0x080fe20007f1e0ff */
[----:B----4-:R-:W-:Y:S01]  /*6ab0*/  IMAD R9, R27, 0xbd, RZ ;  /* 0x000000bd1b097824 */ /* 0x010fe200078e02ff */
[----:B------:R-:W-:Y:S01]  /*6ac0*/  IADD3 R31, R212, R31, RZ ;  /* 0x0000001fd41f7210 */ /* 0x000fe20007ffe0ff */
[----:B-----5:R4:W-:Y:S01]  /*6ad0*/  STL [R1], R4 ;  /* 0x0000000401007387 */ /* 0x0209e20000100800 */
[-C--:B------:R-:W-:Y:S01]  /*6ae0*/  LEA.HI.X.SX32 R241, R7, R123.reuse, 0x1, P0 ;  /* 0x0000007b07f17211 */ /* 0x080fe200000f0eff */
[C---:B------:R-:W-:Y:S01]  /*6af0*/  IMAD R7, R27.reuse, 0xcd, RZ ;  /* 0x000000cd1b077824 */ /* 0x040fe200078e02ff */
[-C--:B------:R-:W-:Y:S01]  /*6b00*/  IADD3 R238, P0, R238, R122.reuse, RZ ;  /* 0x0000007aeeee7210 */ /* 0x080fe20007f1e0ff */
[----:B------:R-:W-:Y:S01]  /*6b10*/  IMAD R33, R27, 0x96, RZ ;  /* 0x000000961b217824 */ /* 0x000fe200078e02ff */
[-C--:B------:R-:W-:Y:S01]  /*6b20*/  LEA.HI.X.SX32 R243, R9, R123.reuse, 0x1, P1 ;  /* 0x0000007b09f37211 */ /* 0x080fe200008f0eff */
[----:B------:R5:W-:Y:S01]  /*6b30*/  STS.U16 [R31+0x3900], R13 ;  /* 0x0039000d1f007388 */ /* 0x000be20000000400 */
[-C--:B------:R-:W-:Y:S01]  /*6b40*/  LEA.HI.X.SX32 R239, R7, R123.reuse, 0x1, P0 ;  /* 0x0000007b07ef7211 */ /* 0x080fe200000f0eff */
[C---:B------:R-:W-:Y:S01]  /*6b50*/  IMAD R7, R27.reuse, 0xdd, RZ ;  /* 0x000000dd1b077824 */ /* 0x040fe200078e02ff */
[-C--:B------:R-:W-:Y:S01]  /*6b60*/  IADD3 R234, P0, R234, R122.reuse, RZ ;  /* 0x0000007aeaea7210 */ /* 0x080fe20007f1e0ff */
[----:B------:R-:W-:Y:S01]  /*6b70*/  IMAD R9, R27, 0xd5, RZ ;  /* 0x000000d51b097824 */ /* 0x000fe200078e02ff */
[-C--:B------:R-:W-:Y:S01]  /*6b80*/  IADD3 R236, P1, R236, R122.reuse, RZ ;  /* 0x0000007aecec7210 */ /* 0x080fe20007f3e0ff */
[----:B------:R0:W-:Y:S01]  /*6b90*/  STS.U16 [R31+0x7100], R194 ;  /* 0x007100c21f007388 */ /* 0x0001e20000000400 */
[-C--:B------:R-:W-:Y:S01]  /*6ba0*/  LEA.HI.X.SX32 R235, R7, R123.reuse, 0x1, P0 ;  /* 0x0000007b07eb7211 */ /* 0x080fe200000f0eff */
[C---:B------:R-:W-:Y:S01]  /*6bb0*/  IMAD R7, R27.reuse, 0xe5, RZ ;  /* 0x000000e51b077824 */ /* 0x040fe200078e02ff */
[-C--:B------:R-:W-:Y:S01]  /*6bc0*/  IADD3 R232, P0, R232, R122.reuse, RZ ;  /* 0x0000007ae8e87210 */ /* 0x080fe20007f1e0ff */
[----:B------:R-:W-:Y:S01]  /*6bd0*/  IMAD R29, R27, 0xa6, RZ ;  /* 0x000000a61b1d7824 */ /* 0x000fe200078e02ff */
[-C--:B------:R-:W-:Y:S01]  /*6be0*/  LEA.HI.X.SX32 R237, R9, R123.reuse, 0x1, P1 ;  /* 0x0000007b09ed7211 */ /* 0x080fe200008f0eff */
[----:B------:R-:W-:Y:S01]  /*6bf0*/  IMAD R9, R27, 0xed, RZ ;  /* 0x000000ed1b097824 */ /* 0x000fe200078e02ff */
[-C--:B------:R-:W-:Y:S01]  /*6c00*/  LEA.HI.X.SX32 R233, R7, R123.reuse, 0x1, P0 ;  /* 0x0000007b07e97211 */ /* 0x080fe200000f0eff */
[C---:B------:R-:W-:Y:S01]  /*6c10*/  IMAD R7, R27.reuse, 0xf5, RZ ;  /* 0x000000f51b077824 */ /* 0x040fe200078e02ff */
[----:B----4-:R-:W-:Y:S01]  /*6c20*/  LOP3.LUT R4, R2, 0x30, RZ, 0x3c, !PT ;  /* 0x0000003002047812 */ /* 0x010fe200078e3cff */
[C---:B-----5:R-:W-:Y:S01]  /*6c30*/  IMAD R13, R27.reuse, 0xfc, RZ ;  /* 0x000000fc1b0d7824 */ /* 0x060fe200078e02ff */
[-C--:B------:R-:W-:Y:S01]  /*6c40*/  IADD3 R230, P1, R230, R122.reuse, RZ ;  /* 0x0000007ae6e67210 */ /* 0x080fe20007f3e0ff */
[----:B------:R4:W-:Y:S01]  /*6c50*/  STS.U16 [R31+0x7500], R195 ;  /* 0x007500c31f007388 */ /* 0x0009e20000000400 */
[----:B------:R-:W-:Y:S01]  /*6c60*/  IADD3 R228, P0, R228, R122, RZ ;  /* 0x0000007ae4e47210 */ /* 0x000fe20007f1e0ff */
[----:B------:R-:W5:Y:S01]  /*6c70*/  LDC R49, c[0x0][0x248] ;  /* 0x00009200ff317b82 */ /* 0x000f620000000800 */
[----:B------:R-:W-:Y:S01]  /*6c80*/  IADD3 R4, R212, R4, RZ ;  /* 0x00000004d4047210 */ /* 0x000fe20007ffe0ff */
[----:B------:R-:W-:Y:S01]  /*6c90*/  IMAD R212, R27, 0x76, RZ ;  /* 0x000000761bd47824 */ /* 0x000fe200078e02ff */
[-C--:B------:R-:W-:Y:S01]  /*6ca0*/  LEA.HI.X.SX32 R231, R9, R123.reuse, 0x1, P1 ;  /* 0x0000007b09e77211 */ /* 0x080fe200008f0eff */
[----:B------:R3:W-:Y:S01]  /*6cb0*/  STS.U16 [R31+0x5900], R188 ;  /* 0x005900bc1f007388 */ /* 0x0007e20000000400 */
[-C--:B------:R-:W-:Y:S01]  /*6cc0*/  LEA.HI.X.SX32 R229, R7, R123.reuse, 0x1, P0 ;  /* 0x0000007b07e57211 */ /* 0x080fe200000f0eff */
[----:B------:R-:W-:Y:S01]  /*6cd0*/  IMAD R7, R27, 0xfd, RZ ;  /* 0x000000fd1b077824 */ /* 0x000fe200078e02ff */
[-C--:B0-----:R-:W-:Y:S01]  /*6ce0*/  IADD3 R194, P1, R11, R122.reuse, RZ ;  /* 0x0000007a0bc27210 */ /* 0x081fe20007f3e0ff */
[----:B------:R-:W-:Y:S01]  /*6cf0*/  IMAD R9, R27, 0x7e, RZ ;  /* 0x0000007e1b097824 */ /* 0x000fe200078e02ff */
[-C--:B------:R-:W-:Y:S01]  /*6d00*/  IADD3 R226, P0, R197, R122.reuse, RZ ;  /* 0x0000007ac5e27210 */ /* 0x080fe20007f1e0ff */
[----:B------:R-:W-:Y:S01]  /*6d10*/  STS.U16 [R31+0x100], R148 ;  /* 0x000100941f007388 */ /* 0x000fe20000000400 */
[-C--:B----4-:R-:W-:Y:S01]  /*6d20*/  LEA.HI.X.SX32 R195, R212, R123.reuse, 0x1, P1 ;  /* 0x0000007bd4c37211 */ /* 0x090fe200008f0eff */
[----:B------:R-:W0:Y:S01]  /*6d30*/  LDC R48, c[0x0][0x248] ;  /* 0x00009200ff307b82 */ /* 0x000e220000000800 */
[----:B------:R-:W-:Y:S01]  /*6d40*/  LEA.HI.X.SX32 R227, R7, R123, 0x1, P0 ;  /* 0x0000007b07e37211 */ /* 0x000fe200000f0eff */
[----:B------:R-:W-:Y:S01]  /*6d50*/  STS.U16 [R31+0x10100], R149 ;  /* 0x010100951f007388 */ /* 0x000fe20000000400 */
[----:B---3--:R-:W-:-:S02]  /*6d60*/  IADD3 R188, P1, R13, R122, RZ ;  /* 0x0000007a0dbc7210 */ /* 0x008fc40007f3e0ff */
[----:B------:R-:W-:Y:S01]  /*6d70*/  LEA R7, R27, -R27, 0x6 ;  /* 0x8000001b1b077211 */ /* 0x000fe200078e30ff */
[----:B------:R-:W-:Y:S01]  /*6d80*/  STS.U16 [R31+0x10500], R150 ;  /* 0x010500961f007388 */ /* 0x000fe20000000400 */
[----:B------:R-:W-:Y:S01]  /*6d90*/  IADD3 R222, P0, R9, R122, RZ ;  /* 0x0000007a09de7210 */ /* 0x000fe20007f1e0ff */
[----:B------:R-:W3:Y:S02]  /*6da0*/  LDC R44, c[0x0][0x248] ;  /* 0x00009200ff2c7b82 */ /* 0x000ee40000000800 */
[----:B------:R-:W-:Y:S01]  /*6db0*/  STS.U16 [R31+0x10900], R152 ;  /* 0x010900981f007388 */ /* 0x000fe20000000400 */
[----:B------:R-:W-:-:S03]  /*6dc0*/  LEA.HI.X.SX32 R215, R11, R123, 0x1, P2 ;  /* 0x0000007b0bd77211 */ /* 0x000fc600010f0eff */
[----:B------:R-:W-:Y:S01]  /*6dd0*/  STS.U16 [R31+0x10d00], R153 ;  /* 0x010d00991f007388 */ /* 0x000fe20000000400 */
[-C--:B------:R-:W-:Y:S01]  /*6de0*/  LEA.HI.X.SX32 R223, R7, R123.reuse, 0x1, P0 ;  /* 0x0000007b07df7211 */ /* 0x080fe200000f0eff */
[----:B------:R-:W4:Y:S02]  /*6df0*/  LDC R53, c[0x0][0x248] ;  /* 0x00009200ff357b82 */ /* 0x000f240000000800 */
[----:B------:R-:W-:Y:S04]  /*6e00*/  STS.U16 [R31+0x11100], R154 ;  /* 0x0111009a1f007388 */ /* 0x000fe80000000400 */
[----:B------:R-:W-:Y:S02]  /*6e10*/  STS.U16 [R31+0x11500], R156 ;  /* 0x0115009c1f007388 */ /* 0x000fe40000000400 */
        /* <DEDUP_REMOVED lines=27> */
[----:B------:R-:W2:Y:S02]  /*6fd0*/  LDC R43, c[0x0][0x248] ;  /* 0x00009200ff2b7b82 */ /* 0x000ea40000000800 */
        /* <DEDUP_REMOVED lines=39> */
[----:B------:R1:W-:Y:S04]  /*7250*/  STS.U16 [R31+0x5d00], R189 ;  /* 0x005d00bd1f007388 */ /* 0x0003e80000000400 */
[----:B------:R-:W-:Y:S02]  /*7260*/  STS.U16 [R31+0x6100], R190 ;  /* 0x006100be1f007388 */ /* 0x000fe40000000400 */
[----:B------:R-:W2:Y:S02]  /*7270*/  LDC R61, c[0x0][0x248] ;  /* 0x00009200ff3d7b82 */ /* 0x000ea40000000800 */
[----:B------:R-:W-:Y:S01]  /*7280*/  STS.U16 [R31+0x6500], R191 ;  /* 0x006500bf1f007388 */ /* 0x000fe20000000400 */
[----:B-1----:R-:W-:-:S03]  /*7290*/  LEA.HI.X.SX32 R189, R9, R123, 0x1, P1 ;  /* 0x0000007b09bd7211 */ /* 0x002fc600008f0eff */
[----:B------:R-:W-:Y:S01]  /*72a0*/  STS.U16 [R31+0x6900], R192 ;  /* 0x006900c01f007388 */ /* 0x000fe20000000400 */
[-C--:B------:R-:W-:Y:S01]  /*72b0*/  IADD3 R218, P1, R39, R122.reuse, RZ ;  /* 0x0000007a27da7210 */ /* 0x080fe20007f3e0ff */
[----:B------:R-:W1:Y:S02]  /*72c0*/  LDC R63, c[0x0][0x248] ;  /* 0x00009200ff3f7b82 */ /* 0x000e640000000800 */
[----:B------:R-:W-:Y:S04]  /*72d0*/  STS.U16 [R31+0x6d00], R193 ;  /* 0x006d00c11f007388 */ /* 0x000fe80000000400 */
[----:B------:R-:W-:Y:S02]  /*72e0*/  STS.U16 [R31+0x7900], R196 ;  /* 0x007900c41f007388 */ /* 0x000fe40000000400 */
[----:B------:R-:W1:Y:S02]  /*72f0*/  LDC R65, c[0x0][0x248] ;  /* 0x00009200ff417b82 */ /* 0x000e640000000800 */
[----:B------:R-:W-:Y:S04]  /*7300*/  STS.U16 [R31+0x7d00], R128 ;  /* 0x007d00801f007388 */ /* 0x000fe80000000400 */
[----:B------:R-:W-:Y:S02]  /*7310*/  STS.U16 [R31+0x17d00], R129 ;  /* 0x017d00811f007388 */ /* 0x000fe40000000400 */
[----:B------:R-:W1:Y:S02]  /*7320*/  LDC R67, c[0x0][0x248] ;  /* 0x00009200ff437b82 */ /* 0x000e640000000800 */
[----:B------:R5:W-:Y:S01]  /*7330*/  STS.U16 [R31+0x4100], R6 ;  /* 0x004100061f007388 */ /* 0x000be20000000400 */
[----:B------:R-:W-:-:S03]  /*7340*/  IADD3 R8, P2, R213, R122, RZ ;  /* 0x0000007ad5087210 */ /* 0x000fc60007f5e0ff */
[----:B------:R0:W-:Y:S01]  /*7350*/  STS.U16 [R4+0x1580], R5 ;  /* 0x0015800504007388 */ /* 0x0001e20000000400 */
[----:B------:R-:W-:Y:S01]  /*7360*/  IADD3 R220, P0, R35, R122, RZ ;  /* 0x0000007a23dc7210 */ /* 0x000fe20007f1e0ff */
[C---:B------:R-:W-:Y:S01]  /*7370*/  IMAD R7, R27.reuse, 0x4b, RZ ;  /* 0x0000004b1b077824 */ /* 0x040fe200078e02ff */
[----:B------:R-:W2:Y:S01]  /*7380*/  LDC R150, c[0x0][0x248] ;  /* 0x00009200ff967b82 */ /* 0x000ea20000000800 */
[----:B------:R3:W-:Y:S01]  /*7390*/  STS.U16 [R4+0x1980], R3 ;  /* 0x0019800304007388 */ /* 0x0007e20000000400 */
[----:B-----5:R-:W-:-:S03]  /*73a0*/  IMAD R31, R27, 0x9e, RZ ;  /* 0x0000009e1b1f7824 */ /* 0x020fc600078e02ff */
[----:B------:R-:W5:Y:S01]  /*73b0*/  LDG.E.U16 R236, desc[UR60][R236.64] ;  /* 0x0000003cecec7981 */ /* 0x000f62000c1e1500 */
[----:B0-----:R-:W-:Y:S02]  /*73c0*/  IMAD R5, R27, 0x47, RZ ;  /* 0x000000471b057824 */ /* 0x001fe400078e02ff */
[----:B------:R-:W0:Y:S01]  /*73d0*/  LDC R166, c[0x0][0x248] ;  /* 0x00009200ffa67b82 */ /* 0x000e220000000800 */
[----:B------:R-:W-:Y:S01]  /*73e0*/  IMAD R37, R37, 0x10c, RZ ;  /* 0x0000010c25257824 */ /* 0x000fe200078e02ff */
[----:B------:R4:W5:Y:S01]  /*73f0*/  LDG.E.U16 R226, desc[UR60][R226.64] ;  /* 0x0000003ce2e27981 */ /* 0x000962000c1e1500 */
[----:B---3--:R-:W-:Y:S01]  /*7400*/  IMAD R3, R27, 0x43, RZ ;  /* 0x000000431b037824 */ /* 0x008fe200078e02ff */
[-C--:B------:R-:W-:Y:S01]  /*7410*/  LEA.HI.X.SX32 R219, R5, R123.reuse, 0x1, P1 ;  /* 0x0000007b05db7211 */ /* 0x080fe200008f0eff */
[----:B------:R-:W-:Y:S01]  /*7420*/  IMAD R5, R27, 0x4f, RZ ;  /* 0x0000004f1b057824 */ /* 0x000fe200078e02ff */
[----:B------:R-:W-:Y:S01]  /*7430*/  STS.U16 [R4+0x180], R157 ;  /* 0x0001809d04007388 */ /* 0x000fe20000000400 */
[-C--:B------:R-:W-:Y:S01]  /*7440*/  LEA.HI.X.SX32 R9, R13, R123.reuse, 0x1, P2 ;  /* 0x0000007b0d097211 */ /* 0x080fe200010f0eff */
[----:B------:R-:W-:Y:S01]  /*7450*/  IMAD R17, R27, 0xb6, RZ ;  /* 0x000000b61b117824 */ /* 0x000fe200078e02ff */
[----:B------:R-:W-:Y:S01]  /*7460*/  LEA.HI.X.SX32 R221, R3, R123, 0x1, P0 ;  /* 0x0000007b03dd7211 */ /* 0x000fe200000f0eff */
[----:B------:R-:W-:Y:S01]  /*7470*/  STS.U16 [R4+0x580], R155 ;  /* 0x0005809b04007388 */ /* 0x000fe20000000400 */
[----:B------:R-:W-:Y:S01]  /*7480*/  IADD3 R6, P2, R33, R122, RZ ;  /* 0x0000007a21067210 */ /* 0x000fe20007f5e0ff */
[C---:B------:R-:W-:Y:S01]  /*7490*/  IMAD R21, R27.reuse, 0xbe, RZ ;  /* 0x000000be1b157824 */ /* 0x040fe200078e02ff */
[----:B------:R-:W3:Y:S01]  /*74a0*/  LDC R152, c[0x0][0x248] ;  /* 0x00009200ff987b82 */ /* 0x000ee20000000800 */
[----:B------:R-:W-:Y:S04]  /*74b0*/  STS.U16 [R4+0x980], R151 ;  /* 0x0009809704007388 */ /* 0x000fe80000000400 */
[----:B------:R-:W-:Y:S01]  /*74c0*/  STS.U16 [R4+0xd80], R145 ;  /* 0x000d809104007388 */ /* 0x000fe20000000400 */
[----:B------:R-:W-:-:S02]  /*74d0*/  IMAD R25, R27, 0xae, RZ ;  /* 0x000000ae1b197824 */ /* 0x000fc400078e02ff */
[C---:B------:R-:W-:Y:S01]  /*74e0*/  IMAD R11, R27.reuse, 0x53, RZ ;  /* 0x000000531b0b7824 */ /* 0x040fe200078e02ff */
[----:B------:R-:W-:Y:S01]  /*74f0*/  STS.U16 [R4+0x1180], R135 ;  /* 0x0011808704007388 */ /* 0x000fe20000000400 */
[----:B------:R-:W-:Y:S01]  /*7500*/  IMAD R14, R27, 0xd6, RZ ;  /* 0x000000d61b0e7824 */ /* 0x000fe200078e02ff */
[----:B------:R-:W1:Y:S02]  /*7510*/  LDC R72, c[0x0][0x248] ;  /* 0x00009200ff487b82 */ /* 0x000e640000000800 */
[----:B------:R2:W-:Y:S01]  /*7520*/  STS.U16 [R4+0x1d80], R0 ;  /* 0x001d800004007388 */ /* 0x0005e20000000400 */
[----:B------:R-:W-:Y:S01]  /*7530*/  LEA.HI.X.SX32 R7, R7, R123, 0x1, P2 ;  /* 0x0000007b07077211 */ /* 0x000fe200010f0eff */
[----:B------:R-:W-:Y:S01]  /*7540*/  IMAD R13, R27, 0x57, RZ ;  /* 0x000000571b0d7824 */ /* 0x000fe200078e02ff */
[----:B------:R-:W-:Y:S01]  /*7550*/  IADD3 R212, P1, R29, R122, RZ ;  /* 0x0000007a1dd47210 */ /* 0x000fe20007f3e0ff */
[C---:B------:R-:W-:Y:S01]  /*7560*/  IMAD R16, R27.reuse, 0xce, RZ ;  /* 0x000000ce1b107824 */ /* 0x040fe200078e02ff */
[----:B------:R-:W5:Y:S01]  /*7570*/  LDG.E.U16 R3, desc[UR60][R8.64] ;  /* 0x0000003c08037981 */ /* 0x000f62000c1e1500 */
[C---:B------:R-:W-:Y:S01]  /*7580*/  IMAD R19, R27.reuse, 0xe6, RZ ;  /* 0x000000e61b137824 */ /* 0x040fe200078e02ff */
[----:B----4-:R-:W4:Y:S02]  /*7590*/  LDC R227, c[0x0][0x248] ;  /* 0x00009200ffe37b82 */ /* 0x010f240000000800 */
[----:B------:R-:W5:Y:S04]  /*75a0*/  LDG.E.U16 R216, desc[UR60][R6.64] ;  /* 0x0000003c06d87981 */ /* 0x000f68000c1e1500 */
[----:B--2---:R2:W5:Y:S01]  /*75b0*/  LDG.E.U16 R0, desc[UR60][R214.64] ;  /* 0x0000003cd6007981 */ /* 0x004562000c1e1500 */
[C---:B------:R-:W-:Y:S01]  /*75c0*/  IMAD R15, R27.reuse, 0xde, RZ ;  /* 0x000000de1b0f7824 */ /* 0x040fe200078e02ff */
[----:B------:R-:W1:Y:S01]  /*75d0*/  LDC R74, c[0x0][0x248] ;  /* 0x00009200ff4a7b82 */ /* 0x000e620000000800 */
[C---:B------:R-:W-:Y:S01]  /*75e0*/  IMAD R22, R27.reuse, 0xee, RZ ;  /* 0x000000ee1b167824 */ /* 0x040fe200078e02ff */
[----:B------:R0:W5:Y:S01]  /*75f0*/  LDG.E.U16 R188, desc[UR60][R188.64] ;  /* 0x0000003cbcbc7981 */ /* 0x000162000c1e1500 */
[----:B------:R-:W-:-:S02]  /*7600*/  IMAD R23, R27, 0xf6, RZ ;  /* 0x000000f61b177824 */ /* 0x000fc400078e02ff */
[----:B------:R-:W-:Y:S01]  /*7610*/  IMAD R26, R27, 0xfe, RZ ;  /* 0x000000fe1b1a7824 */ /* 0x000fe200078e02ff */
[----:B------:R3:W5:Y:S01]  /*7620*/  LDG.E.U16 R194, desc[UR60][R194.64] ;  /* 0x0000003cc2c27981 */ /* 0x000762000c1e1500 */
[-C--:B--2---:R-:W-:Y:S01]  /*7630*/  IADD3 R214, P0, R31, R122.reuse, RZ ;  /* 0x0000007a1fd67210 */ /* 0x084fe20007f1e0ff */
[----:B------:R-:W-:Y:S02]  /*7640*/  IMAD R237, R27, 0x106, RZ ;  /* 0x000001061bed7824 */ /* 0x000fe400078e02ff */
[----:B------:R2:W5:Y:S01]  /*7650*/  LDG.E.U16 R234, desc[UR60][R234.64] ;  /* 0x0000003ceaea7981 */ /* 0x000562000c1e1500 */
[----:B------:R-:W-:Y:S01]  /*7660*/  IMAD R40, R40, 0x10e, RZ ;  /* 0x0000010e28287824 */ /* 0x000fe200078e02ff */
        /* <DEDUP_REMOVED lines=9> */
[----:B------:R-:W-:Y:S01]  /*7700*/  IMAD R49, R49, 0x11e, RZ ;  /* 0x0000011e31317824 */ /* 0x000fe200078e02ff */
[-C--:B------:R-:W-:Y:S01]  /*7710*/  LEA.HI.X.SX32 R213, R11, R123.reuse, 0x1, P1 ;  /* 0x0000007b0bd57211 */ /* 0x080fe200008f0eff */
[----:B------:R-:W-:Y:S01]  /*7720*/  IMAD R48, R48, 0x11c, RZ ;  /* 0x0000011c30307824 */ /* 0x000fe200078e02ff */
[-C--:B------:R-:W-:Y:S01]  /*7730*/  LEA.HI.X.SX32 R207, R7, R123.reuse, 0x1, P0 ;  /* 0x0000007b07cf7211 */ /* 0x080fe200000f0eff */
[----:B------:R-:W-:Y:S01]  /*7740*/  IMAD R7, R27, 0x6b, RZ ;  /* 0x0000006b1b077824 */ /* 0x000fe200078e02ff */
[-C--:B------:R-:W-:Y:S01]  /*7750*/  IADD3 R204, P1, R5, R122.reuse, RZ ;  /* 0x0000007a05cc7210 */ /* 0x080fe20007f3e0ff */
        /* <DEDUP_REMOVED lines=11> */
[-C--:B------:R-:W-:Y:S01]  /*7810*/  LEA.HI.X.SX32 R203, R11, R123.reuse, 0x1, P2 ;  /* 0x0000007b0bcb7211 */ /* 0x080fe200010f0eff */
[----:B------:R-:W-:Y:S01]  /*7820*/  IMAD R11, R27, 0x77, RZ ;  /* 0x000000771b0b7824 */ /* 0x000fe200078e02ff */
[-C--:B------:R-:W-:Y:S01]  /*7830*/  IADD3 R196, P1, R19, R122.reuse, RZ ;  /* 0x0000007a13c47210 */ /* 0x080fe20007f3e0ff */
        /* <DEDUP_REMOVED lines=9> */
[----:B------:R-:W-:Y:S01]  /*78d0*/  LEA.HI.X.SX32 R193, R11, R123, 0x1, P2 ;  /* 0x0000007b0bc17211 */ /* 0x000fe200010f0eff */
[----:B------:R-:W-:Y:S01]  /*78e0*/  IMAD R77, R77, 0x14c, RZ ;  /* 0x0000014c4d4d7824 */ /* 0x000fe200078e02ff */
[-C--:B------:R-:W-:Y:S01]  /*78f0*/  IADD3 R190, P0, R23, R122.reuse, RZ ;  /* 0x0000007a17be7210 */ /* 0x080fe20007f1e0ff */
[----:B------:R-:W-:Y:S01]  /*7900*/  IMAD R73, R73, 0x146, RZ ;  /* 0x0000014649497824 */ /* 0x000fe200078e02ff */
[----:B------:R-:W-:Y:S01]  /*7910*/  LEA R11, R27, -R27, 0x7 ;  /* 0x8000001b1b0b7211 */ /* 0x000fe200078e38ff */
[----:B------:R-:W-:Y:S01]  /*7920*/  IMAD R69, R69, 0x13e, RZ ;  /* 0x0000013e45457824 */ /* 0x000fe200078e02ff */
[-C--:B------:R-:W-:Y:S01]  /*7930*/  IADD3 R186, P1, R26, R122.reuse, RZ ;  /* 0x0000007a1aba7210 */ /* 0x080fe20007f3e0ff */
[----:B0-----:R-:W0:Y:S01]  /*7940*/  LDC R189, c[0x0][0x248] ;  /* 0x00009200ffbd7b82 */ /* 0x001e220000000800 */
[-C--:B------:R-:W-:Y:S01]  /*7950*/  LEA.HI.X.SX32 R191, R9, R123.reuse, 0x1, P0 ;  /* 0x0000007b09bf7211 */ /* 0x080fe200000f0eff */
[----:B------:R-:W-:Y:S01]  /*7960*/  IMAD R134, R134, 0x19e, RZ ;  /* 0x0000019e86867824 */ /* 0x000fe200078e02ff */
[----:B------:R-:W-:Y:S01]  /*7970*/  SHF.L.U32 R7, R27, 0x2, RZ ;  /* 0x000000021b077819 */ /* 0x000fe200000006ff */
[----:B------:R-:W-:Y:S01]  /*7980*/  IMAD R142, R142, 0x1a6, RZ ;  /* 0x000001a68e8e7824 */ /* 0x000fe200078e02ff */
[-C--:B------:R-:W-:Y:S01]  /*7990*/  LEA R8, P0, R41, R122.reuse, 0x3 ;  /* 0x0000007a29087211 */ /* 0x080fe200078018ff */
[----:B------:R-:W-:Y:S01]  /*79a0*/  IMAD R150, R150, 0x1ac, RZ ;  /* 0x000001ac96967824 */ /* 0x000fe200078e02ff */
[-C--:B------:R-:W-:Y:S01]  /*79b0*/  LEA.HI.X.SX32 R187, R11, R123.reuse, 0x1, P1 ;  /* 0x0000007b0bbb7211 */ /* 0x080fe200008f0eff */
[----:B---3--:R-:W3:Y:S01]  /*79c0*/  LDC R195, c[0x0][0x248] ;  /* 0x00009200ffc37b82 */ /* 0x008ee20000000800 */
[-C--:B------:R-:W-:Y:S01]  /*79d0*/  IADD3 R10, P2, R237, R122.reuse, RZ ;  /* 0x0000007aed0a7210 */ /* 0x080fe20007f5e0ff */
[----:B------:R-:W-:Y:S01]  /*79e0*/  IMAD R166, R166, 0x1b6, RZ ;  /* 0x000001b6a6a67824 */ /* 0x000fe200078e02ff */
[----:B------:R-:W-:Y:S01]  /*79f0*/  IADD3 R6, P1, R37, R122, RZ ;  /* 0x0000007a25067210 */ /* 0x000fe20007f3e0ff */
[----:B------:R-:W5:Y:S01]  /*7a00*/  LDG.E.U16 R186, desc[UR60][R186.64] ;  /* 0x0000003cbaba7981 */ /* 0x000f62000c1e1500 */
[----:B------:R-:W-:-:S02]  /*7a10*/  LEA.HI.X.SX32 R9, R7, R123, 0x1, P0 ;  /* 0x0000007b07097211 */ /* 0x000fc400000f0eff */
[-C--:B------:R-:W-:Y:S01]  /*7a20*/  LEA.HI.X.SX32 R11, R13, R123.reuse, 0x1, P2 ;  /* 0x0000007b0d0b7211 */ /* 0x080fe200010f0eff */
[----:B------:R-:W-:Y:S01]  /*7a30*/  IMAD R13, R27, 0x87, RZ ;  /* 0x000000871b0d7824 */ /* 0x000fe200078e02ff */
[-C--:B------:R-:W-:Y:S01]  /*7a40*/  LEA.HI.X.SX32 R7, R35, R123.reuse, 0x1, P1 ;  /* 0x0000007b23077211 */ /* 0x080fe200008f0eff */
[----:B------:R4:W5:Y:S01]  /*7a50*/  LDG.E.U16 R224, desc[UR60][R8.64] ;  /* 0x0000003c08e07981 */ /* 0x000962000c1e1500 */
[-C--:B------:R-:W-:Y:S01]  /*7a60*/  IADD3 R12, P0, R40, R122.reuse, RZ ;  /* 0x0000007a280c7210 */ /* 0x080fe20007f1e0ff */
[----:B--2---:R-:W2:Y:S02]  /*7a70*/  LDC R235, c[0x0][0x248] ;  /* 0x00009200ffeb7b82 */ /* 0x004ea40000000800 */
[----:B------:R1:W5:Y:S01]  /*7a80*/  LDG.E.U16 R181, desc[UR60][R6.64] ;  /* 0x0000003c06b57981 */ /* 0x000362000c1e1500 */
[----:B------:R-:W-:Y:S01]  /*7a90*/  LEA.HI.X.SX32 R13, R13, R123, 0x1, P0 ;  /* 0x0000007b0d0d7211 */ /* 0x000fe200000f0eff */
[C---:B------:R-:W-:Y:S02]  /*7aa0*/  IMAD R35, R27.reuse, 0x93, RZ ;  /* 0x000000931b237824 */ /* 0x040fe400078e02ff */
[----:B------:R1:W5:Y:S01]  /*7ab0*/  LDG.E.U16 R183, desc[UR60][R10.64] ;  /* 0x0000003c0ab77981 */ /* 0x000362000c1e1500 */
[-C--:B----4-:R-:W-:Y:S01]  /*7ac0*/  IADD3 R8, P2, R48, R122.reuse, RZ ;  /* 0x0000007a30087210 */ /* 0x090fe20007f5e0ff */
[----:B------:R-:W4:Y:S02]  /*7ad0*/  LDC R187, c[0x0][0x248] ;  /* 0x00009200ffbb7b82 */ /* 0x000f240000000800 */
[----:B------:R0:W5:Y:S01]  /*7ae0*/  LDG.E.U16 R179, desc[UR60][R12.64] ;  /* 0x0000003c0cb37981 */ /* 0x000162000c1e1500 */
[----:B-1----:R-:W-:Y:S01]  /*7af0*/  IMAD R7, R27, 0x8f, RZ ;  /* 0x0000008f1b077824 */ /* 0x002fe200078e02ff */
[----:B------:R-:W-:-:S02]  /*7b00*/  IADD3 R6, P0, R49, R122, RZ ;  /* 0x0000007a31067210 */ /* 0x000fc40007f1e0ff */
[----:B------:R1:W5:Y:S01]  /*7b10*/  LDG.E.U16 R228, desc[UR60][R228.64] ;  /* 0x0000003ce4e47981 */ /* 0x000362000c1e1500 */
[----:B------:R-:W-:Y:S01]  /*7b20*/  IMAD R11, R27, 0x8b, RZ ;  /* 0x0000008b1b0b7824 */ /* 0x000fe200078e02ff */
[-C--:B------:R-:W-:Y:S01]  /*7b30*/  LEA.HI.X.SX32 R7, R7, R123.reuse, 0x1, P0 ;  /* 0x0000007b07077211 */ /* 0x080fe200000f0eff */
[----:B0-----:R-:W-:Y:S01]  /*7b40*/  IMAD R189, R189, 0x1bc, RZ ;  /* 0x000001bcbdbd7824 */ /* 0x001fe200078e02ff */
[-C--:B------:R-:W-:Y:S01]  /*7b50*/  IADD3 R10, P1, R44, R122.reuse, RZ ;  /* 0x0000007a2c0a7210 */ /* 0x080fe20007f3e0ff */
[----:B------:R-:W-:Y:S01]  /*7b60*/  IMAD R152, R152, 0x1ae, RZ ;  /* 0x000001ae98987824 */ /* 0x000fe200078e02ff */
[----:B------:R-:W-:Y:S01]  /*7b70*/  IADD3 R12, P0, R53, R122, RZ ;  /* 0x0000007a350c7210 */ /* 0x000fe20007f1e0ff */
[----:B------:R0:W5:Y:S01]  /*7b80*/  LDG.E.U16 R173, desc[UR60][R6.64] ;  /* 0x0000003c06ad7981 */ /* 0x000162000c1e1500 */
[-C--:B------:R-:W-:Y:S01]  /*7b90*/  LEA.HI.X.SX32 R9, R39, R123.reuse, 0x1, P2 ;  /* 0x0000007b27097211 */ /* 0x080fe200010f0eff */
[----:B-1----:R-:W1:Y:S01]  /*7ba0*/  LDC R229, c[0x0][0x248] ;  /* 0x00009200ffe57b82 */ /* 0x002e620000000800 */
[-C--:B------:R-:W-:Y:S01]  /*7bb0*/  LEA.HI.X.SX32 R11, R11, R123.reuse, 0x1, P1 ;  /* 0x0000007b0b0b7211 */ /* 0x080fe200008f0eff */
[----:B------:R-:W5:Y:S01]  /*7bc0*/  LDG.E.U16 R232, desc[UR60][R232.64] ;  /* 0x0000003ce8e87981 */ /* 0x000f62000c1e1500 */
[----:B------:R-:W-:Y:S01]  /*7bd0*/  LEA.HI.X.SX32 R13, R35, R123, 0x1, P0 ;  /* 0x0000007b230d7211 */ /* 0x000fe200000f0eff */
[----:B------:R-:W-:-:S02]  /*7be0*/  IMAD R39, R27, 0x97, RZ ;  /* 0x000000971b277824 */ /* 0x000fc400078e02ff */
[----:B------:R3:W5:Y:S01]  /*7bf0*/  LDG.E.U16 R175, desc[UR60][R8.64] ;  /* 0x0000003c08af7981 */ /* 0x000762000c1e1500 */
[----:B0-----:R-:W-:Y:S01]  /*7c00*/  IMAD R7, R27, 0x9b, RZ ;  /* 0x0000009b1b077824 */ /* 0x001fe200078e02ff */
[-C--:B------:R-:W-:Y:S02]  /*7c10*/  IADD3 R6, P0, R64, R122.reuse, RZ ;  /* 0x0000007a40067210 */ /* 0x080fe40007f1e0ff */
[----:B------:R0:W5:Y:S01]  /*7c20*/  LDG.E.U16 R177, desc[UR60][R10.64] ;  /* 0x0000003c0ab17981 */ /* 0x000162000c1e1500 */
[----:B------:R-:W1:Y:S01]  /*7c30*/  LDC R71, c[0x0][0x248] ;  /* 0x00009200ff477b82 */ /* 0x000e620000000800 */
[----:B------:R-:W-:Y:S02]  /*7c40*/  LEA.HI.X.SX32 R7, R7, R123, 0x1, P0 ;  /* 0x0000007b07077211 */ /* 0x000fe400000f0eff */
[----:B------:R2:W5:Y:S01]  /*7c50*/  LDG.E.U16 R171, desc[UR60][R12.64] ;  /* 0x0000003c0cab7981 */ /* 0x000562000c1e1500 */
[----:B---3--:R-:W-:-:S03]  /*7c60*/  IADD3 R8, P2, R60, R122, RZ ;  /* 0x0000007a3c087210 */ /* 0x008fc60007f5e0ff */
[----:B------:R3:W5:Y:S01]  /*7c70*/  LDG.E.U16 R165, desc[UR60][R6.64] ;  /* 0x0000003c06a57981 */ /* 0x000762000c1e1500 */
[----:B------:R-:W1:Y:S01]  /*7c80*/  LDC R233, c[0x0][0x248] ;  /* 0x00009200ffe97b82 */ /* 0x000e620000000800 */
[-C--:B0-----:R-:W-:Y:S02]  /*7c90*/  IADD3 R10, P1, R57, R122.reuse, RZ ;  /* 0x0000007a390a7210 */ /* 0x081fe40007f3e0ff */
[-C--:B------:R-:W-:Y:S01]  /*7ca0*/  LEA.HI.X.SX32 R9, R39, R123.reuse, 0x1, P2 ;  /* 0x0000007b27097211 */ /* 0x080fe200010f0eff */
[----:B------:R-:W5:Y:S01]  /*7cb0*/  LDG.E.U16 R196, desc[UR60][R196.64] ;  /* 0x0000003cc4c47981 */ /* 0x000f62000c1e1500 */
[-C--:B--2---:R-:W-:Y:S02]  /*7cc0*/  IADD3 R12, P0, R68, R122.reuse, RZ ;  /* 0x0000007a440c7210 */ /* 0x084fe40007f1e0ff */
[-C--:B------:R-:W-:Y:S01]  /*7cd0*/  LEA.HI.X.SX32 R11, R33, R123.reuse, 0x1, P1 ;  /* 0x0000007b210b7211 */ /* 0x080fe200008f0eff */
[----:B------:R0:W2:Y:S01]  /*7ce0*/  LDG.E.U16 R167, desc[UR60][R8.64] ;  /* 0x0000003c08a77981 */ /* 0x0000a2000c1e1500 */
[-C--:B------:R-:W-:Y:S01]  /*7cf0*/  LEA.HI.X.SX32 R13, R31, R123.reuse, 0x1, P0 ;  /* 0x0000007b1f0d7211 */ /* 0x080fe200000f0eff */
[----:B------:R-:W1:Y:S01]  /*7d00*/  LDC R66, c[0x0][0x248] ;  /* 0x00009200ff427b82 */ /* 0x000e620000000800 */
[----:B---3--:R-:W-:Y:S01]  /*7d10*/  IADD3 R6, P0, R77, R122, RZ ;  /* 0x0000007a4d067210 */ /* 0x008fe20007f1e0ff */
[C---:B------:R-:W-:Y:S01]  /*7d20*/  IMAD R35, R27.reuse, 0xa3, RZ ;  /* 0x000000a31b237824 */ /* 0x040fe200078e02ff */
[----:B------:R3:W2:Y:S01]  /*7d30*/  LDG.E.U16 R169, desc[UR60][R10.64] ;  /* 0x0000003c0aa97981 */ /* 0x0006a2000c1e1500 */
[----:B------:R-:W-:Y:S01]  /*7d40*/  IMAD R33, R27, 0x9f, RZ ;  /* 0x0000009f1b217824 */ /* 0x000fe200078e02ff */
[----:B------:R-:W-:-:S02]  /*7d50*/  LEA.HI.X.SX32 R7, R29, R123, 0x1, P0 ;  /* 0x0000007b1d077211 */ /* 0x000fc400000f0eff */
[----:B------:R4:W2:Y:S01]  /*7d60*/  LDG.E.U16 R163, desc[UR60][R12.64] ;  /* 0x0000003c0ca37981 */ /* 0x0008a2000c1e1500 */
[-C--:B0-----:R-:W-:Y:S01]  /*7d70*/  IADD3 R8, P2, R73, R122.reuse, RZ ;  /* 0x0000007a49087210 */ /* 0x081fe20007f5e0ff */
[----:B------:R-:W0:Y:S02]  /*7d80*/  LDC R197, c[0x0][0x248] ;  /* 0x00009200ffc57b82 */ /* 0x000e240000000800 */
[----:B------:R4:W2:Y:S01]  /*7d90*/  LDG.E.U16 R157, desc[UR60][R6.64] ;  /* 0x0000003c069d7981 */ /* 0x0008a2000c1e1500 */
[-C--:B---3--:R-:W-:Y:S02]  /*7da0*/  IADD3 R10, P1, R69, R122.reuse, RZ ;  /* 0x0000007a450a7210 */ /* 0x088fe40007f3e0ff */
[-C--:B------:R-:W-:Y:S01]  /*7db0*/  LEA.HI.X.SX32 R9, R35, R123.reuse, 0x1, P2 ;  /* 0x0000007b23097211 */ /* 0x080fe200010f0eff */
[----:B------:R3:W2:Y:S01]  /*7dc0*/  LDG.E.U16 R230, desc[UR60][R230.64] ;  /* 0x0000003ce6e67981 */ /* 0x0006a2000c1e1500 */
[C---:B----4-:R-:W-:Y:S01]  /*7dd0*/  IMAD R13, R27.reuse, 0xa7, RZ ;  /* 0x000000a71b0d7824 */ /* 0x050fe200078e02ff */
[-C--:B------:R-:W-:Y:S01]  /*7de0*/  IADD3 R12, P0, R80, R122.reuse, RZ ;  /* 0x0000007a500c7210 */ /* 0x080fe20007f1e0ff */
[----:B------:R-:W-:Y:S01]  /*7df0*/  IMAD R29, R27, 0xb7, RZ ;  /* 0x000000b71b1d7824 */ /* 0x000fe200078e02ff */
[-C--:B------:R-:W-:Y:S01]  /*7e00*/  LEA.HI.X.SX32 R11, R33, R123.reuse, 0x1, P1 ;  /* 0x0000007b210b7211 */ /* 0x080fe200008f0eff */
[----:B------:R-:W-:Y:S01]  /*7e10*/  IMAD R7, R27, 0xaf, RZ ;  /* 0x000000af1b077824 */ /* 0x000fe200078e02ff */
[-C--:B------:R-:W-:Y:S01]  /*7e20*/  LEA.HI.X.SX32 R13, R13, R123.reuse, 0x1, P0 ;  /* 0x0000007b0d0d7211 */ /* 0x080fe200000f0eff */
[----:B------:R4:W2:Y:S01]  /*7e30*/  LDG.E.U16 R159, desc[UR60][R8.64] ;  /* 0x0000003c089f7981 */ /* 0x0008a2000c1e1500 */
[----:B------:R-:W-:Y:S01]  /*7e40*/  IADD3 R6, P0, R89, R122, RZ ;  /* 0x0000007a59067210 */ /* 0x000fe20007f1e0ff */
[----:B------:R-:W-:Y:S01]  /*7e50*/  IMAD R31, R27, 0xbb, RZ ;  /* 0x000000bb1b1f7824 */ /* 0x000fe200078e02ff */
[----:B---3--:R-:W3:Y:S01]  /*7e60*/  LDC R231, c[0x0][0x248] ;  /* 0x00009200ffe77b82 */ /* 0x008ee20000000800 */
[----:B------:R4:W2:Y:S01]  /*7e70*/  LDG.E.U16 R161, desc[UR60][R10.64] ;  /* 0x0000003c0aa17981 */ /* 0x0008a2000c1e1500 */
[----:B------:R-:W-:-:S03]  /*7e80*/  LEA.HI.X.SX32 R7, R7, R123, 0x1, P0 ;  /* 0x0000007b07077211 */ /* 0x000fc600000f0eff */
[----:B------:R-:W2:Y:S01]  /*7e90*/  LDG.E.U16 R155, desc[UR60][R12.64] ;  /* 0x0000003c0c9b7981 */ /* 0x000ea2000c1e1500 */
[----:B----4-:R-:W-:Y:S01]  /*7ea0*/  IMAD R9, R27, 0xab, RZ ;  /* 0x000000ab1b097824 */ /* 0x010fe200078e02ff */
[-C--:B------:R-:W-:Y:S02]  /*7eb0*/  IADD3 R8, P2, R88, R122.reuse, RZ ;  /* 0x0000007a58087210 */ /* 0x080fe40007f5e0ff */
[----:B------:R4:W2:Y:S01]  /*7ec0*/  LDG.E.U16 R149, desc[UR60][R6.64] ;  /* 0x0000003c06957981 */ /* 0x0008a2000c1e1500 */
[----:B------:R-:W-:Y:S01]  /*7ed0*/  IMAD R187, R187, 0x1be, RZ ;  /* 0x000001bebbbb7824 */ /* 0x000fe200078e02ff */
[----:B------:R-:W-:Y:S01]  /*7ee0*/  IADD3 R10, P1, R84, R122, RZ ;  /* 0x0000007a540a7210 */ /* 0x000fe20007f3e0ff */
[----:B------:R-:W3:Y:S01]  /*7ef0*/  LDC R70, c[0x0][0x248] ;  /* 0x00009200ff467b82 */ /* 0x000ee20000000800 */
[----:B------:R1:W2:Y:S02]  /*7f00*/  LDG.E.U16 R198, desc[UR60][R198.64] ;  /* 0x0000003cc6c67981 */ /* 0x0002a4000c1e1500 */
[----:B------:R-:W-:-:S02]  /*7f10*/  LEA.HI.X.SX32 R11, R9, R123, 0x1, P1 ;  /* 0x0000007b090b7211 */ /* 0x000fc400008f0eff */
[-C--:B------:R-:W-:Y:S01]  /*7f20*/  LEA.HI.X.SX32 R9, R25, R123.reuse, 0x1, P2 ;  /* 0x0000007b19097211 */ /* 0x080fe200010f0eff */
[----:B------:R-:W-:Y:S01]  /*7f30*/  IMAD R25, R27, 0xb3, RZ ;  /* 0x000000b31b197824 */ /* 0x000fe200078e02ff */
[-C--:B----4-:R-:W-:Y:S01]  /*7f40*/  IADD3 R6, P0, R93, R122.reuse, RZ ;  /* 0x0000007a5d067210 */ /* 0x090fe20007f1e0ff */
[----:B------:R4:W2:Y:S01]  /*7f50*/  LDG.E.U16 R153, desc[UR60][R10.64] ;  /* 0x0000003c0a997981 */ /* 0x0008a2000c1e1500 */
[-C--:B------:R-:W-:Y:S01]  /*7f60*/  IADD3 R12, P1, R97, R122.reuse, RZ ;  /* 0x0000007a610c7210 */ /* 0x080fe20007f3e0ff */
[----:B------:R-:W-:Y:S01]  /*7f70*/  IMAD R227, R227, 0x1c6, RZ ;  /* 0x000001c6e3e37824 */ /* 0x000fe200078e02ff */
[-C--:B------:R-:W-:Y:S01]  /*7f80*/  LEA.HI.X.SX32 R7, R25, R123.reuse, 0x1, P0 ;  /* 0x0000007b19077211 */ /* 0x080fe200000f0eff */
[----:B------:R-:W2:Y:S01]  /*7f90*/  LDG.E.U16 R151, desc[UR60][R8.64] ;  /* 0x0000003c08977981 */ /* 0x000ea2000c1e1500 */
[----:B------:R-:W-:Y:S01]  /*7fa0*/  LEA.HI.X.SX32 R13, R17, R123, 0x1, P1 ;  /* 0x0000007b110d7211 */ /* 0x000fe200008f0eff */
[----:B-1----:R-:W1:Y:S02]  /*7fb0*/  LDC R199, c[0x0][0x248] ;  /* 0x00009200ffc77b82 */ /* 0x002e640000000800 */
[----:B------:R0:W2:Y:S01]  /*7fc0*/  LDG.E.U16 R147, desc[UR60][R6.64] ;  /* 0x0000003c06937981 */ /* 0x0000a2000c1e1500 */
[----:B----4-:R-:W-:Y:S01]  /*7fd0*/  IADD3 R10, P0, R100, R122, RZ ;  /* 0x0000007a640a7210 */ /* 0x010fe20007f1e0ff */
[----:B------:R-:W-:-:S02]  /*7fe0*/  IMAD R17, R27, 0xbf, RZ ;  /* 0x000000bf1b117824 */ /* 0x000fc400078e02ff */
[----:B------:R4:W2:Y:S01]  /*7ff0*/  LDG.E.U16 R145, desc[UR60][R12.64] ;  /* 0x0000003c0c917981 */ /* 0x0008a2000c1e1500 */
[----:B------:R-:W-:Y:S01]  /*8000*/  IMAD R195, R195, 0x1cc, RZ ;  /* 0x000001ccc3c37824 */ /* 0x000fe200078e02ff */
[----:B------:R-:W1:Y:S02]  /*8010*/  LDC R35, c[0x0][0x248] ;  /* 0x00009200ff237b82 */ /* 0x000e640000000800 */
[----:B------:R4:W2:Y:S01]  /*8020*/  LDG.E.U16 R242, desc[UR60][R242.64] ;  /* 0x0000003cf2f27981 */ /* 0x0008a2000c1e1500 */
[-C--:B0-----:R-:W-:Y:S02]  /*8030*/  IADD3 R6, P1, R108, R122.reuse, RZ ;  /* 0x0000007a6c067210 */ /* 0x081fe40007f3e0ff */
[-C--:B------:R-:W-:Y:S01]  /*8040*/  IADD3 R8, P2, R104, R122.reuse, RZ ;  /* 0x0000007a68087210 */ /* 0x080fe20007f5e0ff */
[----:B------:R-:W2:Y:S01]  /*8050*/  LDG.E.U16 R240, desc[UR60][R240.64] ;  /* 0x0000003cf0f07981 */ /* 0x000ea2000c1e1500 */
[-C--:B------:R-:W-:Y:S01]  /*8060*/  LEA.HI.X.SX32 R7, R21, R123.reuse, 0x1, P1 ;  /* 0x0000007b15077211 */ /* 0x080fe200008f0eff */
[----:B------:R-:W0:Y:S01]  /*8070*/  LDC R41, c[0x0][0x248] ;  /* 0x00009200ff297b82 */ /* 0x000e220000000800 */
[----:B------:R-:W-:Y:S01]  /*8080*/  LEA.HI.X.SX32 R11, R29, R123, 0x1, P0 ;  /* 0x0000007b1d0b7211 */ /* 0x000fe200000f0eff */
[----:B------:R-:W2:Y:S01]  /*8090*/  LDG.E.U16 R238, desc[UR60][R238.64] ;  /* 0x0000003ceeee7981 */ /* 0x000ea2000c1e1500 */
[----:B----4-:R-:W-:-:S02]  /*80a0*/  IADD3 R12, P0, R109, R122, RZ ;  /* 0x0000007a6d0c7210 */ /* 0x010fc40007f1e0ff */
[-C--:B------:R-:W-:Y:S01]  /*80b0*/  LEA.HI.X.SX32 R9, R31, R123.reuse, 0x1, P2 ;  /* 0x0000007b1f097211 */ /* 0x080fe200010f0eff */
[----:B------:R4:W2:Y:S01]  /*80c0*/  LDG.E.U16 R139, desc[UR60][R6.64] ;  /* 0x0000003c068b7981 */ /* 0x0008a2000c1e1500 */
[-C--:B------:R-:W-:Y:S01]  /*80d0*/  LEA.HI.X.SX32 R13, R17, R123.reuse, 0x1, P0 ;  /* 0x0000007b110d7211 */ /* 0x080fe200000f0eff */
[----:B------:R-:W0:Y:S02]  /*80e0*/  LDC R243, c[0x0][0x248] ;  /* 0x00009200fff37b82 */ /* 0x000e240000000800 */
[----:B------:R3:W2:Y:S04]  /*80f0*/  LDG.E.U16 R143, desc[UR60][R10.64] ;  /* 0x0000003c0a8f7981 */ /* 0x0006a8000c1e1500 */
[----:B------:R3:W2:Y:S01]  /*8100*/  LDG.E.U16 R141, desc[UR60][R8.64] ;  /* 0x0000003c088d7981 */ /* 0x0006a2000c1e1500 */
[C---:B----4-:R-:W-:Y:S01]  /*8110*/  IMAD R7, R27.reuse, 0xc7, RZ ;  /* 0x000000c71b077824 */ /* 0x050fe200078e02ff */
[-C--:B------:R-:W-:Y:S01]  /*8120*/  IADD3 R6, P0, R120, R122.reuse, RZ ;  /* 0x0000007a78067210 */ /* 0x080fe20007f1e0ff */
[C---:B------:R-:W-:Y:S01]  /*8130*/  IMAD R17, R27.reuse, 0xcb, RZ ;  /* 0x000000cb1b117824 */ /* 0x040fe200078e02ff */
[----:B------:R-:W4:Y:S01]  /*8140*/  LDG.E.U16 R137, desc[UR60][R12.64] ;  /* 0x0000003c0c897981 */ /* 0x000f22000c1e1500 */
[----:B---3--:R-:W-:Y:S01]  /*8150*/  IMAD R11, R27, 0xc3, RZ ;  /* 0x000000c31b0b7824 */ /* 0x008fe200078e02ff */
[-C--:B------:R-:W-:Y:S01]  /*8160*/  IADD3 R10, P1, R113, R122.reuse, RZ ;  /* 0x0000007a710a7210 */ /* 0x080fe20007f3e0ff */
[----:B------:R-:W-:Y:S01]  /*8170*/  IMAD R21, R27, 0xdb, RZ ;  /* 0x000000db1b157824 */ /* 0x000fe200078e02ff */
[-C--:B------:R-:W-:Y:S01]  /*8180*/  LEA.HI.X.SX32 R7, R7, R123.reuse, 0x1, P0 ;  /* 0x0000007b07077211 */ /* 0x080fe200000f0eff */
[----:B------:R-:W-:Y:S01]  /*8190*/  IMAD R235, R235, 0x1ce, RZ ;  /* 0x000001ceebeb7824 */ /* 0x000fe200078e02ff */
[----:B------:R-:W-:Y:S01]  /*81a0*/  IADD3 R8, P2, R117, R122, RZ ;  /* 0x0000007a75087210 */ /* 0x000fe20007f5e0ff */
[----:B------:R-:W3:Y:S01]  /*81b0*/  LDC R241, c[0x0][0x248] ;  /* 0x00009200fff17b82 */ /* 0x000ee20000000800 */
[-C--:B------:R-:W-:Y:S01]  /*81c0*/  LEA.HI.X.SX32 R11, R11, R123.reuse, 0x1, P1 ;  /* 0x0000007b0b0b7211 */ /* 0x080fe200008f0eff */
[----:B------:R-:W2:Y:S01]  /*81d0*/  LDG.E.U16 R204, desc[UR60][R204.64] ;  /* 0x0000003ccccc7981 */ /* 0x000ea2000c1e1500 */
[----:B------:R-:W-:-:S03]  /*81e0*/  LEA.HI.X.SX32 R9, R5, R123, 0x1, P2 ;  /* 0x0000007b05097211 */ /* 0x000fc600010f0eff */
[----:B------:R1:W4:Y:S01]  /*81f0*/  LDG.E.U16 R5, desc[UR60][R6.64] ;  /* 0x0000003c06057981 */ /* 0x000322000c1e1500 */
[----:B------:R-:W-:Y:S01]  /*8200*/  IMAD R25, R27, 0xe7, RZ ;  /* 0x000000e71b197824 */ /* 0x000fe200078e02ff */
[----:B------:R-:W3:Y:S02]  /*8210*/  LDC R239, c[0x0][0x248] ;  /* 0x00009200ffef7b82 */ /* 0x000ee40000000800 */
[----:B------:R1:W4:Y:S04]  /*8220*/  LDG.E.U16 R135, desc[UR60][R10.64] ;  /* 0x0000003c0a877981 */ /* 0x000328000c1e1500 */
[----:B------:R0:W4:Y:S01]  /*8230*/  LDG.E.U16 R133, desc[UR60][R8.64] ;  /* 0x0000003c08857981 */ /* 0x000122000c1e1500 */
[-C--:B-1----:R-:W-:Y:S01]  /*8240*/  IADD3 R6, P0, R127, R122.reuse, RZ ;  /* 0x0000007a7f067210 */ /* 0x082fe20007f1e0ff */
[----:B------:R-:W-:Y:S01]  /*8250*/  IMAD R229, R229, 0x1d6, RZ ;  /* 0x000001d6e5e57824 */ /* 0x000fe200078e02ff */
[-C--:B------:R-:W-:Y:S01]  /*8260*/  IADD3 R12, P1, R130, R122.reuse, RZ ;  /* 0x0000007a820c7210 */ /* 0x080fe20007f3e0ff */
[----:B------:R-:W1:Y:S01]  /*8270*/  LDC R205, c[0x0][0x248] ;  /* 0x00009200ffcd7b82 */ /* 0x000e620000000800 */
[----:B------:R-:W-:Y:S01]  /*8280*/  IMAD R11, R27, 0xcf, RZ ;  /* 0x000000cf1b0b7824 */ /* 0x000fe200078e02ff */
[-C--:B------:R-:W-:Y:S01]  /*8290*/  LEA.HI.X.SX32 R7, R17, R123.reuse, 0x1, P0 ;  /* 0x0000007b11077211 */ /* 0x080fe200000f0eff */
[----:B------:R-:W-:Y:S01]  /*82a0*/  IMAD R17, R27, 0xd3, RZ ;  /* 0x000000d31b117824 */ /* 0x000fe200078e02ff */
[-C--:B------:R-:W-:Y:S01]  /*82b0*/  IADD3 R10, P0, R142, R122.reuse, RZ ;  /* 0x0000007a8e0a7210 */ /* 0x080fe20007f1e0ff */
[----:B------:R-:W-:Y:S01]  /*82c0*/  IMAD R43, R43, 0x206, RZ ;  /* 0x000002062b2b7824 */ /* 0x000fe200078e02ff */
[----:B0-----:R-:W-:Y:S01]  /*82d0*/  IADD3 R8, P2, R134, R122, RZ ;  /* 0x0000007a86087210 */ /* 0x001fe20007f5e0ff */
[----:B------:R-:W4:Y:S01]  /*82e0*/  LDG.E.U16 R6, desc[UR60][R6.64] ;  /* 0x0000003c06067981 */ /* 0x000f22000c1e1500 */
[----:B------:R-:W-:Y:S01]  /*82f0*/  IMAD R47, R34, 0x208, RZ ;  /* 0x00000208222f7824 */ /* 0x000fe200078e02ff */
[----:B------:R-:W0:Y:S01]  /*8300*/  LDC R76, c[0x0][0x248] ;  /* 0x00009200ff4c7b82 */ /* 0x000e220000000800 */
[-C--:B------:R-:W-:Y:S01]  /*8310*/  LEA.HI.X.SX32 R9, R11, R123.reuse, 0x1, P2 ;  /* 0x0000007b0b097211 */ /* 0x080fe200010f0eff */
[----:B------:R-:W-:Y:S01]  /*8320*/  IMAD R51, R42, 0x20a, RZ ;  /* 0x0000020a2a337824 */ /* 0x000fe200078e02ff */
[-C--:B------:R-:W-:Y:S01]  /*8330*/  LEA.HI.X.SX32 R11, R17, R123.reuse, 0x1, P0 ;  /* 0x0000007b110b7211 */ /* 0x080fe200000f0eff */
[----:B------:R-:W-:Y:S01]  /*8340*/  IMAD R45, R45, 0x21c, RZ ;  /* 0x0000021c2d2d7824 */ /* 0x000fe200078e02ff */
[----:B------:R-:W-:Y:S01]  /*8350*/  LEA.HI.X.SX32 R13, R16, R123, 0x1, P1 ;  /* 0x0000007b100d7211 */ /* 0x000fe200008f0eff */
[----:B------:R-:W4:Y:S01]  /*8360*/  LDG.E.U16 R8, desc[UR60][R8.64] ;  /* 0x0000003c08087981 */ /* 0x000f22000c1e1500 */
[----:B------:R-:W-:Y:S01]  /*8370*/  IMAD R17, R27, 0xd7, RZ ;  /* 0x000000d71b117824 */ /* 0x000fe200078e02ff */
[----:B------:R-:W0:Y:S02]  /*8380*/  LDC R78, c[0x0][0x248] ;  /* 0x00009200ff4e7b82 */ /* 0x000e240000000800 */
[----:B------:R3:W4:Y:S01]  /*8390*/  LDG.E.U16 R7, desc[UR60][R12.64] ;  /* 0x0000003c0c077981 */ /* 0x000722000c1e1500 */
[----:B------:R-:W-:-:S02]  /*83a0*/  IMAD R55, R55, 0x226, RZ ;  /* 0x0000022637377824 */ /* 0x000fc400078e02ff */
[----:B------:R-:W-:Y:S01]  /*83b0*/  IMAD R58, R58, 0x11f, RZ ;  /* 0x0000011f3a3a7824 */ /* 0x000fe200078e02ff */
[----:B------:R-:W4:Y:S01]  /*83c0*/  LDG.E.U16 R248, desc[UR60][R248.64] ;  /* 0x0000003cf8f87981 */ /* 0x000f22000c1e1500 */
[----:B------:R-:W-:Y:S01]  /*83d0*/  IMAD R197, R197, 0x1dc, RZ ;  /* 0x000001dcc5c57824 */ /* 0x000fe200078e02ff */
[----:B------:R-:W0:Y:S02]  /*83e0*/  LDC R75, c[0x0][0x248] ;  /* 0x00009200ff4b7b82 */ /* 0x000e240000000800 */
[----:B------:R3:W4:Y:S02]  /*83f0*/  LDG.E.U16 R9, desc[UR60][R10.64] ;  /* 0x0000003c0a097981 */ /* 0x000724000c1e1500 */
[-C--:B---3--:R-:W-:Y:S02]  /*8400*/  IADD3 R12, P2, R166, R122.reuse, RZ ;  /* 0x0000007aa60c7210 */ /* 0x088fe40007f5e0ff */
[-C--:B------:R-:W-:Y:S01]  /*8410*/  IADD3 R16, P1, R152, R122.reuse, RZ ;  /* 0x0000007a98107210 */ /* 0x080fe20007f3e0ff */
[----:B------:R-:W-:Y:S01]  /*8420*/  IMAD R233, R233, 0x1de, RZ ;  /* 0x000001dee9e97824 */ /* 0x000fe200078e02ff */
[----:B------:R-:W-:Y:S01]  /*8430*/  LEA R39, R27, -R27, 0x8 ;  /* 0x8000001b1b277211 */ /* 0x000fe200078e40ff */
[----:B------:R-:W-:Y:S01]  /*8440*/  IMAD R231, R231, 0x1e6, RZ ;  /* 0x000001e6e7e77824 */ /* 0x000fe200078e02ff */
[----:B------:R-:W3:Y:S01]  /*8450*/  LDC R42, c[0x0][0x248] ;  /* 0x00009200ff2a7b82 */ /* 0x000ee20000000800 */
[----:B------:R-:W-:Y:S01]  /*8460*/  IMAD R62, R62, 0x23a, RZ ;  /* 0x0000023a3e3e7824 */ /* 0x000fe200078e02ff */
[----:B------:R-:W-:Y:S01]  /*8470*/  IADD3 R10, P0, R150, R122, RZ ;  /* 0x0000007a960a7210 */ /* 0x000fe20007f1e0ff */
[----:B------:R-:W-:Y:S01]  /*8480*/  IMAD R61, R61, 0x11d, RZ ;  /* 0x0000011d3d3d7824 */ /* 0x000fe200078e02ff */
[----:B------:R-:W4:Y:S02]  /*8490*/  LDG.E.U16 R190, desc[UR60][R190.64] ;  /* 0x0000003cbebe7981 */ /* 0x000f24000c1e1500 */
[----:B------:R-:W-:-:S02]  /*84a0*/  LEA.HI.X.SX32 R11, R14, R123, 0x1, P0 ;  /* 0x0000007b0e0b7211 */ /* 0x000fc400000f0eff */
[-C--:B------:R-:W-:Y:S01]  /*84b0*/  IADD3 R14, P0, R189, R122.reuse, RZ ;  /* 0x0000007abd0e7210 */ /* 0x080fe20007f1e0ff */
[----:B------:R-:W-:Y:S01]  /*84c0*/  IMAD R31, R27, 0xef, RZ ;  /* 0x000000ef1b1f7824 */ /* 0x000fe200078e02ff */
[-C--:B------:R-:W-:Y:S01]  /*84d0*/  LEA.HI.X.SX32 R13, R21, R123.reuse, 0x1, P2 ;  /* 0x0000007b150d7211 */ /* 0x080fe200010f0eff */
[----:B------:R-:W4:Y:S01]  /*84e0*/  LDG.E.U16 R10, desc[UR60][R10.64] ;  /* 0x0000003c0a0a7981 */ /* 0x000f22000c1e1500 */
[-C--:B------:R-:W-:Y:S01]  /*84f0*/  LEA.HI.X.SX32 R15, R15, R123.reuse, 0x1, P0 ;  /* 0x0000007b0f0f7211 */ /* 0x080fe200000f0eff */
[----:B------:R-:W-:Y:S01]  /*8500*/  IMAD R33, R27, 0xf3, RZ ;  /* 0x000000f31b217824 */ /* 0x000fe200078e02ff */
[----:B------:R-:W-:Y:S01]  /*8510*/  LEA.HI.X.SX32 R17, R17, R123, 0x1, P1 ;  /* 0x0000007b11117211 */ /* 0x000fe200008f0eff */
[----:B------:R-:W4:Y:S01]  /*8520*/  LDG.E.U16 R12, desc[UR60][R12.64] ;  /* 0x0000003c0c0c7981 */ /* 0x000f22000c1e1500 */
[----:B------:R-:W-:Y:S01]  /*8530*/  IMAD R21, R27, 0xdf, RZ ;  /* 0x000000df1b157824 */ /* 0x000fe200078e02ff */
[----:B------:R-:W-:Y:S01]  /*8540*/  IADD3 R20, P1, R227, R122, RZ ;  /* 0x0000007ae3147210 */ /* 0x000fe20007f3e0ff */
[----:B------:R-:W-:Y:S01]  /*8550*/  IMAD R199, R199, 0x1ec, RZ ;  /* 0x000001ecc7c77824 */ /* 0x000fe200078e02ff */
[----:B------:R-:W3:Y:S01]  /*8560*/  LDC R138, c[0x0][0x248] ;  /* 0x00009200ff8a7b82 */ /* 0x000ee20000000800 */
[----:B------:R-:W-:Y:S01]  /*8570*/  IMAD R63, R63, 0x24e, RZ ;  /* 0x0000024e3f3f7824 */ /* 0x000fe200078e02ff */
[----:B------:R1:W4:Y:S04]  /*8580*/  LDG.E.U16 R11, desc[UR60][R16.64] ;  /* 0x0000003c100b7981 */ /* 0x000328000c1e1500 */
[----:B------:R0:W4:Y:S01]  /*8590*/  LDG.E.U16 R13, desc[UR60][R14.64] ;  /* 0x0000003c0e0d7981 */ /* 0x000122000c1e1500 */
[----:B------:R-:W-:Y:S01]  /*85a0*/  IMAD R243, R243, 0x1ee, RZ ;  /* 0x000001eef3f37824 */ /* 0x000fe200078e02ff */
[----:B------:R-:W5:Y:S01]  /*85b0*/  LDC R136, c[0x0][0x248] ;  /* 0x00009200ff887b82 */ /* 0x000f620000000800 */
[----:B------:R-:W-:Y:S01]  /*85c0*/  IMAD R65, R65, 0x127, RZ ;  /* 0x0000012741417824 */ /* 0x000fe200078e02ff */
[----:B------:R-:W4:Y:S01]  /*85d0*/  LDG.E.U16 R214, desc[UR60][R214.64] ;  /* 0x0000003cd6d67981 */ /* 0x000f22000c1e1500 */
[----:B-1----:R-:W-:-:S02]  /*85e0*/  IMAD R17, R27, 0xe3, RZ ;  /* 0x000000e31b117824 */ /* 0x002fc400078e02ff */
[----:B------:R-:W-:Y:S01]  /*85f0*/  IMAD R67, R67, 0x12b, RZ ;  /* 0x0000012b43437824 */ /* 0x000fe200078e02ff */
[----:B------:R-:W2:Y:S01]  /*8600*/  LDG.E.U16 R208, desc[UR60][R208.64] ;  /* 0x0000003cd0d07981 */ /* 0x000ea2000c1e1500 */
[-C--:B0-----:R-:W-:Y:S01]  /*8610*/  IADD3 R14, P0, R187, R122.reuse, RZ ;  /* 0x0000007abb0e7210 */ /* 0x081fe20007f1e0ff */
        /* <DEDUP_REMOVED lines=8> */
[----:B------:R-:W4:Y:S01]  /*86a0*/  LDG.E.U16 R14, desc[UR60][R14.64] ;  /* 0x0000003c0e0e7981 */ /* 0x000f22000c1e1500 */
[-C--:B------:R-:W-:Y:S01]  /*86b0*/  LEA.HI.X.SX32 R17, R19, R123.reuse, 0x1, P2 ;  /* 0x0000007b13117211 */ /* 0x080fe200010f0eff */
[----:B------:R-:W-:Y:S01]  /*86c0*/  IMAD R74, R74, 0x12d, RZ ;  /* 0x0000012d4a4a7824 */ /* 0x000fe200078e02ff */
[----:B------:R-:W-:Y:S01]  /*86d0*/  LEA.HI.X.SX32 R19, R25, R123, 0x1, P0 ;  /* 0x0000007b19137211 */ /* 0x000fe200000f0eff */
[----:B------:R-:W-:Y:S01]  /*86e0*/  IMAD R25, R27, 0xeb, RZ ;  /* 0x000000eb1b197824 */ /* 0x000fe200078e02ff */
[----:B------:R-:W0:Y:S01]  /*86f0*/  LDC R128, c[0x0][0x248] ;  /* 0x00009200ff807b82 */ /* 0x000e220000000800 */
[----:B------:R-:W4:Y:S01]  /*8700*/  LDG.E.U16 R16, desc[UR60][R16.64] ;  /* 0x0000003c10107981 */ /* 0x000f22000c1e1500 */
[----:B------:R-:W-:-:S03]  /*8710*/  IADD3 R28, P1, R197, R122, RZ ;  /* 0x0000007ac51c7210 */ /* 0x000fc60007f3e0ff */
[----:B------:R-:W4:Y:S01]  /*8720*/  LDG.E.U16 R15, desc[UR60][R20.64] ;  /* 0x0000003c140f7981 */ /* 0x000f22000c1e1500 */
[----:B------:R-:W-:Y:S02]  /*8730*/  IMAD R71, R71, 0x25c, RZ ;  /* 0x0000025c47477824 */ /* 0x000fe400078e02ff */
[----:B------:R-:W-:Y:S01]  /*8740*/  IMAD R66, R66, 0x12f, RZ ;  /* 0x0000012f42427824 */ /* 0x000fe200078e02ff */
[----:B------:R-:W1:Y:S01]  /*8750*/  LDC R129, c[0x0][0x248] ;  /* 0x00009200ff817b82 */ /* 0x000e620000000800 */
[----:B------:R-:W4:Y:S04]  /*8760*/  LDG.E.U16 R210, desc[UR60][R210.64] ;  /* 0x0000003cd2d27981 */ /* 0x000f28000c1e1500 */
[----:B------:R3:W4:Y:S01]  /*8770*/  LDG.E.U16 R17, desc[UR60][R18.64] ;  /* 0x0000003c12117981 */ /* 0x000722000c1e1500 */
[----:B------:R-:W-:-:S02]  /*8780*/  IADD3 R24, P2, R231, R122, RZ ;  /* 0x0000007ae7187210 */ /* 0x000fc40007f5e0ff */
[-C--:B------:R-:W-:Y:S01]  /*8790*/  LEA.HI.X.SX32 R29, R22, R123.reuse, 0x1, P1 ;  /* 0x0000007b161d7211 */ /* 0x080fe200008f0eff */
[----:B------:R-:W-:Y:S01]  /*87a0*/  IMAD R70, R70, 0x26a, RZ ;  /* 0x0000026a46467824 */ /* 0x000fe200078e02ff */
[----:B------:R-:W0:Y:S01]  /*87b0*/  LDC R140, c[0x0][0x248] ;  /* 0x00009200ff8c7b82 */ /* 0x000e220000000800 */
[----:B------:R-:W4:Y:S01]  /*87c0*/  LDG.E.U16 R202, desc[UR60][R202.64] ;  /* 0x0000003ccaca7981 */ /* 0x000f22000c1e1500 */
[-C--:B---3--:R-:W-:Y:S01]  /*87d0*/  IADD3 R18, P0, R229, R122.reuse, RZ ;  /* 0x0000007ae5127210 */ /* 0x088fe20007f1e0ff */
[----:B------:R-:W-:Y:S02]  /*87e0*/  IMAD R75, R75, 0x27c, RZ ;  /* 0x0000027c4b4b7824 */ /* 0x000fe400078e02ff */
[----:B------:R-:W3:Y:S01]  /*87f0*/  LDG.E.U16 R200, desc[UR60][R200.64] ;  /* 0x0000003cc8c87981 */ /* 0x000ee2000c1e1500 */
[----:B------:R-:W-:Y:S01]  /*8800*/  IMAD R138, R138, 0x184, RZ ;  /* 0x000001848a8a7824 */ /* 0x000fe200078e02ff */
[-C--:B------:R-:W-:Y:S01]  /*8810*/  LEA.HI.X.SX32 R19, R25, R123.reuse, 0x1, P0 ;  /* 0x0000007b19137211 */ /* 0x080fe200000f0eff */
[----:B------:R-:W1:Y:S01]  /*8820*/  LDC R144, c[0x0][0x248] ;  /* 0x00009200ff907b82 */ /* 0x000e620000000800 */
[----:B------:R-:W-:Y:S01]  /*8830*/  IADD3 R20, P0, R233, R122, RZ ;  /* 0x0000007ae9147210 */ /* 0x000fe20007f1e0ff */
[----:B------:R-:W4:Y:S01]  /*8840*/  LDG.E.U16 R206, desc[UR60][R206.64] ;  /* 0x0000003ccece7981 */ /* 0x000f22000c1e1500 */
[----:B------:R-:W-:-:S02]  /*8850*/  LEA.HI.X.SX32 R25, R33, R123, 0x1, P2 ;  /* 0x0000007b21197211 */ /* 0x000fc400010f0eff */
[-C--:B------:R-:W-:Y:S01]  /*8860*/  LEA.HI.X.SX32 R21, R31, R123.reuse, 0x1, P0 ;  /* 0x0000007b1f157211 */ /* 0x080fe200000f0eff */
[----:B------:R-:W-:Y:S01]  /*8870*/  IMAD R31, R27, 0xf7, RZ ;  /* 0x000000f71b1f7824 */ /* 0x000fe200078e02ff */
[-C--:B------:R-:W-:Y:S01]  /*8880*/  IADD3 R22, P1, R199, R122.reuse, RZ ;  /* 0x0000007ac7167210 */ /* 0x080fe20007f3e0ff */
[----:B------:R-:W4:Y:S01]  /*8890*/  LDG.E.U16 R18, desc[UR60][R18.64] ;  /* 0x0000003c12127981 */ /* 0x000f22000c1e1500 */
[-C--:B------:R-:W-:Y:S01]  /*88a0*/  IADD3 R32, P0, R243, R122.reuse, RZ ;  /* 0x0000007af3207210 */ /* 0x080fe20007f1e0ff */
[----:B------:R-:W1:Y:S01]  /*88b0*/  LDC R148, c[0x0][0x248] ;  /* 0x00009200ff947b82 */ /* 0x000e620000000800 */
[-C--:B------:R-:W-:Y:S01]  /*88c0*/  LEA.HI.X.SX32 R23, R23, R123.reuse, 0x1, P1 ;  /* 0x0000007b17177211 */ /* 0x080fe200008f0eff */
[----:B------:R-:W4:Y:S01]  /*88d0*/  LDG.E.U16 R20, desc[UR60][R20.64] ;  /* 0x0000003c14147981 */ /* 0x000f22000c1e1500 */
[-C--:B------:R-:W-:Y:S02]  /*88e0*/  LEA.HI.X.SX32 R33, R31, R123.reuse, 0x1, P0 ;  /* 0x0000007b1f217211 */ /* 0x080fe400000f0eff */
[-C--:B------:R-:W-:Y:S01]  /*88f0*/  IADD3 R30, P2, R205, R122.reuse, RZ ;  /* 0x0000007acd1e7210 */ /* 0x080fe20007f5e0ff */
[----:B------:R-:W4:Y:S02]  /*8900*/  LDG.E.U16 R22, desc[UR60][R22.64] ;  /* 0x0000003c16167981 */ /* 0x000f24000c1e1500 */
[----:B------:R-:W1:Y:S02]  /*8910*/  LDC R146, c[0x0][0x248] ;  /* 0x00009200ff927b82 */ /* 0x000e640000000800 */
[----:B------:R0:W4:Y:S04]  /*8920*/  LDG.E.U16 R19, desc[UR60][R28.64] ;  /* 0x0000003c1c137981 */ /* 0x000128000c1e1500 */
[----:B------:R0:W4:Y:S01]  /*8930*/  LDG.E.U16 R21, desc[UR60][R24.64] ;  /* 0x0000003c18157981 */ /* 0x000122000c1e1500 */
[----:B------:R-:W-:Y:S01]  /*8940*/  LEA.HI.X.SX32 R31, R26, R123, 0x1, P2 ;  /* 0x0000007b1a1f7211 */ /* 0x000fe200010f0eff */
[----:B0-----:R-:W-:Y:S01]  /*8950*/  IMAD R140, R140, 0x194, RZ ;  /* 0x000001948c8c7824 */ /* 0x001fe200078e02ff */
[----:B------:R-:W0:Y:S01]  /*8960*/  LDC R154, c[0x0][0x248] ;  /* 0x00009200ff9a7b82 */ /* 0x000e220000000800 */
[----:B------:R5:W4:Y:S01]  /*8970*/  LDG.E.U16 R23, desc[UR60][R32.64] ;  /* 0x0000003c20177981 */ /* 0x000b22000c1e1500 */
[----:B------:R-:W-:Y:S01]  /*8980*/  IMAD R29, R27, 0xfb, RZ ;  /* 0x000000fb1b1d7824 */ /* 0x000fe200078e02ff */
[----:B------:R-:W-:-:S02]  /*8990*/  IADD3 R28, P0, R239, R122, RZ ;  /* 0x0000007aef1c7210 */ /* 0x000fc40007f1e0ff */
[----:B------:R-:W4:Y:S01]  /*89a0*/  LDG.E.U16 R192, desc[UR60][R192.64] ;  /* 0x0000003cc0c07981 */ /* 0x000f22000c1e1500 */
[-C--:B------:R-:W-:Y:S02]  /*89b0*/  IADD3 R24, P1, R241, R122.reuse, RZ ;  /* 0x0000007af1187210 */ /* 0x080fe40007f3e0ff */
[----:B------:R-:W0:Y:S01]  /*89c0*/  LDC R156, c[0x0][0x248] ;  /* 0x00009200ff9c7b82 */ /* 0x000e220000000800 */
[----:B------:R-:W2:Y:S01]  /*89d0*/  LDG.E.U16 R212, desc[UR60][R212.64] ;  /* 0x0000003cd4d47981 */ /* 0x000ea2000c1e1500 */
[-C--:B------:R-:W-:Y:S02]  /*89e0*/  LEA.HI.X.SX32 R25, R29, R123.reuse, 0x1, P1 ;  /* 0x0000007b1d197211 */ /* 0x080fe400008f0eff */
[----:B------:R-:W-:Y:S01]  /*89f0*/  LEA.HI.X.SX32 R29, R39, R123, 0x1, P0 ;  /* 0x0000007b271d7211 */ /* 0x000fe200000f0eff */
[----:B------:R-:W4:Y:S03]  /*8a00*/  LDG.E.U16 R218, desc[UR60][R218.64] ;  /* 0x0000003cdada7981 */ /* 0x000f26000c1e1500 */
[----:B------:R-:W1:Y:S01]  /*8a10*/  LDC R39, c[0x0][0x248] ;  /* 0x00009200ff277b82 */ /* 0x000e620000000800 */
[----:B-----5:R-:W-:Y:S01]  /*8a20*/  IMAD R33, R27, 0x103, RZ ;  /* 0x000001031b217824 */ /* 0x020fe200078e02ff */
[----:B------:R5:W4:Y:S01]  /*8a30*/  LDG.E.U16 R26, desc[UR60][R28.64] ;  /* 0x0000003c1c1a7981 */ /* 0x000b22000c1e1500 */
[----:B------:R-:W-:-:S03]  /*8a40*/  IADD3 R34, P0, R43, R122, RZ ;  /* 0x0000007a2b227210 */ /* 0x000fc60007f1e0ff */
[----:B------:R-:W4:Y:S02]  /*8a50*/  LDG.E.U16 R24, desc[UR60][R24.64] ;  /* 0x0000003c18187981 */ /* 0x000f24000c1e1500 */
[----:B------:R-:W0:Y:S02]  /*8a60*/  LDC R43, c[0x0][0x248] ;  /* 0x00009200ff2b7b82 */ /* 0x000e240000000800 */
[----:B------:R-:W3:Y:S01]  /*8a70*/  LDG.E.U16 R220, desc[UR60][R220.64] ;  /* 0x0000003cdcdc7981 */ /* 0x000ee2000c1e1500 */
[----:B-----5:R-:W-:Y:S01]  /*8a80*/  IMAD R29, R35, 0x20e, RZ ;  /* 0x0000020e231d7824 */ /* 0x020fe200078e02ff */
[-C--:B------:R-:W-:Y:S02]  /*8a90*/  IADD3 R28, P1, R47, R122.reuse, RZ ;  /* 0x0000007a2f1c7210 */ /* 0x080fe40007f3e0ff */
[----:B------:R-:W5:Y:S01]  /*8aa0*/  LDG.E.U16 R246, desc[UR60][R246.64] ;  /* 0x0000003cf6f67981 */ /* 0x000f62000c1e1500 */
[-C--:B------:R-:W-:Y:S01]  /*8ab0*/  LEA.HI.X.SX32 R35, R33, R123.reuse, 0x1, P0 ;  /* 0x0000007b21237211 */ /* 0x080fe200000f0eff */
[----:B------:R-:W2:Y:S02]  /*8ac0*/  LDC R162, c[0x0][0x248] ;  /* 0x00009200ffa27b82 */ /* 0x000ea40000000800 */
[----:B------:R1:W5:Y:S01]  /*8ad0*/  LDG.E.U16 R25, desc[UR60][R30.64] ;  /* 0x0000003c1e197981 */ /* 0x000362000c1e1500 */
[----:B------:R-:W-:Y:S01]  /*8ae0*/  IMAD R33, R27, 0x107, RZ ;  /* 0x000001071b217824 */ /* 0x000fe200078e02ff */
[-C--:B------:R-:W-:Y:S01]  /*8af0*/  IADD3 R32, P0, R29, R122.reuse, RZ ;  /* 0x0000007a1d207210 */ /* 0x080fe20007f1e0ff */
[----:B------:R-:W-:Y:S01]  /*8b00*/  IMAD R47, R41, 0x216, RZ ;  /* 0x00000216292f7824 */ /* 0x000fe200078e02ff */
[----:B------:R-:W-:Y:S01]  /*8b10*/  LEA.HI.X.SX32 R29, R132, R123, 0x1, P1 ;  /* 0x0000007b841d7211 */ /* 0x000fe200008f0eff */
[----:B------:R-:W5:Y:S01]  /*8b20*/  LDG.E.U16 R222, desc[UR60][R222.64] ;  /* 0x0000003cdede7981 */ /* 0x000f62000c1e1500 */
[----:B------:R-:W2:Y:S03]  /*8b30*/  LDC R160, c[0x0][0x248] ;  /* 0x00009200ffa07b82 */ /* 0x000ea60000000800 */
[----:B------:R-:W5:Y:S01]  /*8b40*/  LDG.E.U16 R244, desc[UR60][R244.64] ;  /* 0x0000003cf4f47981 */ /* 0x000f62000c1e1500 */
[----:B-1----:R-:W-:Y:S01]  /*8b50*/  IMAD R31, R27, 0x105, RZ ;  /* 0x000001051b1f7824 */ /* 0x002fe200078e02ff */
[----:B------:R-:W-:-:S02]  /*8b60*/  IADD3 R30, P2, R51, R122, RZ ;  /* 0x0000007a331e7210 */ /* 0x000fc40007f5e0ff */
[----:B------:R1:W5:Y:S01]  /*8b70*/  LDG.E.U16 R27, desc[UR60][R34.64] ;  /* 0x0000003c221b7981 */ /* 0x000362000c1e1500 */
[-C--:B------:R-:W-:Y:S01]  /*8b80*/  LEA.HI.X.SX32 R33, R33, R123.reuse, 0x1, P0 ;  /* 0x0000007b21217211 */ /* 0x080fe200000f0eff */
[----:B------:R-:W0:Y:S01]  /*8b90*/  LDC R41, c[0x0][0x248] ;  /* 0x00009200ff297b82 */ /* 0x000e220000000800 */
[----:B------:R-:W-:Y:S01]  /*8ba0*/  LEA.HI.X.SX32 R31, R31, R123, 0x1, P2 ;  /* 0x0000007b1f1f7211 */ /* 0x000fe200010f0eff */
[----:B------:R-:W5:Y:S01]  /*8bb0*/  LDG.E.U16 R28, desc[UR60][R28.64] ;  /* 0x0000003c1c1c7981 */ /* 0x000f62000c1e1500 */
[----:B-1----:R-:W-:Y:S01]  /*8bc0*/  IMAD R35, R38, 0x10b, RZ ;  /* 0x0000010b26237824 */ /* 0x002fe200078e02ff */
[----:B------:R-:W-:Y:S01]  /*8bd0*/  IADD3 R38, P0, R47, R122, RZ ;  /* 0x0000007a2f267210 */ /* 0x000fe20007f1e0ff */
[----:B------:R-:W-:-:S03]  /*8be0*/  IMAD R51, R46, 0x218, RZ ;  /* 0x000002182e337824 */ /* 0x000fc600078e02ff */
[----:B------:R-:W1:Y:S01]  /*8bf0*/  LDC R47, c[0x0][0x248] ;  /* 0x00009200ff2f7b82 */ /* 0x000e620000000800 */
[----:B------:R0:W5:Y:S02]  /*8c00*/  LDG.E.U16 R29, desc[UR60][R30.64] ;  /* 0x0000003c1e1d7981 */ /* 0x000164000c1e1500 */
[----:B0-----:R-:W-:Y:S01]  /*8c10*/  IMAD R43, R43, 0x21e, RZ ;  /* 0x0000021e2b2b7824 */ /* 0x001fe200078e02ff */
[----:B------:R-:W-:-:S04]  /*8c20*/  IADD3 R34, P2, R45, R122, RZ ;  /* 0x0000007a2d227210 */ /* 0x000fc80007f5e0ff */
[----:B------:R-:W0:Y:S01]  /*8c30*/  LDC R46, c[0x0][0x248] ;  /* 0x00009200ff2e7b82 */ /* 0x000e220000000800 */
[----:B------:R-:W-:Y:S01]  /*8c40*/  IMAD R31, R39, 0x21a, RZ ;  /* 0x0000021a271f7824 */ /* 0x000fe200078e02ff */
[----:B------:R-:W-:Y:S01]  /*8c50*/  LEA.HI.X.SX32 R39, R35, R123, 0x1, P0 ;  /* 0x0000007b23277211 */ /* 0x000fe200000f0eff */
[----:B------:R-:W-:Y:S01]  /*8c60*/  IMAD R35, R36, 0x10d, RZ ;  /* 0x0000010d24237824 */ /* 0x000fe200078e02ff */
[----:B------:R1:W5:Y:S02]  /*8c70*/  LDG.E.U16 R30, desc[UR60][R32.64] ;  /* 0x0000003c201e7981 */ /* 0x000364000c1e1500 */
[-C--:B------:R-:W-:Y:S02]  /*8c80*/  IADD3 R36, P0, R31, R122.reuse, RZ ;  /* 0x0000007a1f247210 */ /* 0x080fe40007f1e0ff */
[----:B------:R-:W0:Y:S01]  /*8c90*/  LDC R45, c[0x0][0x248] ;  /* 0x00009200ff2d7b82 */ /* 0x000e220000000800 */
[----:B------:R1:W5:Y:S07]  /*8ca0*/  LDG.E.U16 R31, desc[UR60][R38.64] ;  /* 0x0000003c261f7981 */ /* 0x00036e000c1e1500 */
[----:B------:R-:W2:Y:S01]  /*8cb0*/  LDC R132, c[0x0][0x248] ;  /* 0x00009200ff847b82 */ /* 0x000ea20000000800 */
[----:B-1----:R-:W-:-:S07]  /*8cc0*/  IADD3 R32, P1, R51, R122, RZ ;  /* 0x0000007a33207210 */ /* 0x002fce0007f3e0ff */
[----:B------:R-:W1:Y:S08]  /*8cd0*/  LDC R38, c[0x0][0x248] ;  /* 0x00009200ff267b82 */ /* 0x000e700000000800 */
[----:B------:R-:W0:Y:S01]  /*8ce0*/  LDC R51, c[0x0][0x248] ;  /* 0x00009200ff337b82 */ /* 0x000e220000000800 */
[-C--:B------:R-:W-:Y:S02]  /*8cf0*/  LEA.HI.X.SX32 R33, R37, R123.reuse, 0x1, P1 ;  /* 0x0000007b25217211 */ /* 0x080fe400008f0eff */
[-C--:B------:R-:W-:Y:S01]  /*8d00*/  LEA.HI.X.SX32 R37, R35, R123.reuse, 0x1, P0 ;  /* 0x0000007b23257211 */ /* 0x080fe200000f0eff */
[----:B------:R-:W-:Y:S01]  /*8d10*/  IMAD R39, R42, 0x10f, RZ ;  /* 0x0000010f2a277824 */ /* 0x000fe200078e02ff */
[-C--:B------:R-:W-:Y:S01]  /*8d20*/  LEA.HI.X.SX32 R35, R40, R123.reuse, 0x1, P2 ;  /* 0x0000007b28237211 */ /* 0x080fe200010f0eff */
[----:B------:R-:W5:Y:S01]  /*8d30*/  LDG.E.U16 R32, desc[UR60][R32.64] ;  /* 0x0000003c20207981 */ /* 0x000f62000c1e1500 */
[----:B------:R-:W-:Y:S01]  /*8d40*/  IADD3 R42, P0, R43, R122, RZ ;  /* 0x0000007a2b2a7210 */ /* 0x000fe20007f1e0ff */
[----:B------:R-:W-:Y:S01]  /*8d50*/  IMAD R41, R41, 0x22a, RZ ;  /* 0x0000022a29297824 */ /* 0x000fe200078e02ff */
[----:B------:R-:W4:Y:S01]  /*8d60*/  LDC R249, c[0x0][0x248] ;  /* 0x00009200fff97b82 */ /* 0x000f220000000800 */
[----:B------:R1:W5:Y:S01]  /*8d70*/  LDG.E.U16 R34, desc[UR60][R34.64] ;  /* 0x0000003c22227981 */ /* 0x000362000c1e1500 */
[----:B------:R-:W-:-:S03]  /*8d80*/  LEA.HI.X.SX32 R43, R39, R123, 0x1, P0 ;  /* 0x0000007b272b7211 */ /* 0x000fc600000f0eff */
[----:B------:R1:W5:Y:S02]  /*8d90*/  LDG.E.U16 R33, desc[UR60][R36.64] ;  /* 0x0000003c24217981 */ /* 0x000364000c1e1500 */
[----:B-1----:R-:W-:Y:S01]  /*8da0*/  IMAD R39, R38, 0x115, RZ ;  /* 0x0000011526277824 */ /* 0x002fe200078e02ff */
[-C--:B------:R-:W-:Y:S01]  /*8db0*/  IADD3 R38, P0, R41, R122.reuse, RZ ;  /* 0x0000007a29267210 */ /* 0x080fe20007f1e0ff */
[----:B------:R-:W1:Y:S01]  /*8dc0*/  LDC R164, c[0x0][0x248] ;  /* 0x00009200ffa47b82 */ /* 0x000e620000000800 */
[----:B------:R-:W-:Y:S02]  /*8dd0*/  IMAD R35, R50, 0x113, RZ ;  /* 0x0000011332237824 */ /* 0x000fe400078e02ff */
[----:B------:R-:W-:Y:S01]  /*8de0*/  IMAD R37, R56, 0x228, RZ ;  /* 0x0000022838257824 */ /* 0x000fe200078e02ff */
[----:B------:R-:W-:-:S04]  /*8df0*/  IADD3 R36, P1, R55, R122, RZ ;  /* 0x0000007a37247210 */ /* 0x000fc80007f3e0ff */
[----:B------:R-:W1:Y:S01]  /*8e00*/  LDC R50, c[0x0][0x248] ;  /* 0x00009200ff327b82 */ /* 0x000e620000000800 */
[-C--:B------:R-:W-:Y:S02]  /*8e10*/  LEA.HI.X.SX32 R39, R39, R123.reuse, 0x1, P0 ;  /* 0x0000007b27277211 */ /* 0x080fe400000f0eff */
[----:B------:R-:W-:Y:S01]  /*8e20*/  IADD3 R40, P2, R37, R122, RZ ;  /* 0x0000007a25287210 */ /* 0x000fe20007f5e0ff */
[----:B0-----:R-:W-:Y:S01]  /*8e30*/  IMAD R59, R51, 0x22c, RZ ;  /* 0x0000022c333b7824 */ /* 0x001fe200078e02ff */
[-C--:B------:R-:W-:Y:S01]  /*8e40*/  LEA.HI.X.SX32 R37, R35, R123.reuse, 0x1, P1 ;  /* 0x0000007b23257211 */ /* 0x080fe200008f0eff */
[----:B------:R0:W5:Y:S02]  /*8e50*/  LDG.E.U16 R38, desc[UR60][R38.64] ;  /* 0x0000003c26267981 */ /* 0x000164000c1e1500 */
[----:B------:R-:W1:Y:S01]  /*8e60*/  LDC R56, c[0x0][0x248] ;  /* 0x00009200ff387b82 */ /* 0x000e620000000800 */
[----:B------:R-:W-:Y:S01]  /*8e70*/  LEA.HI.X.SX32 R41, R217, R123, 0x1, P2 ;  /* 0x0000007bd9297211 */ /* 0x000fe200010f0eff */
[----:B------:R-:W5:Y:S01]  /*8e80*/  LDG.E.U16 R36, desc[UR60][R36.64] ;  /* 0x0000003c24247981 */ /* 0x000f62000c1e1500 */
[----:B------:R-:W-:-:S02]  /*8e90*/  IMAD R55, R54, 0x22e, RZ ;  /* 0x0000022e36377824 */ /* 0x000fc400078e02ff */
[----:B------:R-:W-:Y:S01]  /*8ea0*/  IMAD R45, R45, 0x11b, RZ ;  /* 0x0000011b2d2d7824 */ /* 0x000fe200078e02ff */
[----:B------:R0:W5:Y:S02]  /*8eb0*/  LDG.E.U16 R35, desc[UR60][R42.64] ;  /* 0x0000003c2a237981 */ /* 0x000164000c1e1500 */
[----:B0-----:R-:W-:Y:S01]  /*8ec0*/  IMAD R39, R46, 0x117, RZ ;  /* 0x000001172e277824 */ /* 0x001fe200078e02ff */
[----:B------:R-:W-:Y:S01]  /*8ed0*/  IADD3 R46, P0, R59, R122, RZ ;  /* 0x0000007a3b2e7210 */ /* 0x000fe20007f1e0ff */
[----:B------:R-:W0:Y:S01]  /*8ee0*/  LDC R51, c[0x0][0x248] ;  /* 0x00009200ff337b82 */ /* 0x000e220000000800 */
[----:B------:R1:W5:Y:S01]  /*8ef0*/  LDG.E.U16 R37, desc[UR60][R40.64] ;  /* 0x0000003c28257981 */ /* 0x000362000c1e1500 */
[----:B------:R-:W-:-:S06]  /*8f00*/  IMAD R43, R52, 0x238, RZ ;  /* 0x00000238342b7824 */ /* 0x000fcc00078e02ff */
[----:B------:R-:W0:Y:S01]  /*8f10*/  LDC R52, c[0x0][0x248] ;  /* 0x00009200ff347b82 */ /* 0x000e220000000800 */
[----:B-1----:R-:W-:Y:S01]  /*8f20*/  IMAD R41, R47, 0x236, RZ ;  /* 0x000002362f297824 */ /* 0x002fe200078e02ff */
[-C--:B------:R-:W-:Y:S02]  /*8f30*/  IADD3 R40, P1, R55, R122.reuse, RZ ;  /* 0x0000007a37287210 */ /* 0x080fe40007f3e0ff */
[-C--:B------:R-:W-:Y:S01]  /*8f40*/  LEA.HI.X.SX32 R47, R44, R123.reuse, 0x1, P0 ;  /* 0x0000007b2c2f7211 */ /* 0x080fe200000f0eff */
[----:B------:R-:W-:Y:S01]  /*8f50*/  IMAD R56, R56, 0x23e, RZ ;  /* 0x0000023e38387824 */ /* 0x000fe200078e02ff */
[----:B------:R-:W-:Y:S02]  /*8f60*/  IADD3 R44, P0, R41, R122, RZ ;  /* 0x0000007a292c7210 */ /* 0x000fe40007f1e0ff */
[----:B------:R-:W1:Y:S01]  /*8f70*/  LDC R55, c[0x0][0x248] ;  /* 0x00009200ff377b82 */ /* 0x000e620000000800 */
[-C--:B------:R-:W-:Y:S02]  /*8f80*/  LEA.HI.X.SX32 R41, R39, R123.reuse, 0x1, P1 ;  /* 0x0000007b27297211 */ /* 0x080fe400008f0eff */
[----:B------:R0:W5:Y:S01]  /*8f90*/  LDG.E.U16 R39, desc[UR60][R46.64] ;  /* 0x0000003c2e277981 */ /* 0x000162000c1e1500 */
[----:B------:R-:W-:-:S03]  /*8fa0*/  LEA.HI.X.SX32 R45, R45, R123, 0x1, P0 ;  /* 0x0000007b2d2d7211 */ /* 0x000fc600000f0eff */
[----:B------:R-:W5:Y:S01]  /*8fb0*/  LDG.E.U16 R40, desc[UR60][R40.64] ;  /* 0x0000003c28287981 */ /* 0x000f62000c1e1500 */
[----:B------:R-:W1:Y:S01]  /*8fc0*/  LDC R54, c[0x0][0x248] ;  /* 0x00009200ff367b82 */ /* 0x000e620000000800 */
[----:B------:R-:W-:-:S07]  /*8fd0*/  IADD3 R42, P2, R43, R122, RZ ;  /* 0x0000007a2b2a7210 */ /* 0x000fce0007f5e0ff */
[----:B0-----:R-:W0:Y:S01]  /*8fe0*/  LDC R46, c[0x0][0x248] ;  /* 0x00009200ff2e7b82 */ /* 0x001e220000000800 */
[----:B------:R1:W5:Y:S01]  /*8ff0*/  LDG.E.U16 R41, desc[UR60][R44.64] ;  /* 0x0000003c2c297981 */ /* 0x000362000c1e1500 */
[----:B------:R-:W-:Y:S02]  /*9000*/  LEA.HI.X.SX32 R43, R48, R123, 0x1, P2 ;  /* 0x0000007b302b7211 */ /* 0x000fe400010f0eff */
[----:B------:R-:W-:-:S03]  /*9010*/  IADD3 R48, P2, R56, R122, RZ ;  /* 0x0000007a38307210 */ /* 0x000fc60007f5e0ff */
[----:B------:R1:W5:Y:S01]  /*9020*/  LDG.E.U16 R42, desc[UR60][R42.64] ;  /* 0x0000003c2a2a7981 */ /* 0x000362000c1e1500 */
[----:B------:R-:W0:Y:S01]  /*9030*/  LDC R59, c[0x0][0x248] ;  /* 0x00009200ff3b7b82 */ /* 0x000e220000000800 */
[----:B-1----:R-:W-:-:S05]  /*9040*/  IMAD R44, R50, 0x23c, RZ ;  /* 0x0000023c322c7824 */ /* 0x002fca00078e02ff */
[----:B------:R-:W-:Y:S02]  /*9050*/  IADD3 R44, P1, R44, R122, RZ ;  /* 0x0000007a2c2c7210 */ /* 0x000fe40007f3e0ff */
[----:B------:R-:W1:Y:S02]  /*9060*/  LDC R56, c[0x0][0x248] ;  /* 0x00009200ff387b82 */ /* 0x000e640000000800 */
[-C--:B------:R-:W-:Y:S02]  /*9070*/  LEA.HI.X.SX32 R45, R49, R123.reuse, 0x1, P1 ;  /* 0x0000007b312d7211 */ /* 0x080fe400008f0eff */
[----:B------:R-:W-:-:S04]  /*9080*/  LEA.HI.X.SX32 R49, R58, R123, 0x1, P2 ;  /* 0x0000007b3a317211 */ /* 0x000fc800010f0eff */
[----:B------:R-:W1:Y:S01]  /*9090*/  LDC R58, c[0x0][0x248] ;  /* 0x00009200ff3a7b82 */ /* 0x000e620000000800 */
[-C--:B------:R-:W-:Y:S01]  /*90a0*/  IADD3 R50, P0, R62, R122.reuse, RZ ;  /* 0x0000007a3e327210 */ /* 0x080fe20007f1e0ff */
[----:B------:R-:W-:Y:S01]  /*90b0*/  IMAD R43, R51, 0x246, RZ ;  /* 0x00000246332b7824 */ /* 0x000fe200078e02ff */
[----:B------:R-:W5:Y:S01]  /*90c0*/  LDG.E.U16 R44, desc[UR60][R44.64] ;  /* 0x0000003c2c2c7981 */ /* 0x000f62000c1e1500 */
[----:B0-----:R-:W-:Y:S01]  /*90d0*/  IMAD R47, R46, 0x123, RZ ;  /* 0x000001232e2f7824 */ /* 0x001fe200078e02ff */
[-C--:B------:R-:W-:Y:S02]  /*90e0*/  LEA.HI.X.SX32 R51, R61, R123.reuse, 0x1, P0 ;  /* 0x0000007b3d337211 */ /* 0x080fe400000f0eff */
[-C--:B------:R-:W-:Y:S01]  /*90f0*/  IADD3 R46, P0, R43, R122.reuse, RZ ;  /* 0x0000007a2b2e7210 */ /* 0x080fe20007f1e0ff */
[----:B------:R-:W-:Y:S01]  /*9100*/  IMAD R52, R52, 0x248, RZ ;  /* 0x0000024834347824 */ /* 0x000fe200078e02ff */
[----:B------:R-:W0:Y:S01]  /*9110*/  LDC R61, c[0x0][0x248] ;  /* 0x00009200ff3d7b82 */ /* 0x000e220000000800 */
[----:B------:R-:W-:Y:S01]  /*9120*/  IMAD R55, R55, 0x24a, RZ ;  /* 0x0000024a37377824 */ /* 0x000fe200078e02ff */
[----:B------:R-:W-:Y:S01]  /*9130*/  LEA.HI.X.SX32 R47, R47, R123, 0x1, P0 ;  /* 0x0000007b2f2f7211 */ /* 0x000fe200000f0eff */
[----:B------:R-:W5:Y:S04]  /*9140*/  LDG.E.U16 R43, desc[UR60][R50.64] ;  /* 0x0000003c322b7981 */ /* 0x000f68000c1e1500 */
[----:B------:R1:W5:Y:S01]  /*9150*/  LDG.E.U16 R46, desc[UR60][R46.64] ;  /* 0x0000003c2e2e7981 */ /* 0x000362000c1e1500 */
[----:B------:R-:W-:Y:S01]  /*9160*/  IMAD R59, R59, 0x24c, RZ ;  /* 0x0000024c3b3b7824 */ /* 0x000fe200078e02ff */
[----:B------:R-:W4:Y:S02]  /*9170*/  LDC R62, c[0x0][0x248] ;  /* 0x00009200ff3e7b82 */ /* 0x000f240000000800 */
[----:B------:R2:W5:Y:S01]  /*9180*/  LDG.E.U16 R45, desc[UR60][R48.64] ;  /* 0x0000003c302d7981 */ /* 0x000562000c1e1500 */
[----:B-1----:R-:W-:Y:S01]  /*9190*/  IMAD R47, R54, 0x125, RZ ;  /* 0x00000125362f7824 */ /* 0x002fe200078e02ff */
[----:B------:R-:W-:Y:S01]  /*91a0*/  IADD3 R54, P0, R52, R122, RZ ;  /* 0x0000007a34367210 */ /* 0x000fe20007f1e0ff */
[----:B------:R-:W-:-:S03]  /*91b0*/  IMAD R58, R58, 0x256, RZ ;  /* 0x000002563a3a7824 */ /* 0x000fc600078e02ff */
[----:B------:R-:W1:Y:S01]  /*91c0*/  LDC R168, c[0x0][0x248] ;  /* 0x00009200ffa87b82 */ /* 0x000e620000000800 */
[-C--:B--2---:R-:W-:Y:S02]  /*91d0*/  IADD3 R48, P1, R55, R122.reuse, RZ ;  /* 0x0000007a37307210 */ /* 0x084fe40007f3e0ff */
[-C--:B------:R-:W-:Y:S02]  /*91e0*/  LEA.HI.X.SX32 R55, R225, R123.reuse, 0x1, P0 ;  /* 0x0000007be1377211 */ /* 0x080fe400000f0eff */
[-C--:B------:R-:W-:Y:S02]  /*91f0*/  IADD3 R50, P0, R63, R122.reuse, RZ ;  /* 0x0000007a3f327210 */ /* 0x080fe40007f1e0ff */
[-C--:B------:R-:W-:Y:S01]  /*9200*/  IADD3 R52, P2, R59, R122.reuse, RZ ;  /* 0x0000007a3b347210 */ /* 0x080fe20007f5e0ff */
[----:B------:R-:W2:Y:S01]  /*9210*/  LDC R63, c[0x0][0x248] ;  /* 0x00009200ff3f7b82 */ /* 0x000ea20000000800 */
[----:B------:R-:W-:Y:S02]  /*9220*/  LEA.HI.X.SX32 R51, R65, R123, 0x1, P0 ;  /* 0x0000007b41337211 */ /* 0x000fe400000f0eff */
[----:B------:R-:W-:-:S02]  /*9230*/  IADD3 R58, P0, R58, R122, RZ ;  /* 0x0000007a3a3a7210 */ /* 0x000fc40007f1e0ff */
[-C--:B------:R-:W-:Y:S01]  /*9240*/  LEA.HI.X.SX32 R49, R47, R123.reuse, 0x1, P1 ;  /* 0x0000007b2f317211 */ /* 0x080fe200008f0eff */
[----:B------:R-:W-:Y:S01]  /*9250*/  IMAD R56, R56, 0x258, RZ ;  /* 0x0000025838387824 */ /* 0x000fe200078e02ff */
[-C--:B------:R-:W-:Y:S01]  /*9260*/  LEA.HI.X.SX32 R59, R67, R123.reuse, 0x1, P0 ;  /* 0x0000007b433b7211 */ /* 0x080fe200000f0eff */
[----:B------:R-:W3:Y:S01]  /*9270*/  LDC R65, c[0x0][0x248] ;  /* 0x00009200ff417b82 */ /* 0x000ee20000000800 */
[----:B------:R-:W-:Y:S01]  /*9280*/  LEA.HI.X.SX32 R53, R53, R123, 0x1, P2 ;  /* 0x0000007b35357211 */ /* 0x000fe200010f0eff */
[----:B------:R-:W5:Y:S04]  /*9290*/  LDG.E.U16 R50, desc[UR60][R50.64] ;  /* 0x0000003c32327981 */ /* 0x000f68000c1e1500 */
[----:B------:R-:W5:Y:S02]  /*92a0*/  LDG.E.U16 R48, desc[UR60][R48.64] ;  /* 0x0000003c30307981 */ /* 0x000f64000c1e1500 */
[----:B------:R-:W4:Y:S02]  /*92b0*/  LDC R67, c[0x0][0x248] ;  /* 0x00009200ff437b82 */ /* 0x000f240000000800 */
[----:B------:R-:W5:Y:S04]  /*92c0*/  LDG.E.U16 R47, desc[UR60][R54.64] ;  /* 0x0000003c362f7981 */ /* 0x000f68000c1e1500 */
[----:B------:R1:W5:Y:S01]  /*92d0*/  LDG.E.U16 R51, desc[UR60][R58.64] ;  /* 0x0000003c3a337981 */ /* 0x000362000c1e1500 */
[----:B0-----:R-:W-:Y:S01]  /*92e0*/  IMAD R61, R61, 0x25e, RZ ;  /* 0x0000025e3d3d7824 */ /* 0x001fe200078e02ff */
[----:B------:R-:W0:Y:S02]  /*92f0*/  LDC R158, c[0x0][0x248] ;  /* 0x00009200ff9e7b82 */ /* 0x000e240000000800 */
[----:B------:R1:W5:Y:S06]  /*9300*/  LDG.E.U16 R49, desc[UR60][R52.64] ;  /* 0x0000003c34317981 */ /* 0x00036c000c1e1500 */
[----:B-1----:R-:W1:Y:S01]  /*9310*/  LDC R58, c[0x0][0x248] ;  /* 0x00009200ff3a7b82 */ /* 0x002e620000000800 */
[----:B------:R-:W-:-:S02]  /*9320*/  IADD3 R52, P1, R56, R122, RZ ;  /* 0x0000007a38347210 */ /* 0x000fc40007f3e0ff */
[-C--:B------:R-:W-:Y:S02]  /*9330*/  IADD3 R56, P0, R72, R122.reuse, RZ ;  /* 0x0000007a48387210 */ /* 0x080fe40007f1e0ff */
[-C--:B------:R-:W-:Y:S01]  /*9340*/  LEA.HI.X.SX32 R53, R57, R123.reuse, 0x1, P1 ;  /* 0x0000007b39357211 */ /* 0x080fe200008f0eff */
[----:B--2---:R-:W-:Y:S01]  /*9350*/  IMAD R63, R63, 0x266, RZ ;  /* 0x000002663f3f7824 */ /* 0x004fe200078e02ff */
[-C--:B------:R-:W-:Y:S01]  /*9360*/  LEA.HI.X.SX32 R57, R74, R123.reuse, 0x1, P0 ;  /* 0x0000007b4a397211 */ /* 0x080fe200000f0eff */
[----:B---3--:R-:W-:Y:S01]  /*9370*/  IMAD R65, R65, 0x268, RZ ;  /* 0x0000026841417824 */ /* 0x008fe200078e02ff */
[----:B------:R-:W2:Y:S01]  /*9380*/  LDC R74, c[0x0][0x248] ;  /* 0x00009200ff4a7b82 */ /* 0x000ea20000000800 */
[----:B------:R-:W-:Y:S01]  /*9390*/  IADD3 R54, P2, R71, R122, RZ ;  /* 0x0000007a47367210 */ /* 0x000fe20007f5e0ff */
[----:B------:R-:W3:Y:S03]  /*93a0*/  LDG.E.U16 R52, desc[UR60][R52.64] ;  /* 0x0000003c34347981 */ /* 0x000ee6000c1e1500 */
[----:B------:R-:W-:Y:S01]  /*93b0*/  LEA.HI.X.SX32 R55, R60, R123, 0x1, P2 ;  /* 0x0000007b3c377211 */ /* 0x000fe200010f0eff */
[----:B------:R-:W-:-:S02]  /*93c0*/  IMAD R132, R132, 0x134, RZ ;  /* 0x0000013484847824 */ /* 0x000fc400078e02ff */
[----:B----4-:R-:W-:Y:S01]  /*93d0*/  IMAD R67, R67, 0x26c, RZ ;  /* 0x0000026c43437824 */ /* 0x010fe200078e02ff */
[----:B------:R-:W4:Y:S01]  /*93e0*/  LDC R71, c[0x0][0x248] ;  /* 0x00009200ff477b82 */ /* 0x000f220000000800 */
[----:B------:R0:W3:Y:S01]  /*93f0*/  LDG.E.U16 R54, desc[UR60][R54.64] ;  /* 0x0000003c36367981 */ /* 0x0000e2000c1e1500 */
[----:B-1----:R-:W-:-:S03]  /*9400*/  IMAD R59, R58, 0x135, RZ ;  /* 0x000001353a3b7824 */ /* 0x002fc600078e02ff */
[----:B------:R1:W3:Y:S03]  /*9410*/  LDG.E.U16 R53, desc[UR60][R56.64] ;  /* 0x0000003c38357981 */ /* 0x0002e6000c1e1500 */
[----:B------:R-:W4:Y:S01]  /*9420*/  LDC R72, c[0x0][0x248] ;  /* 0x00009200ff487b82 */ /* 0x000f220000000800 */
[----:B0-----:R-:W-:Y:S01]  /*9430*/  IMAD R55, R62, 0x133, RZ ;  /* 0x000001333e377824 */ /* 0x001fe200078e02ff */
[-C--:B------:R-:W-:Y:S02]  /*9440*/  IADD3 R62, P0, R61, R122.reuse, RZ ;  /* 0x0000007a3d3e7210 */ /* 0x080fe40007f1e0ff */
[----:B-1----:R-:W-:-:S04]  /*9450*/  IADD3 R56, P1, R63, R122, RZ ;  /* 0x0000007a3f387210 */ /* 0x002fc80007f3e0ff */
[----:B------:R-:W0:Y:S01]  /*9460*/  LDC R170, c[0x0][0x248] ;  /* 0x00009200ffaa7b82 */ /* 0x000e220000000800 */
[-C--:B------:R-:W-:Y:S02]  /*9470*/  LEA.HI.X.SX32 R63, R66, R123.reuse, 0x1, P0 ;  /* 0x0000007b423f7211 */ /* 0x080fe400000f0eff */
[-C--:B------:R-:W-:Y:S02]  /*9480*/  IADD3 R58, P0, R70, R122.reuse, RZ ;  /* 0x0000007a463a7210 */ /* 0x080fe40007f1e0ff */
[-C--:B------:R-:W-:Y:S02]  /*9490*/  IADD3 R60, P2, R65, R122.reuse, RZ ;  /* 0x0000007a413c7210 */ /* 0x080fe40007f5e0ff */
[-C--:B------:R-:W-:Y:S01]  /*94a0*/  LEA.HI.X.SX32 R57, R55, R123.reuse, 0x1, P1 ;  /* 0x0000007b37397211 */ /* 0x080fe200008f0eff */
[----:B--2---:R-:W-:Y:S01]  /*94b0*/  IMAD R74, R74, 0x26e, RZ ;  /* 0x0000026e4a4a7824 */ /* 0x004fe200078e02ff */
[-C--:B------:R-:W-:Y:S01]  /*94c0*/  LEA.HI.X.SX32 R59, R59, R123.reuse, 0x1, P0 ;  /* 0x0000007b3b3b7211 */ /* 0x080fe200000f0eff */
[----:B------:R-:W1:Y:S01]  /*94d0*/  LDC R70, c[0x0][0x248] ;  /* 0x00009200ff467b82 */ /* 0x000e620000000800 */
[----:B------:R-:W-:Y:S01]  /*94e0*/  LEA.HI.X.SX32 R61, R132, R123, 0x1, P2 ;  /* 0x0000007b843d7211 */ /* 0x000fe200010f0eff */
[----:B------:R-:W2:Y:S01]  /*94f0*/  LDG.E.U16 R56, desc[UR60][R56.64] ;  /* 0x0000003c38387981 */ /* 0x000ea2000c1e1500 */
[----:B------:R-:W-:-:S03]  /*9500*/  IADD3 R66, P0, R67, R122, RZ ;  /* 0x0000007a43427210 */ /* 0x000fc60007f1e0ff */
[----:B------:R4:W3:Y:S01]  /*9510*/  LDG.E.U16 R58, desc[UR60][R58.64] ;  /* 0x0000003c3a3a7981 */ /* 0x0008e2000c1e1500 */
[----:B------:R-:W-:Y:S01]  /*9520*/  LEA.HI.X.SX32 R67, R64, R123, 0x1, P0 ;  /* 0x0000007b40437211 */ /* 0x000fe200000f0eff */
[----:B------:R-:W-:Y:S01]  /*9530*/  IMAD R65, R79, 0x276, RZ ;  /* 0x000002764f417824 */ /* 0x000fe200078e02ff */
[----:B------:R-:W0:Y:S01]  /*9540*/  LDC R132, c[0x0][0x248] ;  /* 0x00009200ff847b82 */ /* 0x000e220000000800 */
[----:B------:R-:W3:Y:S04]  /*9550*/  LDG.E.U16 R55, desc[UR60][R62.64] ;  /* 0x0000003c3e377981 */ /* 0x000ee8000c1e1500 */
[----:B------:R4:W3:Y:S02]  /*9560*/  LDG.E.U16 R57, desc[UR60][R60.64] ;  /* 0x0000003c3c397981 */ /* 0x0008e4000c1e1500 */
[----:B----4-:R-:W-:Y:S01]  /*9570*/  IMAD R59, R76, 0x137, RZ ;  /* 0x000001374c3b7824 */ /* 0x010fe200078e02ff */
[-C--:B------:R-:W-:Y:S01]  /*9580*/  IADD3 R64, P0, R65, R122.reuse, RZ ;  /* 0x0000007a41407210 */ /* 0x080fe20007f1e0ff */
[----:B------:R-:W4:Y:S01]  /*9590*/  LDC R79, c[0x0][0x248] ;  /* 0x00009200ff4f7b82 */ /* 0x000f220000000800 */
[----:B------:R-:W-:Y:S01]  /*95a0*/  IADD3 R60, P1, R74, R122, RZ ;  /* 0x0000007a4a3c7210 */ /* 0x000fe20007f3e0ff */
[----:B------:R-:W-:-:S06]  /*95b0*/  IMAD R62, R81, 0x278, RZ ;  /* 0x00000278513e7824 */ /* 0x000fcc00078e02ff */
[----:B------:R-:W0:Y:S01]  /*95c0*/  LDC R74, c[0x0][0x248] ;  /* 0x00009200ff4a7b82 */ /* 0x000e220000000800 */
[-C--:B------:R-:W-:Y:S02]  /*95d0*/  LEA.HI.X.SX32 R61, R59, R123.reuse, 0x1, P1 ;  /* 0x0000007b3b3d7211 */ /* 0x080fe400008f0eff */
[----:B------:R1:W3:Y:S01]  /*95e0*/  LDG.E.U16 R59, desc[UR60][R66.64] ;  /* 0x0000003c423b7981 */ /* 0x0002e2000c1e1500 */
[----:B------:R-:W-:Y:S01]  /*95f0*/  IMAD R63, R82, 0x13b, RZ ;  /* 0x0000013b523f7824 */ /* 0x000fe200078e02ff */
[----:B------:R-:W-:Y:S01]  /*9600*/  IADD3 R62, P2, R62, R122, RZ ;  /* 0x0000007a3e3e7210 */ /* 0x000fe20007f5e0ff */
[----:B------:R-:W-:Y:S02]  /*9610*/  IMAD R71, R71, 0x27a, RZ ;  /* 0x0000027a47477824 */ /* 0x000fe400078e02ff */
[----:B------:R-:W4:Y:S01]  /*9620*/  LDC R81, c[0x0][0x248] ;  /* 0x00009200ff517b82 */ /* 0x000f220000000800 */
[----:B------:R-:W3:Y:S07]  /*9630*/  LDG.E.U16 R60, desc[UR60][R60.64] ;  /* 0x0000003c3c3c7981 */ /* 0x000eee000c1e1500 */
[----:B-1----:R-:W1:Y:S01]  /*9640*/  LDC R67, c[0x0][0x248] ;  /* 0x00009200ff437b82 */ /* 0x002e620000000800 */
[----:B------:R-:W-:-:S02]  /*9650*/  LEA.HI.X.SX32 R65, R63, R123, 0x1, P0 ;  /* 0x0000007b3f417211 */ /* 0x000fc400000f0eff */
[-C--:B------:R-:W-:Y:S01]  /*9660*/  LEA.HI.X.SX32 R63, R68, R123.reuse, 0x1, P2 ;  /* 0x0000007b443f7211 */ /* 0x080fe200010f0eff */
[----:B------:R-:W-:Y:S02]  /*9670*/  IMAD R68, R70, 0x27e, RZ ;  /* 0x0000027e46447824 */ /* 0x000fe400078e02ff */
[----:B------:R0:W3:Y:S01]  /*9680*/  LDG.E.U16 R61, desc[UR60][R64.64] ;  /* 0x0000003c403d7981 */ /* 0x0000e2000c1e1500 */
[----:B------:R-:W-:Y:S01]  /*9690*/  IMAD R66, R83, 0x286, RZ ;  /* 0x0000028653427824 */ /* 0x000fe200078e02ff */
[----:B------:R-:W4:Y:S02]  /*96a0*/  LDC R82, c[0x0][0x248] ;  /* 0x00009200ff527b82 */ /* 0x000f240000000800 */
[----:B------:R0:W3:Y:S01]  /*96b0*/  LDG.E.U16 R62, desc[UR60][R62.64] ;  /* 0x0000003c3e3e7981 */ /* 0x0000e2000c1e1500 */
[-C--:B------:R-:W-:Y:S01]  /*96c0*/  IADD3 R70, P0, R71, R122.reuse, RZ ;  /* 0x0000007a47467210 */ /* 0x080fe20007f1e0ff */
[----:B0-----:R-:W-:Y:S01]  /*96d0*/  IMAD R65, R72, 0x13d, RZ ;  /* 0x0000013d48417824 */ /* 0x001fe200078e02ff */
[-C--:B------:R-:W-:Y:S01]  /*96e0*/  IADD3 R64, P1, R75, R122.reuse, RZ ;  /* 0x0000007a4b407210 */ /* 0x080fe20007f3e0ff */
[----:B------:R-:W-:Y:S01]  /*96f0*/  IMAD R74, R74, 0x288, RZ ;  /* 0x000002884a4a7824 */ /* 0x000fe200078e02ff */
[----:B------:R-:W-:Y:S01]  /*9700*/  IADD3 R68, P2, R68, R122, RZ ;  /* 0x0000007a44447210 */ /* 0x000fe20007f5e0ff */
[----:B------:R-:W-:Y:S01]  /*9710*/  IMAD R63, R78, 0x13f, RZ ;  /* 0x0000013f4e3f7824 */ /* 0x000fe200078e02ff */
[----:B------:R-:W0:Y:S01]  /*9720*/  LDC R76, c[0x0][0x248] ;  /* 0x00009200ff4c7b82 */ /* 0x000e220000000800 */
[----:B------:R-:W-:-:S07]  /*9730*/  LEA.HI.X.SX32 R71, R65, R123, 0x1, P0 ;  /* 0x0000007b41477211 */ /* 0x000fce00000f0eff */
[----:B------:R-:W0:Y:S01]  /*9740*/  LDC R78, c[0x0][0x248] ;  /* 0x00009200ff4e7b82 */ /* 0x000e220000000800 */
[----:B-1----:R-:W-:Y:S01]  /*9750*/  IMAD R67, R67, 0x143, RZ ;  /* 0x0000014343437824 */ /* 0x002fe200078e02ff */
[-C--:B------:R-:W-:Y:S02]  /*9760*/  IADD3 R66, P0, R66, R122.reuse, RZ ;  /* 0x0000007a42427210 */ /* 0x080fe40007f1e0ff */
[-C--:B------:R-:W-:Y:S01]  /*9770*/  LEA.HI.X.SX32 R65, R69, R123.reuse, 0x1, P1 ;  /* 0x0000007b45417211 */ /* 0x080fe200008f0eff */
[----:B------:R-:W-:Y:S01]  /*9780*/  IMAD R132, R132, 0x144, RZ ;  /* 0x0000014484847824 */ /* 0x000fe200078e02ff */
[-C--:B------:R-:W-:Y:S02]  /*9790*/  LEA.HI.X.SX32 R69, R63, R123.reuse, 0x1, P2 ;  /* 0x0000007b3f457211 */ /* 0x080fe400010f0eff */
[----:B------:R1:W3:Y:S01]  /*97a0*/  LDG.E.U16 R63, desc[UR60][R70.64] ;  /* 0x0000003c463f7981 */ /* 0x0002e2000c1e1500 */
[----:B------:R-:W-:Y:S01]  /*97b0*/  LEA.HI.X.SX32 R67, R67, R123, 0x1, P0 ;  /* 0x0000007b43437211 */ /* 0x000fe200000f0eff */
[----:B------:R-:W5:Y:S01]  /*97c0*/  LDC R83, c[0x0][0x248] ;  /* 0x00009200ff537b82 */ /* 0x000f620000000800 */
[----:B------:R-:W-:Y:S01]  /*97d0*/  IADD3 R74, P0, R74, R122, RZ ;  /* 0x0000007a4a4a7210 */ /* 0x000fe20007f1e0ff */
[----:B------:R-:W3:Y:S01]  /*97e0*/  LDG.E.U16 R64, desc[UR60][R64.64] ;  /* 0x0000003c40407981 */ /* 0x000ee2000c1e1500 */
[----:B-1----:R-:W-:-:S02]  /*97f0*/  IMAD R70, R85, 0x28e, RZ ;  /* 0x0000028e55467824 */ /* 0x002fc400078e02ff */
[-C--:B------:R-:W-:Y:S01]  /*9800*/  LEA.HI.X.SX32 R75, R132, R123.reuse, 0x1, P0 ;  /* 0x0000007b844b7211 */ /* 0x080fe200000f0eff */
[----:B------:R-:W-:Y:S01]  /*9810*/  IMAD R71, R91, 0x147, RZ ;  /* 0x000001475b477824 */ /* 0x000fe200078e02ff */
[----:B------:R1:W3:Y:S01]  /*9820*/  LDG.E.U16 R66, desc[UR60][R66.64] ;  /* 0x0000003c42427981 */ /* 0x0002e2000c1e1500 */
[----:B----4-:R-:W-:Y:S01]  /*9830*/  IMAD R72, R81, 0x28c, RZ ;  /* 0x0000028c51487824 */ /* 0x010fe200078e02ff */
[-C--:B------:R-:W-:Y:S01]  /*9840*/  IADD3 R70, P0, R70, R122.reuse, RZ ;  /* 0x0000007a46467210 */ /* 0x080fe20007f1e0ff */
[----:B0-----:R-:W-:Y:S01]  /*9850*/  IMAD R78, R78, 0x296, RZ ;  /* 0x000002964e4e7824 */ /* 0x001fe200078e02ff */
[----:B------:R0:W4:Y:S01]  /*9860*/  LDG.E.U16 R65, desc[UR60][R68.64] ;  /* 0x0000003c44417981 */ /* 0x000122000c1e1500 */
[----:B------:R-:W5:Y:S01]  /*9870*/  LDC R85, c[0x0][0x248] ;  /* 0x00009200ff557b82 */ /* 0x000f620000000800 */
[----:B------:R-:W-:Y:S02]  /*9880*/  LEA.HI.X.SX32 R71, R71, R123, 0x1, P0 ;  /* 0x0000007b47477211 */ /* 0x000fe400000f0eff */
[----:B------:R-:W-:Y:S01]  /*9890*/  IADD3 R72, P2, R72, R122, RZ ;  /* 0x0000007a48487210 */ /* 0x000fe20007f5e0ff */
[----:B-1----:R-:W-:-:S02]  /*98a0*/  IMAD R67, R82, 0x145, RZ ;  /* 0x0000014552437824 */ /* 0x002fc400078e02ff */
[----:B------:R1:W4:Y:S02]  /*98b0*/  LDG.E.U16 R70, desc[UR60][R70.64] ;  /* 0x0000003c46467981 */ /* 0x000324000c1e1500 */
[----:B------:R-:W5:Y:S01]  /*98c0*/  LDC R81, c[0x0][0x248] ;  /* 0x00009200ff517b82 */ /* 0x000f620000000800 */
[----:B0-----:R-:W-:Y:S01]  /*98d0*/  IMAD R68, R79, 0x28a, RZ ;  /* 0x0000028a4f447824 */ /* 0x001fe200078e02ff */
[----:B------:R-:W-:-:S04]  /*98e0*/  IADD3 R78, P0, R78, R122, RZ ;  /* 0x0000007a4e4e7210 */ /* 0x000fc80007f1e0ff */
[----:B------:R-:W-:Y:S01]  /*98f0*/  IADD3 R68, P1, R68, R122, RZ ;  /* 0x0000007a44447210 */ /* 0x000fe20007f3e0ff */
[----:B-1----:R-:W-:Y:S01]  /*9900*/  IMAD R71, R86, 0x14b, RZ ;  /* 0x0000014b56477824 */ /* 0x002fe200078e02ff */
[----:B------:R-:W0:Y:S02]  /*9910*/  LDC R82, c[0x0][0x248] ;  /* 0x00009200ff527b82 */ /* 0x000e240000000800 */
[-C--:B------:R-:W-:Y:S02]  /*9920*/  LEA.HI.X.SX32 R69, R67, R123.reuse, 0x1, P1 ;  /* 0x0000007b43457211 */ /* 0x080fe400008f0eff */
[-C--:B------:R-:W-:Y:S01]  /*9930*/  LEA.HI.X.SX32 R73, R73, R123.reuse, 0x1, P2 ;  /* 0x0000007b49497211 */ /* 0x080fe200010f0eff */
[----:B------:R1:W4:Y:S01]  /*9940*/  LDG.E.U16 R67, desc[UR60][R74.64] ;  /* 0x0000003c4a437981 */ /* 0x000322000c1e1500 */
[----:B------:R-:W-:Y:S02]  /*9950*/  LEA.HI.X.SX32 R79, R71, R123, 0x1, P0 ;  /* 0x0000007b474f7211 */ /* 0x000fe400000f0eff */
[----:B------:R-:W5:Y:S01]  /*9960*/  LDC R91, c[0x0][0x248] ;  /* 0x00009200ff5b7b82 */ /* 0x000f620000000800 */
[----:B------:R-:W4:Y:S04]  /*9970*/  LDG.E.U16 R68, desc[UR60][R68.64] ;  /* 0x0000003c44447981 */ /* 0x000f28000c1e1500 */
[----:B------:R1:W4:Y:S03]  /*9980*/  LDG.E.U16 R71, desc[UR60][R78.64] ;  /* 0x0000003c4e477981 */ /* 0x000326000c1e1500 */
[----:B------:R-:W5:Y:S01]  /*9990*/  LDC R132, c[0x0][0x248] ;  /* 0x00009200ff847b82 */ /* 0x000f620000000800 */
[----:B------:R1:W4:Y:S02]  /*99a0*/  LDG.E.U16 R69, desc[UR60][R72.64] ;  /* 0x0000003c48457981 */ /* 0x000324000c1e1500 */
[----:B-1----:R-:W-:-:S05]  /*99b0*/  IMAD R74, R87, 0x29c, RZ ;  /* 0x0000029c574a7824 */ /* 0x002fca00078e02ff */
[----:B------:R-:W1:Y:S01]  /*99c0*/  LDC R79, c[0x0][0x248] ;  /* 0x00009200ff4f7b82 */ /* 0x000e620000000800 */
[----:B------:R-:W-:Y:S02]  /*99d0*/  IMAD R72, R76, 0x298, RZ ;  /* 0x000002984c487824 */ /* 0x000fe400078e02ff */
[----:B------:R-:W-:-:S05]  /*99e0*/  IMAD R76, R90, 0x29a, RZ ;  /* 0x0000029a5a4c7824 */ /* 0x000fca00078e02ff */
[----:B------:R-:W1:Y:S01]  /*99f0*/  LDC R86, c[0x0][0x248] ;  /* 0x00009200ff567b82 */ /* 0x000e620000000800 */
[----:B------:R-:W-:Y:S01]  /*9a00*/  IMAD R75, R94, 0x14d, RZ ;  /* 0x0000014d5e4b7824 */ /* 0x000fe200078e02ff */
[-C--:B------:R-:W-:Y:S02]  /*9a10*/  IADD3 R72, P1, R72, R122.reuse, RZ ;  /* 0x0000007a48487210 */ /* 0x080fe40007f3e0ff */
[-C--:B------:R-:W-:Y:S02]  /*9a20*/  IADD3 R76, P0, R76, R122.reuse, RZ ;  /* 0x0000007a4c4c7210 */ /* 0x080fe40007f1e0ff */
[-C--:B------:R-:W-:Y:S02]  /*9a30*/  LEA.HI.X.SX32 R73, R77, R123.reuse, 0x1, P1 ;  /* 0x0000007b4d497211 */ /* 0x080fe400008f0eff */
[----:B------:R-:W1:Y:S01]  /*9a40*/  LDC R87, c[0x0][0x248] ;  /* 0x00009200ff577b82 */ /* 0x000e620000000800 */
[----:B------:R-:W-:Y:S02]  /*9a50*/  IADD3 R74, P2, R74, R122, RZ ;  /* 0x0000007a4a4a7210 */ /* 0x000fe40007f5e0ff */
[-C--:B------:R-:W-:Y:S01]  /*9a60*/  LEA.HI.X.SX32 R77, R75, R123.reuse, 0x1, P0 ;  /* 0x0000007b4b4d7211 */ /* 0x080fe200000f0eff */
[----:B------:R-:W4:Y:S01]  /*9a70*/  LDG.E.U16 R72, desc[UR60][R72.64] ;  /* 0x0000003c48487981 */ /* 0x000f22000c1e1500 */
[----:B------:R-:W-:Y:S01]  /*9a80*/  LEA.HI.X.SX32 R75, R80, R123, 0x1, P2 ;  /* 0x0000007b504b7211 */ /* 0x000fe200010f0eff */
[----:B0-----:R-:W-:-:S02]  /*9a90*/  IMAD R82, R82, 0x29e, RZ ;  /* 0x0000029e52527824 */ /* 0x001fc400078e02ff */
[----:B-----5:R-:W-:Y:S01]  /*9aa0*/  IMAD R80, R83, 0x2a8, RZ ;  /* 0x000002a853507824 */ /* 0x020fe200078e02ff */
[----:B------:R-:W0:Y:S01]  /*9ab0*/  LDC R90, c[0x0][0x248] ;  /* 0x00009200ff5a7b82 */ /* 0x000e220000000800 */
[----:B------:R5:W4:Y:S04]  /*9ac0*/  LDG.E.U16 R74, desc[UR60][R74.64] ;  /* 0x0000003c4a4a7981 */ /* 0x000b28000c1e1500 */
[----:B------:R5:W4:Y:S01]  /*9ad0*/  LDG.E.U16 R73, desc[UR60][R76.64] ;  /* 0x0000003c4c497981 */ /* 0x000b22000c1e1500 */
[-C--:B------:R-:W-:Y:S01]  /*9ae0*/  IADD3 R82, P0, R82, R122.reuse, RZ ;  /* 0x0000007a52527210 */ /* 0x080fe20007f1e0ff */
[----:B------:R-:W-:Y:S01]  /*9af0*/  IMAD R78, R92, 0x2aa, RZ ;  /* 0x000002aa5c4e7824 */ /* 0x000fe200078e02ff */
[----:B------:R-:W-:Y:S01]  /*9b00*/  IADD3 R80, P2, R80, R122, RZ ;  /* 0x0000007a50507210 */ /* 0x000fe20007f5e0ff */
[----:B------:R-:W-:Y:S01]  /*9b10*/  IMAD R132, R132, 0x154, RZ ;  /* 0x0000015484847824 */ /* 0x000fe200078e02ff */
[----:B------:R-:W2:Y:S01]  /*9b20*/  LDC R92, c[0x0][0x248] ;  /* 0x00009200ff5c7b82 */ /* 0x000ea20000000800 */
[----:B-----5:R-:W-:-:S02]  /*9b30*/  IMAD R75, R91, 0x153, RZ ;  /* 0x000001535b4b7824 */ /* 0x020fc400078e02ff */
[----:B------:R-:W-:Y:S02]  /*9b40*/  IMAD R76, R85, 0x2a6, RZ ;  /* 0x000002a6554c7824 */ /* 0x000fe400078e02ff */
[----:B------:R-:W-:-:S03]  /*9b50*/  IMAD R77, R81, 0x14f, RZ ;  /* 0x0000014f514d7824 */ /* 0x000fc600078e02ff */
[----:B------:R-:W5:Y:S01]  /*9b60*/  LDC R91, c[0x0][0x248] ;  /* 0x00009200ff5b7b82 */ /* 0x000f620000000800 */
[-C--:B------:R-:W-:Y:S01]  /*9b70*/  IADD3 R76, P1, R76, R122.reuse, RZ ;  /* 0x0000007a4c4c7210 */ /* 0x080fe20007f3e0ff */
[----:B-1----:R-:W-:Y:S01]  /*9b80*/  IMAD R79, R79, 0x155, RZ ;  /* 0x000001554f4f7824 */ /* 0x002fe200078e02ff */
[-C--:B------:R-:W-:Y:S02]  /*9b90*/  LEA.HI.X.SX32 R83, R77, R123.reuse, 0x1, P0 ;  /* 0x0000007b4d537211 */ /* 0x080fe400000f0eff */
[-C--:B------:R-:W-:Y:S02]  /*9ba0*/  LEA.HI.X.SX32 R77, R75, R123.reuse, 0x1, P1 ;  /* 0x0000007b4b4d7211 */ /* 0x080fe400008f0eff */
[-C--:B------:R-:W-:Y:S01]  /*9bb0*/  IADD3 R78, P0, R78, R122.reuse, RZ ;  /* 0x0000007a4e4e7210 */ /* 0x080fe20007f1e0ff */
[----:B------:R-:W-:Y:S01]  /*9bc0*/  IMAD R86, R86, 0x2ac, RZ ;  /* 0x000002ac56567824 */ /* 0x000fe200078e02ff */
[-C--:B------:R-:W-:Y:S01]  /*9bd0*/  LEA.HI.X.SX32 R81, R132, R123.reuse, 0x1, P2 ;  /* 0x0000007b84517211 */ /* 0x080fe200010f0eff */
[----:B------:R-:W4:Y:S01]  /*9be0*/  LDG.E.U16 R76, desc[UR60][R76.64] ;  /* 0x0000003c4c4c7981 */ /* 0x000f22000c1e1500 */
[----:B------:R-:W-:Y:S01]  /*9bf0*/  LEA.HI.X.SX32 R79, R79, R123, 0x1, P0 ;  /* 0x0000007b4f4f7211 */ /* 0x000fe200000f0eff */
[----:B------:R-:W1:Y:S01]  /*9c00*/  LDC R94, c[0x0][0x248] ;  /* 0x00009200ff5e7b82 */ /* 0x000e620000000800 */
[----:B------:R-:W-:Y:S01]  /*9c10*/  IADD3 R86, P0, R86, R122, RZ ;  /* 0x0000007a56567210 */ /* 0x000fe20007f1e0ff */
[----:B------:R-:W-:Y:S01]  /*9c20*/  IMAD R85, R98, 0x2b6, RZ ;  /* 0x000002b662557824 */ /* 0x000fe200078e02ff */
[----:B------:R-:W4:Y:S04]  /*9c30*/  LDG.E.U16 R75, desc[UR60][R82.64] ;  /* 0x0000003c524b7981 */ /* 0x000f28000c1e1500 */
[----:B------:R0:W4:Y:S01]  /*9c40*/  LDG.E.U16 R78, desc[UR60][R78.64] ;  /* 0x0000003c4e4e7981 */ /* 0x000122000c1e1500 */
[----:B------:R-:W5:Y:S03]  /*9c50*/  LDC R132, c[0x0][0x248] ;  /* 0x00009200ff847b82 */ /* 0x000f660000000800 */
[----:B------:R0:W4:Y:S02]  /*9c60*/  LDG.E.U16 R77, desc[UR60][R80.64] ;  /* 0x0000003c504d7981 */ /* 0x000124000c1e1500 */
[----:B0-----:R-:W-:-:S03]  /*9c70*/  IMAD R90, R90, 0x2ba, RZ ;  /* 0x000002ba5a5a7824 */ /* 0x001fc600078e02ff */
[----:B------:R-:W0:Y:S01]  /*9c80*/  LDC R98, c[0x0][0x248] ;  /* 0x00009200ff627b82 */ /* 0x000e220000000800 */
[----:B------:R-:W-:Y:S02]  /*9c90*/  IMAD R79, R95, 0x157, RZ ;  /* 0x000001575f4f7824 */ /* 0x000fe400078e02ff */
[----:B------:R-:W-:Y:S01]  /*9ca0*/  IMAD R80, R87, 0x2ae, RZ ;  /* 0x000002ae57507824 */ /* 0x000fe200078e02ff */
[----:B------:R-:W-:-:S04]  /*9cb0*/  LEA.HI.X.SX32 R87, R84, R123, 0x1, P0 ;  /* 0x0000007b54577211 */ /* 0x000fc800000f0eff */
[----:B------:R-:W0:Y:S01]  /*9cc0*/  LDC R95, c[0x0][0x248] ;  /* 0x00009200ff5f7b82 */ /* 0x000e220000000800 */
[----:B------:R-:W-:-:S04]  /*9cd0*/  IADD3 R80, P1, R80, R122, RZ ;  /* 0x0000007a50507210 */ /* 0x000fc80007f3e0ff */
[-C--:B------:R-:W-:Y:S02]  /*9ce0*/  LEA.HI.X.SX32 R81, R79, R123.reuse, 0x1, P1 ;  /* 0x0000007b4f517211 */ /* 0x080fe400008f0eff */
[----:B------:R1:W4:Y:S01]  /*9cf0*/  LDG.E.U16 R79, desc[UR60][R86.64] ;  /* 0x0000003c564f7981 */ /* 0x000322000c1e1500 */
[----:B------:R-:W-:Y:S01]  /*9d00*/  IMAD R83, R101, 0x15b, RZ ;  /* 0x0000015b65537824 */ /* 0x000fe200078e02ff */
[----:B------:R-:W-:Y:S01]  /*9d10*/  IADD3 R84, P0, R85, R122, RZ ;  /* 0x0000007a55547210 */ /* 0x000fe20007f1e0ff */
[----:B------:R-:W-:Y:S01]  /*9d20*/  IMAD R82, R99, 0x2b8, RZ ;  /* 0x000002b863527824 */ /* 0x000fe200078e02ff */
[----:B------:R-:W4:Y:S01]  /*9d30*/  LDG.E.U16 R80, desc[UR60][R80.64] ;  /* 0x0000003c50507981 */ /* 0x000f22000c1e1500 */
[----:B------:R-:W0:Y:S08]  /*9d40*/  LDC R99, c[0x0][0x248] ;  /* 0x00009200ff637b82 */ /* 0x000e300000000800 */
[----:B-1----:R-:W1:Y:S01]  /*9d50*/  LDC R87, c[0x0][0x248] ;  /* 0x00009200ff577b82 */ /* 0x002e620000000800 */
[----:B------:R-:W-:-:S02]  /*9d60*/  LEA.HI.X.SX32 R85, R83, R123, 0x1, P0 ;  /* 0x0000007b53557211 */ /* 0x000fc400000f0eff */
[----:B------:R-:W-:-:S03]  /*9d70*/  IADD3 R82, P2, R82, R122, RZ ;  /* 0x0000007a52527210 */ /* 0x000fc60007f5e0ff */
[----:B------:R2:W4:Y:S01]  /*9d80*/  LDG.E.U16 R81, desc[UR60][R84.64] ;  /* 0x0000003c54517981 */ /* 0x000522000c1e1500 */
[----:B------:R-:W-:Y:S01]  /*9d90*/  LEA.HI.X.SX32 R83, R88, R123, 0x1, P2 ;  /* 0x0000007b58537211 */ /* 0x000fe200010f0eff */
[----:B------:R-:W0:Y:S01]  /*9da0*/  LDC R101, c[0x0][0x248] ;  /* 0x00009200ff657b82 */ /* 0x000e220000000800 */
[----:B------:R-:W-:Y:S01]  /*9db0*/  IMAD R88, R94, 0x2be, RZ ;  /* 0x000002be5e587824 */ /* 0x000fe200078e02ff */
[----:B------:R-:W-:Y:S01]  /*9dc0*/  IADD3 R90, P0, R90, R122, RZ ;  /* 0x0000007a5a5a7210 */ /* 0x000fe20007f1e0ff */
[----:B------:R-:W-:Y:S01]  /*9dd0*/  IMAD R86, R103, 0x2c6, RZ ;  /* 0x000002c667567824 */ /* 0x000fe200078e02ff */
[----:B------:R5:W4:Y:S01]  /*9de0*/  LDG.E.U16 R82, desc[UR60][R82.64] ;  /* 0x0000003c52527981 */ /* 0x000b22000c1e1500 */
[----:B--2---:R-:W-:-:S03]  /*9df0*/  IMAD R84, R92, 0x2bc, RZ ;  /* 0x000002bc5c547824 */ /* 0x004fc600078e02ff */
[----:B------:R-:W2:Y:S01]  /*9e00*/  LDC R176, c[0x0][0x248] ;  /* 0x00009200ffb07b82 */ /* 0x000ea20000000800 */
[----:B-----5:R-:W-:Y:S01]  /*9e10*/  IMAD R85, R91, 0x15d, RZ ;  /* 0x0000015d5b557824 */ /* 0x020fe200078e02ff */
[-C--:B------:R-:W-:Y:S02]  /*9e20*/  IADD3 R88, P2, R88, R122.reuse, RZ ;  /* 0x0000007a58587210 */ /* 0x080fe40007f5e0ff */
[-C--:B------:R-:W-:Y:S01]  /*9e30*/  IADD3 R84, P1, R84, R122.reuse, RZ ;  /* 0x0000007a54547210 */ /* 0x080fe20007f3e0ff */
[----:B------:R-:W-:Y:S01]  /*9e40*/  IMAD R83, R96, 0x15f, RZ ;  /* 0x0000015f60537824 */ /* 0x000fe200078e02ff */
[-C--:B------:R-:W-:Y:S01]  /*9e50*/  LEA.HI.X.SX32 R91, R85, R123.reuse, 0x1, P0 ;  /* 0x0000007b555b7211 */ /* 0x080fe200000f0eff */
[----:B-1----:R-:W-:Y:S01]  /*9e60*/  IMAD R87, R87, 0x163, RZ ;  /* 0x0000016357577824 */ /* 0x002fe200078e02ff */
[----:B------:R-:W-:Y:S01]  /*9e70*/  IADD3 R86, P0, R86, R122, RZ ;  /* 0x0000007a56567210 */ /* 0x000fe20007f1e0ff */
[----:B0-----:R-:W-:Y:S01]  /*9e80*/  IMAD R94, R95, 0x2c8, RZ ;  /* 0x000002c85f5e7824 */ /* 0x001fe200078e02ff */
[-C--:B------:R-:W-:Y:S01]  /*9e90*/  LEA.HI.X.SX32 R85, R89, R123.reuse, 0x1, P1 ;  /* 0x0000007b59557211 */ /* 0x080fe200008f0eff */
[----:B------:R-:W-:Y:S01]  /*9ea0*/  IMAD R132, R132, 0x164, RZ ;  /* 0x0000016484847824 */ /* 0x000fe200078e02ff */
[-C--:B------:R-:W-:Y:S01]  /*9eb0*/  LEA.HI.X.SX32 R89, R83, R123.reuse, 0x1, P2 ;  /* 0x0000007b53597211 */ /* 0x080fe200010f0eff */
[----:B------:R-:W0:Y:S01]  /*9ec0*/  LDC R96, c[0x0][0x248] ;  /* 0x00009200ff607b82 */ /* 0x000e220000000800 */
[----:B------:R1:W5:Y:S01]  /*9ed0*/  LDG.E.U16 R83, desc[UR60][R90.64] ;  /* 0x0000003c5a537981 */ /* 0x000362000c1e1500 */
[----:B------:R-:W-:-:S02]  /*9ee0*/  LEA.HI.X.SX32 R87, R87, R123, 0x1, P0 ;  /* 0x0000007b57577211 */ /* 0x000fc400000f0eff */
[-C--:B------:R-:W-:Y:S01]  /*9ef0*/  IADD3 R94, P0, R94, R122.reuse, RZ ;  /* 0x0000007a5e5e7210 */ /* 0x080fe20007f1e0ff */
[----:B------:R-:W5:Y:S01]  /*9f00*/  LDG.E.U16 R84, desc[UR60][R84.64] ;  /* 0x0000003c54547981 */ /* 0x000f62000c1e1500 */
[----:B------:R-:W-:Y:S02]  /*9f10*/  IMAD R98, R98, 0x2d6, RZ ;  /* 0x000002d662627824 */ /* 0x000fe400078e02ff */
[----:B------:R-:W2:Y:S01]  /*9f20*/  LDC R103, c[0x0][0x248] ;  /* 0x00009200ff677b82 */ /* 0x000ea20000000800 */
[----:B-1----:R-:W-:Y:S01]  /*9f30*/  IMAD R90, R105, 0x2ce, RZ ;  /* 0x000002ce695a7824 */ /* 0x002fe200078e02ff */
[-C--:B------:R-:W-:Y:S01]  /*9f40*/  LEA.HI.X.SX32 R95, R132, R123.reuse, 0x1, P0 ;  /* 0x0000007b845f7211 */ /* 0x080fe200000f0eff */
[----:B------:R-:W-:Y:S01]  /*9f50*/  IMAD R91, R111, 0x167, RZ ;  /* 0x000001676f5b7824 */ /* 0x000fe200078e02ff */
[----:B------:R1:W5:Y:S02]  /*9f60*/  LDG.E.U16 R86, desc[UR60][R86.64] ;  /* 0x0000003c56567981 */ /* 0x000364000c1e1500 */
[----:B------:R-:W-:Y:S01]  /*9f70*/  IADD3 R90, P0, R90, R122, RZ ;  /* 0x0000007a5a5a7210 */ /* 0x000fe20007f1e0ff */
[----:B------:R-:W-:Y:S01]  /*9f80*/  IMAD R92, R101, 0x2cc, RZ ;  /* 0x000002cc655c7824 */ /* 0x000fe200078e02ff */
[----:B------:R1:W5:Y:S01]  /*9f90*/  LDG.E.U16 R85, desc[UR60][R88.64] ;  /* 0x0000003c58557981 */ /* 0x000362000c1e1500 */
[----:B------:R-:W3:Y:S01]  /*9fa0*/  LDC R105, c[0x0][0x248] ;  /* 0x00009200ff697b82 */ /* 0x000ee20000000800 */
[----:B------:R-:W-:-:S02]  /*9fb0*/  LEA.HI.X.SX32 R91, R91, R123, 0x1, P0 ;  /* 0x0000007b5b5b7211 */ /* 0x000fc400000f0eff */
[-C--:B------:R-:W-:Y:S01]  /*9fc0*/  IADD3 R92, P2, R92, R122.reuse, RZ ;  /* 0x0000007a5c5c7210 */ /* 0x080fe20007f5e0ff */
[----:B-1----:R-:W-:Y:S02]  /*9fd0*/  IMAD R87, R102, 0x165, RZ ;  /* 0x0000016566577824 */ /* 0x002fe400078e02ff */
[----:B------:R1:W5:Y:S02]  /*9fe0*/  LDG.E.U16 R90, desc[UR60][R90.64] ;  /* 0x0000003c5a5a7981 */ /* 0x000364000c1e1500 */
[----:B------:R-:W3:Y:S01]  /*9ff0*/  LDC R101, c[0x0][0x248] ;  /* 0x00009200ff657b82 */ /* 0x000ee20000000800 */
[----:B------:R-:W-:Y:S01]  /*a000*/  IMAD R88, R99, 0x2ca, RZ ;  /* 0x000002ca63587824 */ /* 0x000fe200078e02ff */
[----:B------:R-:W-:-:S04]  /*a010*/  IADD3 R98, P0, R98, R122, RZ ;  /* 0x0000007a62627210 */ /* 0x000fc80007f1e0ff */
[----:B------:R-:W-:Y:S01]  /*a020*/  IADD3 R88, P1, R88, R122, RZ ;  /* 0x0000007a58587210 */ /* 0x000fe20007f3e0ff */
[----:B-1----:R-:W-:Y:S01]  /*a030*/  IMAD R91, R106, 0x16b, RZ ;  /* 0x0000016b6a5b7824 */ /* 0x002fe200078e02ff */
[----:B------:R-:W1:Y:S02]  /*a040*/  LDC R102, c[0x0][0x248] ;  /* 0x00009200ff667b82 */ /* 0x000e640000000800 */
[-C--:B------:R-:W-:Y:S02]  /*a050*/  LEA.HI.X.SX32 R89, R87, R123.reuse, 0x1, P1 ;  /* 0x0000007b57597211 */ /* 0x080fe400008f0eff */
[-C--:B------:R-:W-:Y:S01]  /*a060*/  LEA.HI.X.SX32 R93, R93, R123.reuse, 0x1, P2 ;  /* 0x0000007b5d5d7211 */ /* 0x080fe200010f0eff */
[----:B------:R0:W5:Y:S01]  /*a070*/  LDG.E.U16 R87, desc[UR60][R94.64] ;  /* 0x0000003c5e577981 */ /* 0x000162000c1e1500 */
[----:B------:R-:W-:Y:S02]  /*a080*/  LEA.HI.X.SX32 R99, R91, R123, 0x1, P0 ;  /* 0x0000007b5b637211 */ /* 0x000fe400000f0eff */
[----:B------:R-:W3:Y:S01]  /*a090*/  LDC R111, c[0x0][0x248] ;  /* 0x00009200ff6f7b82 */ /* 0x000ee20000000800 */
[----:B------:R-:W5:Y:S04]  /*a0a0*/  LDG.E.U16 R88, desc[UR60][R88.64] ;  /* 0x0000003c58587981 */ /* 0x000f68000c1e1500 */
[----:B------:R2:W5:Y:S03]  /*a0b0*/  LDG.E.U16 R91, desc[UR60][R98.64] ;  /* 0x0000003c625b7981 */ /* 0x000566000c1e1500 */
[----:B------:R-:W3:Y:S01]  /*a0c0*/  LDC R132, c[0x0][0x248] ;  /* 0x00009200ff847b82 */ /* 0x000ee20000000800 */
[----:B------:R2:W5:Y:S01]  /*a0d0*/  LDG.E.U16 R89, desc[UR60][R92.64] ;  /* 0x0000003c5c597981 */ /* 0x000562000c1e1500 */
[----:B0-----:R-:W-:-:S06]  /*a0e0*/  IMAD R94, R107, 0x2dc, RZ ;  /* 0x000002dc6b5e7824 */ /* 0x001fcc00078e02ff */
[----:B--2---:R-:W0:Y:S01]  /*a0f0*/  LDC R99, c[0x0][0x248] ;  /* 0x00009200ff637b82 */ /* 0x004e220000000800 */
[----:B------:R-:W-:Y:S02]  /*a100*/  IMAD R92, R96, 0x2d8, RZ ;  /* 0x000002d8605c7824 */ /* 0x000fe400078e02ff */
[----:B------:R-:W-:-:S05]  /*a110*/  IMAD R96, R110, 0x2da, RZ ;  /* 0x000002da6e607824 */ /* 0x000fca00078e02ff */
[----:B------:R-:W2:Y:S01]  /*a120*/  LDC R106, c[0x0][0x248] ;  /* 0x00009200ff6a7b82 */ /* 0x000ea20000000800 */
[----:B------:R-:W-:Y:S01]  /*a130*/  IMAD R95, R114, 0x16d, RZ ;  /* 0x0000016d725f7824 */ /* 0x000fe200078e02ff */
[-C--:B------:R-:W-:Y:S02]  /*a140*/  IADD3 R92, P1, R92, R122.reuse, RZ ;  /* 0x0000007a5c5c7210 */ /* 0x080fe40007f3e0ff */
[-C--:B------:R-:W-:Y:S02]  /*a150*/  IADD3 R96, P0, R96, R122.reuse, RZ ;  /* 0x0000007a60607210 */ /* 0x080fe40007f1e0ff */
[-C--:B------:R-:W-:Y:S02]  /*a160*/  LEA.HI.X.SX32 R93, R97, R123.reuse, 0x1, P1 ;  /* 0x0000007b615d7211 */ /* 0x080fe400008f0eff */
[----:B------:R-:W2:Y:S01]  /*a170*/  LDC R107, c[0x0][0x248] ;  /* 0x00009200ff6b7b82 */ /* 0x000ea20000000800 */
[----:B------:R-:W-:Y:S02]  /*a180*/  IADD3 R94, P2, R94, R122, RZ ;  /* 0x0000007a5e5e7210 */ /* 0x000fe40007f5e0ff */
[-C--:B------:R-:W-:Y:S01]  /*a190*/  LEA.HI.X.SX32 R97, R95, R123.reuse, 0x1, P0 ;  /* 0x0000007b5f617211 */ /* 0x080fe200000f0eff */
[----:B------:R-:W5:Y:S01]  /*a1a0*/  LDG.E.U16 R92, desc[UR60][R92.64] ;  /* 0x0000003c5c5c7981 */ /* 0x000f62000c1e1500 */
[----:B------:R-:W-:Y:S01]  /*a1b0*/  LEA.HI.X.SX32 R95, R100, R123, 0x1, P2 ;  /* 0x0000007b645f7211 */ /* 0x000fe200010f0eff */
[----:B-1----:R-:W-:-:S02]  /*a1c0*/  IMAD R102, R102, 0x2de, RZ ;  /* 0x000002de66667824 */ /* 0x002fc400078e02ff */
[----:B------:R-:W-:Y:S01]  /*a1d0*/  IMAD R100, R103, 0x2e8, RZ ;  /* 0x000002e867647824 */ /* 0x000fe200078e02ff */
[----:B------:R-:W1:Y:S01]  /*a1e0*/  LDC R110, c[0x0][0x248] ;  /* 0x00009200ff6e7b82 */ /* 0x000e620000000800 */
[----:B------:R3:W5:Y:S04]  /*a1f0*/  LDG.E.U16 R94, desc[UR60][R94.64] ;  /* 0x0000003c5e5e7981 */ /* 0x000768000c1e1500 */
[----:B------:R3:W5:Y:S01]  /*a200*/  LDG.E.U16 R93, desc[UR60][R96.64] ;  /* 0x0000003c605d7981 */ /* 0x000762000c1e1500 */
[-C--:B------:R-:W-:Y:S01]  /*a210*/  IADD3 R102, P0, R102, R122.reuse, RZ ;  /* 0x0000007a66667210 */ /* 0x080fe20007f1e0ff */
[----:B------:R-:W-:Y:S01]  /*a220*/  IMAD R98, R112, 0x2ea, RZ ;  /* 0x000002ea70627824 */ /* 0x000fe200078e02ff */
[----:B------:R-:W-:Y:S01]  /*a230*/  IADD3 R100, P2, R100, R122, RZ ;  /* 0x0000007a64647210 */ /* 0x000fe20007f5e0ff */
[----:B---3--:R-:W-:Y:S01]  /*a240*/  IMAD R132, R132, 0x174, RZ ;  /* 0x0000017484847824 */ /* 0x008fe200078e02ff */
[----:B------:R-:W3:Y:S01]  /*a250*/  LDC R112, c[0x0][0x248] ;  /* 0x00009200ff707b82 */ /* 0x000ee20000000800 */
[----:B------:R-:W-:-:S02]  /*a260*/  IMAD R95, R111, 0x173, RZ ;  /* 0x000001736f5f7824 */ /* 0x000fc400078e02ff */
[----:B------:R-:W-:Y:S02]  /*a270*/  IMAD R96, R105, 0x2e6, RZ ;  /* 0x000002e669607824 */ /* 0x000fe400078e02ff */
[----:B------:R-:W-:-:S03]  /*a280*/  IMAD R97, R101, 0x16f, RZ ;  /* 0x0000016f65617824 */ /* 0x000fc600078e02ff */
[----:B------:R-:W3:Y:S01]  /*a290*/  LDC R111, c[0x0][0x248] ;  /* 0x00009200ff6f7b82 */ /* 0x000ee20000000800 */
[-C--:B------:R-:W-:Y:S01]  /*a2a0*/  IADD3 R96, P1, R96, R122.reuse, RZ ;  /* 0x0000007a60607210 */ /* 0x080fe20007f3e0ff */
[----:B0-----:R-:W-:Y:S01]  /*a2b0*/  IMAD R99, R99, 0x175, RZ ;  /* 0x0000017563637824 */ /* 0x001fe200078e02ff */
[-C--:B------:R-:W-:Y:S02]  /*a2c0*/  LEA.HI.X.SX32 R103, R97, R123.reuse, 0x1, P0 ;  /* 0x0000007b61677211 */ /* 0x080fe400000f0eff */
[-C--:B------:R-:W-:Y:S02]  /*a2d0*/  LEA.HI.X.SX32 R97, R95, R123.reuse, 0x1, P1 ;  /* 0x0000007b5f617211 */ /* 0x080fe400008f0eff */
[-C--:B------:R-:W-:Y:S01]  /*a2e0*/  IADD3 R98, P0, R98, R122.reuse, RZ ;  /* 0x0000007a62627210 */ /* 0x080fe20007f1e0ff */
[----:B--2---:R-:W-:Y:S01]  /*a2f0*/  IMAD R106, R106, 0x2ec, RZ ;  /* 0x000002ec6a6a7824 */ /* 0x004fe200078e02ff */
[-C--:B------:R-:W-:Y:S01]  /*a300*/  LEA.HI.X.SX32 R101, R132, R123.reuse, 0x1, P2 ;  /* 0x0000007b84657211 */ /* 0x080fe200010f0eff */
[----:B------:R-:W2:Y:S01]  /*a310*/  LDG.E.U16 R96, desc[UR60][R96.64] ;  /* 0x0000003c60607981 */ /* 0x000ea2000c1e1500 */
[----:B------:R-:W-:Y:S01]  /*a320*/  LEA.HI.X.SX32 R99, R99, R123, 0x1, P0 ;  /* 0x0000007b63637211 */ /* 0x000fe200000f0eff */
[----:B------:R-:W0:Y:S01]  /*a330*/  LDC R114, c[0x0][0x248] ;  /* 0x00009200ff727b82 */ /* 0x000e220000000800 */
[----:B------:R-:W-:Y:S01]  /*a340*/  IADD3 R106, P0, R106, R122, RZ ;  /* 0x0000007a6a6a7210 */ /* 0x000fe20007f1e0ff */
[----:B------:R-:W-:Y:S01]  /*a350*/  IMAD R105, R118, 0x2f6, RZ ;  /* 0x000002f676697824 */ /* 0x000fe200078e02ff */
[----:B------:R-:W2:Y:S04]  /*a360*/  LDG.E.U16 R95, desc[UR60][R102.64] ;  /* 0x0000003c665f7981 */ /* 0x000ea8000c1e1500 */
[----:B------:R1:W2:Y:S02]  /*a370*/  LDG.E.U16 R98, desc[UR60][R98.64] ;  /* 0x0000003c62627981 */ /* 0x0002a4000c1e1500 */
[----:B-1----:R-:W-:Y:S01]  /*a380*/  IMAD R110, R110, 0x2fa, RZ ;  /* 0x000002fa6e6e7824 */ /* 0x002fe200078e02ff */
[----:B------:R-:W1:Y:S01]  /*a390*/  LDC R118, c[0x0][0x248] ;  /* 0x00009200ff767b82 */ /* 0x000e620000000800 */
[----:B------:R3:W2:Y:S01]  /*a3a0*/  LDG.E.U16 R97, desc[UR60][R100.64] ;  /* 0x0000003c64617981 */ /* 0x0006a2000c1e1500 */
[----:B------:R-:W-:-:S06]  /*a3b0*/  IMAD R99, R115, 0x177, RZ ;  /* 0x0000017773637824 */ /* 0x000fcc00078e02ff */
[----:B------:R-:W4:Y:S01]  /*a3c0*/  LDC R132, c[0x0][0x248] ;  /* 0x00009200ff847b82 */ /* 0x000f220000000800 */
[----:B---3--:R-:W-:Y:S01]  /*a3d0*/  IMAD R100, R107, 0x2ee, RZ ;  /* 0x000002ee6b647824 */ /* 0x008fe200078e02ff */
[----:B------:R-:W-:-:S04]  /*a3e0*/  LEA.HI.X.SX32 R107, R104, R123, 0x1, P0 ;  /* 0x0000007b686b7211 */ /* 0x000fc800000f0eff */
[-C--:B------:R-:W-:Y:S02]  /*a3f0*/  IADD3 R100, P1, R100, R122.reuse, RZ ;  /* 0x0000007a64647210 */ /* 0x080fe40007f3e0ff */
[----:B------:R-:W3:Y:S02]  /*a400*/  LDC R115, c[0x0][0x248] ;  /* 0x00009200ff737b82 */ /* 0x000ee40000000800 */
[-C--:B------:R-:W-:Y:S02]  /*a410*/  LEA.HI.X.SX32 R101, R99, R123.reuse, 0x1, P1 ;  /* 0x0000007b63657211 */ /* 0x080fe400008f0eff */
[----:B------:R0:W2:Y:S01]  /*a420*/  LDG.E.U16 R99, desc[UR60][R106.64] ;  /* 0x0000003c6a637981 */ /* 0x0000a2000c1e1500 */
[----:B------:R-:W-:Y:S01]  /*a430*/  IMAD R103, R121, 0x17b, RZ ;  /* 0x0000017b79677824 */ /* 0x000fe200078e02ff */
[----:B------:R-:W-:Y:S01]  /*a440*/  IADD3 R104, P0, R105, R122, RZ ;  /* 0x0000007a69687210 */ /* 0x000fe20007f1e0ff */
[----:B------:R-:W-:Y:S01]  /*a450*/  IMAD R102, R119, 0x2f8, RZ ;  /* 0x000002f877667824 */ /* 0x000fe200078e02ff */
[----:B------:R-:W2:Y:S01]  /*a460*/  LDG.E.U16 R100, desc[UR60][R100.64] ;  /* 0x0000003c64647981 */ /* 0x000ea2000c1e1500 */
[----:B------:R-:W1:Y:S08]  /*a470*/  LDC R119, c[0x0][0x248] ;  /* 0x00009200ff777b82 */ /* 0x000e700000000800 */
[----:B0-----:R-:W0:Y:S01]  /*a480*/  LDC R107, c[0x0][0x248] ;  /* 0x00009200ff6b7b82 */ /* 0x001e220000000800 */
[----:B------:R-:W-:-:S02]  /*a490*/  LEA.HI.X.SX32 R105, R103, R123, 0x1, P0 ;  /* 0x0000007b67697211 */ /* 0x000fc400000f0eff */
[----:B------:R-:W-:-:S03]  /*a4a0*/  IADD3 R102, P2, R102, R122, RZ ;  /* 0x0000007a66667210 */ /* 0x000fc60007f5e0ff */
[----:B------:R3:W2:Y:S01]  /*a4b0*/  LDG.E.U16 R101, desc[UR60][R104.64] ;  /* 0x0000003c68657981 */ /* 0x0006a2000c1e1500 */
[----:B------:R-:W-:Y:S01]  /*a4c0*/  LEA.HI.X.SX32 R103, R108, R123, 0x1, P2 ;  /* 0x0000007b6c677211 */ /* 0x000fe200010f0eff */
[----:B------:R-:W1:Y:S01]  /*a4d0*/  LDC R121, c[0x0][0x248] ;  /* 0x00009200ff797b82 */ /* 0x000e620000000800 */
[----:B------:R-:W-:Y:S01]  /*a4e0*/  IMAD R108, R114, 0x2fe, RZ ;  /* 0x000002fe726c7824 */ /* 0x000fe200078e02ff */
[-C--:B------:R-:W-:Y:S01]  /*a4f0*/  IADD3 R110, P0, R110, R122.reuse, RZ ;  /* 0x0000007a6e6e7210 */ /* 0x080fe20007f1e0ff */
[----:B------:R-:W-:Y:S01]  /*a500*/  IMAD R106, R125, 0x306, RZ ;  /* 0x000003067d6a7824 */ /* 0x000fe200078e02ff */
[----:B------:R3:W2:Y:S02]  /*a510*/  LDG.E.U16 R102, desc[UR60][R102.64] ;  /* 0x0000003c66667981 */ /* 0x0006a4000c1e1500 */
[----:B---3--:R-:W-:Y:S02]  /*a520*/  IMAD R104, R112, 0x2fc, RZ ;  /* 0x000002fc70687824 */ /* 0x008fe400078e02ff */
[----:B------:R-:W3:Y:S01]  /*a530*/  LDC R174, c[0x0][0x248] ;  /* 0x00009200ffae7b82 */ /* 0x000ee20000000800 */
[----:B------:R-:W-:Y:S01]  /*a540*/  IMAD R105, R111, 0x17d, RZ ;  /* 0x0000017d6f697824 */ /* 0x000fe200078e02ff */
[----:B------:R-:W-:-:S02]  /*a550*/  IADD3 R108, P2, R108, R122, RZ ;  /* 0x0000007a6c6c7210 */ /* 0x000fc40007f5e0ff */
[-C--:B------:R-:W-:Y:S01]  /*a560*/  IADD3 R104, P1, R104, R122.reuse, RZ ;  /* 0x0000007a68687210 */ /* 0x080fe20007f3e0ff */
[----:B------:R-:W-:Y:S01]  /*a570*/  IMAD R103, R116, 0x17f, RZ ;  /* 0x0000017f74677824 */ /* 0x000fe200078e02ff */
[-C--:B------:R-:W-:Y:S01]  /*a580*/  LEA.HI.X.SX32 R111, R105, R123.reuse, 0x1, P0 ;  /* 0x0000007b696f7211 */ /* 0x080fe200000f0eff */
[----:B0-----:R-:W-:Y:S01]  /*a590*/  IMAD R107, R107, 0x183, RZ ;  /* 0x000001836b6b7824 */ /* 0x001fe200078e02ff */
[----:B------:R-:W-:Y:S01]  /*a5a0*/  IADD3 R106, P0, R106, R122, RZ ;  /* 0x0000007a6a6a7210 */ /* 0x000fe20007f1e0ff */
[----:B------:R-:W-:Y:S01]  /*a5b0*/  IMAD R114, R115, 0x308, RZ ;  /* 0x0000030873727824 */ /* 0x000fe200078e02ff */
[-C--:B------:R-:W-:Y:S01]  /*a5c0*/  LEA.HI.X.SX32 R105, R109, R123.reuse, 0x1, P1 ;  /* 0x0000007b6d697211 */ /* 0x080fe200008f0eff */
[----:B------:R-:W0:Y:S01]  /*a5d0*/  LDC R116, c[0x0][0x248] ;  /* 0x00009200ff747b82 */ /* 0x000e220000000800 */
[-C--:B------:R-:W-:Y:S02]  /*a5e0*/  LEA.HI.X.SX32 R109, R103, R123.reuse, 0x1, P2 ;  /* 0x0000007b676d7211 */ /* 0x080fe400010f0eff */
[----:B------:R3:W2:Y:S01]  /*a5f0*/  LDG.E.U16 R103, desc[UR60][R110.64] ;  /* 0x0000003c6e677981 */ /* 0x0006a2000c1e1500 */
[----:B------:R-:W-:-:S02]  /*a600*/  LEA.HI.X.SX32 R107, R107, R123, 0x1, P0 ;  /* 0x0000007b6b6b7211 */ /* 0x000fc400000f0eff */
[-C--:B------:R-:W-:Y:S01]  /*a610*/  IADD3 R114, P0, R114, R122.reuse, RZ ;  /* 0x0000007a72727210 */ /* 0x080fe20007f1e0ff */
[----:B------:R-:W2:Y:S01]  /*a620*/  LDG.E.U16 R104, desc[UR60][R104.64] ;  /* 0x0000003c68687981 */ /* 0x000ea2000c1e1500 */
[----:B-1----:R-:W-:Y:S01]  /*a630*/  IMAD R118, R118, 0x316, RZ ;  /* 0x0000031676767824 */ /* 0x002fe200078e02ff */
[----:B------:R-:W1:Y:S01]  /*a640*/  LDC R125, c[0x0][0x248] ;  /* 0x00009200ff7d7b82 */ /* 0x000e620000000800 */
[----:B---3--:R-:W-:Y:S01]  /*a650*/  IMAD R110, R126, 0x30e, RZ ;  /* 0x0000030e7e6e7824 */ /* 0x008fe200078e02ff */
[-C--:B------:R-:W-:Y:S01]  /*a660*/  LEA.HI.X.SX32 R115, R138, R123.reuse, 0x1, P0 ;  /* 0x0000007b8a737211 */ /* 0x080fe200000f0eff */
[----:B------:R-:W-:Y:S01]  /*a670*/  IMAD R111, R136, 0x187, RZ ;  /* 0x00000187886f7824 */ /* 0x000fe200078e02ff */
[----:B------:R3:W2:Y:S01]  /*a680*/  LDG.E.U16 R106, desc[UR60][R106.64] ;  /* 0x0000003c6a6a7981 */ /* 0x0006a2000c1e1500 */
[----:B------:R-:W-:Y:S01]  /*a690*/  IMAD R112, R121, 0x30c, RZ ;  /* 0x0000030c79707824 */ /* 0x000fe200078e02ff */
[----:B------:R-:W-:Y:S02]  /*a6a0*/  IADD3 R110, P0, R110, R122, RZ ;  /* 0x0000007a6e6e7210 */ /* 0x000fe40007f1e0ff */
[----:B------:R-:W1:Y:S01]  /*a6b0*/  LDC R126, c[0x0][0x248] ;  /* 0x00009200ff7e7b82 */ /* 0x000e620000000800 */
[----:B------:R4:W2:Y:S01]  /*a6c0*/  LDG.E.U16 R105, desc[UR60][R108.64] ;  /* 0x0000003c6c697981 */ /* 0x0008a2000c1e1500 */
[----:B------:R-:W-:-:S02]  /*a6d0*/  LEA.HI.X.SX32 R111, R111, R123, 0x1, P0 ;  /* 0x0000007b6f6f7211 */ /* 0x000fc400000f0eff */
[-C--:B------:R-:W-:Y:S01]  /*a6e0*/  IADD3 R112, P2, R112, R122.reuse, RZ ;  /* 0x0000007a70707210 */ /* 0x080fe20007f5e0ff */
[----:B---3--:R-:W-:Y:S02]  /*a6f0*/  IMAD R107, R124, 0x185, RZ ;  /* 0x000001857c6b7824 */ /* 0x008fe400078e02ff */
[----:B------:R3:W2:Y:S01]  /*a700*/  LDG.E.U16 R110, desc[UR60][R110.64] ;  /* 0x0000003c6e6e7981 */ /* 0x0006a2000c1e1500 */
[----:B------:R-:W1:Y:S01]  /*a710*/  LDC R121, c[0x0][0x248] ;  /* 0x00009200ff797b82 */ /* 0x000e620000000800 */
[----:B----4-:R-:W-:Y:S01]  /*a720*/  IMAD R108, R119, 0x30a, RZ ;  /* 0x0000030a776c7824 */ /* 0x010fe200078e02ff */
[----:B------:R-:W-:-:S04]  /*a730*/  IADD3 R118, P0, R118, R122, RZ ;  /* 0x0000007a76767210 */ /* 0x000fc80007f1e0ff */
[----:B------:R-:W-:Y:S02]  /*a740*/  IADD3 R108, P1, R108, R122, RZ ;  /* 0x0000007a6c6c7210 */ /* 0x000fe40007f3e0ff */
[----:B------:R-:W4:Y:S01]  /*a750*/  LDC R124, c[0x0][0x248] ;  /* 0x00009200ff7c7b82 */ /* 0x000f220000000800 */
[----:B---3--:R-:W-:Y:S01]  /*a760*/  IMAD R111, R128, 0x18b, RZ ;  /* 0x0000018b806f7824 */ /* 0x008fe200078e02ff */
[-C--:B------:R-:W-:Y:S02]  /*a770*/  LEA.HI.X.SX32 R113, R113, R123.reuse, 0x1, P2 ;  /* 0x0000007b71717211 */ /* 0x080fe400010f0eff */
[-C--:B------:R-:W-:Y:S02]  /*a780*/  LEA.HI.X.SX32 R109, R107, R123.reuse, 0x1, P1 ;  /* 0x0000007b6b6d7211 */ /* 0x080fe400008f0eff */
[----:B------:R-:W-:Y:S01]  /*a790*/  LEA.HI.X.SX32 R119, R111, R123, 0x1, P0 ;  /* 0x0000007b6f777211 */ /* 0x000fe200000f0eff */
[----:B------:R3:W2:Y:S01]  /*a7a0*/  LDG.E.U16 R107, desc[UR60][R114.64] ;  /* 0x0000003c726b7981 */ /* 0x0006a2000c1e1500 */
[----:B------:R-:W1:Y:S03]  /*a7b0*/  LDC R136, c[0x0][0x248] ;  /* 0x00009200ff887b82 */ /* 0x000e660000000800 */
[----:B------:R-:W2:Y:S04]  /*a7c0*/  LDG.E.U16 R108, desc[UR60][R108.64] ;  /* 0x0000003c6c6c7981 */ /* 0x000ea8000c1e1500 */
[----:B------:R-:W2:Y:S01]  /*a7d0*/  LDG.E.U16 R111, desc[UR60][R118.64] ;  /* 0x0000003c766f7981 */ /* 0x000ea2000c1e1500 */
[----:B------:R-:W1:Y:S03]  /*a7e0*/  LDC R138, c[0x0][0x248] ;  /* 0x00009200ff8a7b82 */ /* 0x000e660000000800 */
[----:B------:R0:W2:Y:S05]  /*a7f0*/  LDG.E.U16 R109, desc[UR60][R112.64] ;  /* 0x0000003c706d7981 */ /* 0x0000aa000c1e1500 */
[----:B------:R-:W1:Y:S01]  /*a800*/  LDC R128, c[0x0][0x248] ;  /* 0x00009200ff807b82 */ /* 0x000e620000000800 */
[----:B---3--:R-:W-:-:S02]  /*a810*/  IMAD R114, R129, 0x31c, RZ ;  /* 0x0000031c81727824 */ /* 0x008fc400078e02ff */
[----:B0-----:R-:W-:-:S05]  /*a820*/  IMAD R112, R116, 0x318, RZ ;  /* 0x0000031874707824 */ /* 0x001fca00078e02ff */
[----:B------:R-:W0:Y:S01]  /*a830*/  LDC R119, c[0x0][0x248] ;  /* 0x00009200ff777b82 */ /* 0x000e220000000800 */
[----:B------:R-:W-:Y:S02]  /*a840*/  IMAD R116, R131, 0x31a, RZ ;  /* 0x0000031a83747824 */ /* 0x000fe400078e02ff */
[----:B------:R-:W-:Y:S01]  /*a850*/  IMAD R115, R132, 0x18d, RZ ;  /* 0x0000018d84737824 */ /* 0x000fe200078e02ff */
[-C--:B------:R-:W-:Y:S02]  /*a860*/  IADD3 R112, P1, R112, R122.reuse, RZ ;  /* 0x0000007a70707210 */ /* 0x080fe40007f3e0ff */
[-C--:B------:R-:W-:Y:S02]  /*a870*/  IADD3 R116, P0, R116, R122.reuse, RZ ;  /* 0x0000007a74747210 */ /* 0x080fe40007f1e0ff */
[----:B------:R-:W3:Y:S01]  /*a880*/  LDC R129, c[0x0][0x248] ;  /* 0x00009200ff817b82 */ /* 0x000ee20000000800 */
[----:B------:R-:W-:Y:S02]  /*a890*/  LEA.HI.X.SX32 R113, R117, R123, 0x1, P1 ;  /* 0x0000007b75717211 */ /* 0x000fe400008f0eff */
[----:B------:R-:W-:-:S02]  /*a8a0*/  IADD3 R114, P2, R114, R122, RZ ;  /* 0x0000007a72727210 */ /* 0x000fc40007f5e0ff */
[-C--:B------:R-:W-:Y:S01]  /*a8b0*/  LEA.HI.X.SX32 R117, R115, R123.reuse, 0x1, P0 ;  /* 0x0000007b73757211 */ /* 0x080fe200000f0eff */
[----:B------:R-:W2:Y:S02]  /*a8c0*/  LDG.E.U16 R112, desc[UR60][R112.64] ;  /* 0x0000003c70707981 */ /* 0x000ea4000c1e1500 */
[----:B------:R-:W3:Y:S01]  /*a8d0*/  LDC R132, c[0x0][0x248] ;  /* 0x00009200ff847b82 */ /* 0x000ee20000000800 */
[----:B------:R-:W-:Y:S01]  /*a8e0*/  LEA.HI.X.SX32 R115, R120, R123, 0x1, P2 ;  /* 0x0000007b78737211 */ /* 0x000fe200010f0eff */
[----:B----4-:R-:W-:Y:S02]  /*a8f0*/  IMAD R124, R124, 0x31e, RZ ;  /* 0x0000031e7c7c7824 */ /* 0x010fe400078e02ff */
[----:B-1----:R-:W-:Y:S02]  /*a900*/  IMAD R120, R125, 0x328, RZ ;  /* 0x000003287d787824 */ /* 0x002fe400078e02ff */
[----:B------:R1:W4:Y:S01]  /*a910*/  LDG.E.U16 R114, desc[UR60][R114.64] ;  /* 0x0000003c72727981 */ /* 0x000322000c1e1500 */
[----:B------:R-:W-:Y:S01]  /*a920*/  IMAD R118, R138, 0x32a, RZ ;  /* 0x0000032a8a767824 */ /* 0x000fe200078e02ff */
[----:B------:R-:W5:Y:S02]  /*a930*/  LDC R131, c[0x0][0x248] ;  /* 0x00009200ff837b82 */ /* 0x000f640000000800 */
[----:B------:R1:W4:Y:S01]  /*a940*/  LDG.E.U16 R113, desc[UR60][R116.64] ;  /* 0x0000003c74717981 */ /* 0x000322000c1e1500 */
[----:B------:R-:W-:-:S02]  /*a950*/  IADD3 R124, P0, R124, R122, RZ ;  /* 0x0000007a7c7c7210 */ /* 0x000fc40007f1e0ff */
[----:B------:R-:W-:Y:S01]  /*a960*/  IADD3 R120, P2, R120, R122, RZ ;  /* 0x0000007a78787210 */ /* 0x000fe20007f5e0ff */
[----:B-1----:R-:W-:Y:S02]  /*a970*/  IMAD R115, R121, 0x18f, RZ ;  /* 0x0000018f79737824 */ /* 0x002fe400078e02ff */
[----:B------:R-:W1:Y:S01]  /*a980*/  LDC R138, c[0x0][0x248] ;  /* 0x00009200ff8a7b82 */ /* 0x000e620000000800 */
[----:B------:R-:W-:Y:S02]  /*a990*/  IMAD R116, R126, 0x326, RZ ;  /* 0x000003267e747824 */ /* 0x000fe400078e02ff */
[----:B------:R-:W-:-:S03]  /*a9a0*/  IMAD R117, R136, 0x193, RZ ;  /* 0x0000019388757824 */ /* 0x000fc600078e02ff */
[-C--:B------:R-:W-:Y:S01]  /*a9b0*/  IADD3 R116, P1, R116, R122.reuse, RZ ;  /* 0x0000007a74747210 */ /* 0x080fe20007f3e0ff */
[----:B0-----:R-:W-:Y:S01]  /*a9c0*/  IMAD R119, R119, 0x195, RZ ;  /* 0x0000019577777824 */ /* 0x001fe200078e02ff */
[-C--:B------:R-:W-:Y:S01]  /*a9d0*/  LEA.HI.X.SX32 R125, R115, R123.reuse, 0x1, P0 ;  /* 0x0000007b737d7211 */ /* 0x080fe200000f0eff */
[----:B------:R-:W-:Y:S01]  /*a9e0*/  IMAD R128, R128, 0x32c, RZ ;  /* 0x0000032c80807824 */ /* 0x000fe200078e02ff */
[-C--:B------:R-:W-:Y:S01]  /*a9f0*/  LEA.HI.X.SX32 R117, R117, R123.reuse, 0x1, P1 ;  /* 0x0000007b75757211 */ /* 0x080fe200008f0eff */
[----:B------:R-:W0:Y:S01]  /*aa00*/  LDC R136, c[0x0][0x248] ;  /* 0x00009200ff887b82 */ /* 0x000e220000000800 */
[-C--:B------:R-:W-:Y:S02]  /*aa10*/  IADD3 R118, P0, R118, R122.reuse, RZ ;  /* 0x0000007a76767210 */ /* 0x080fe40007f1e0ff */
[-C--:B------:R-:W-:Y:S01]  /*aa20*/  LEA.HI.X.SX32 R121, R140, R123.reuse, 0x1, P2 ;  /* 0x0000007b8c797211 */ /* 0x080fe200010f0eff */
[----:B------:R-:W4:Y:S01]  /*aa30*/  LDG.E.U16 R116, desc[UR60][R116.64] ;  /* 0x0000003c74747981 */ /* 0x000f22000c1e1500 */
[----:B------:R-:W-:Y:S01]  /*aa40*/  LEA.HI.X.SX32 R119, R119, R123, 0x1, P0 ;  /* 0x0000007b77777211 */ /* 0x000fe200000f0eff */
[----:B------:R-:W-:Y:S01]  /*aa50*/  IMAD R126, R144, 0x336, RZ ;  /* 0x00000336907e7824 */ /* 0x000fe200078e02ff */
[----:B------:R-:W-:Y:S01]  /*aa60*/  IADD3 R128, P0, R128, R122, RZ ;  /* 0x0000007a80807210 */ /* 0x000fe20007f1e0ff */
[----:B------:R-:W0:Y:S01]  /*aa70*/  LDC R140, c[0x0][0x248] ;  /* 0x00009200ff8c7b82 */ /* 0x000e220000000800 */
[----:B------:R3:W4:Y:S04]  /*aa80*/  LDG.E.U16 R115, desc[UR60][R124.64] ;  /* 0x0000003c7c737981 */ /* 0x000728000c1e1500 */
[----:B------:R3:W4:Y:S03]  /*aa90*/  LDG.E.U16 R118, desc[UR60][R118.64] ;  /* 0x0000003c76767981 */ /* 0x000726000c1e1500 */
[----:B------:R-:W0:Y:S01]  /*aaa0*/  LDC R144, c[0x0][0x248] ;  /* 0x00009200ff907b82 */ /* 0x000e220000000800 */
[----:B------:R1:W4:Y:S01]  /*aab0*/  LDG.E.U16 R117, desc[UR60][R120.64] ;  /* 0x0000003c78757981 */ /* 0x000322000c1e1500 */
[----:B---3--:R-:W-:-:S02]  /*aac0*/  IMAD R125, R148, 0x19b, RZ ;  /* 0x0000019b947d7824 */ /* 0x008fc400078e02ff */
[----:B------:R-:W-:Y:S02]  /*aad0*/  IMAD R124, R146, 0x338, RZ ;  /* 0x00000338927c7824 */ /* 0x000fe400078e02ff */
[----:B------:R-:W-:Y:S02]  /*aae0*/  IMAD R119, R132, 0x197, RZ ;  /* 0x0000019784777824 */ /* 0x000fe400078e02ff */
[----:B------:R-:W3:Y:S01]  /*aaf0*/  LDC R148, c[0x0][0x248] ;  /* 0x00009200ff947b82 */ /* 0x000ee20000000800 */
[----:B-1----:R-:W-:Y:S01]  /*ab00*/  IMAD R120, R129, 0x32e, RZ ;  /* 0x0000032e81787824 */ /* 0x002fe200078e02ff */
[----:B------:R-:W-:Y:S02]  /*ab10*/  LEA.HI.X.SX32 R129, R127, R123, 0x1, P0 ;  /* 0x0000007b7f817211 */ /* 0x000fe400000f0eff */
[-C--:B------:R-:W-:Y:S02]  /*ab20*/  IADD3 R126, P0, R126, R122.reuse, RZ ;  /* 0x0000007a7e7e7210 */ /* 0x080fe40007f1e0ff */
[----:B------:R-:W-:-:S02]  /*ab30*/  IADD3 R120, P1, R120, R122, RZ ;  /* 0x0000007a78787210 */ /* 0x000fc40007f3e0ff */
[----:B------:R-:W1:Y:S01]  /*ab40*/  LDC R146, c[0x0][0x248] ;  /* 0x00009200ff927b82 */ /* 0x000e620000000800 */
[-C--:B------:R-:W-:Y:S02]  /*ab50*/  LEA.HI.X.SX32 R127, R125, R123.reuse, 0x1, P0 ;  /* 0x0000007b7d7f7211 */ /* 0x080fe400000f0eff */
[-C--:B------:R-:W-:Y:S02]  /*ab60*/  LEA.HI.X.SX32 R121, R119, R123.reuse, 0x1, P1 ;  /* 0x0000007b77797211 */ /* 0x080fe400008f0eff */
[----:B------:R-:W-:Y:S01]  /*ab70*/  IADD3 R124, P2, R124, R122, RZ ;  /* 0x0000007a7c7c7210 */ /* 0x000fe20007f5e0ff */
[----:B------:R-:W4:Y:S01]  /*ab80*/  LDG.E.U16 R119, desc[UR60][R128.64] ;  /* 0x0000003c80777981 */ /* 0x000f22000c1e1500 */
[----:B------:R-:W-:Y:S01]  /*ab90*/  IMAD R249, R249, 0x1a4, RZ ;  /* 0x000001a4f9f97824 */ /* 0x000fe200078e02ff */
[----:B------:R-:W1:Y:S01]  /*aba0*/  LDC R178, c[0x0][0x248] ;  /* 0x00009200ffb27b82 */ /* 0x000e620000000800 */
[----:B------:R-:W-:Y:S01]  /*abb0*/  LEA.HI.X.SX32 R125, R130, R123, 0x1, P2 ;  /* 0x0000007b827d7211 */ /* 0x000fe200010f0eff */
[----:B------:R-:W4:Y:S04]  /*abc0*/  LDG.E.U16 R120, desc[UR60][R120.64] ;  /* 0x0000003c78787981 */ /* 0x000f28000c1e1500 */
[----:B------:R5:W4:Y:S02]  /*abd0*/  LDG.E.U16 R132, desc[UR60][R124.64] ;  /* 0x0000003c7c847981 */ /* 0x000b24000c1e1500 */
[----:B------:R-:W1:Y:S02]  /*abe0*/  LDC R172, c[0x0][0x248] ;  /* 0x00009200ffac7b82 */ /* 0x000e640000000800 */
[----:B------:R0:W4:Y:S01]  /*abf0*/  LDG.E.U16 R121, desc[UR60][R126.64] ;  /* 0x0000003c7e797981 */ /* 0x000122000c1e1500 */
[----:B-----5:R-:W-:-:S05]  /*ac00*/  IMAD R124, R131, 0x33a, RZ ;  /* 0x0000033a837c7824 */ /* 0x020fca00078e02ff */
[----:B------:R-:W5:Y:S01]  /*ac10*/  LDC R180, c[0x0][0x248] ;  /* 0x00009200ffb47b82 */ /* 0x000f620000000800 */
[----:B0-----:R-:W-:-:S07]  /*ac20*/  IMAD R126, R138, 0x33c, RZ ;  /* 0x0000033c8a7e7824 */ /* 0x001fce00078e02ff */
[----:B------:R-:W0:Y:S01]  /*ac30*/  LDC R185, c[0x0][0x248] ;  /* 0x00009200ffb97b82 */ /* 0x000e220000000800 */
[-C--:B------:R-:W-:Y:S01]  /*ac40*/  IADD3 R126, P1, R126, R122.reuse, RZ ;  /* 0x0000007a7e7e7210 */ /* 0x080fe20007f3e0ff */
[----:B------:R-:W-:Y:S01]  /*ac50*/  IMAD R125, R136, 0x19d, RZ ;  /* 0x0000019d887d7824 */ /* 0x000fe200078e02ff */
[-C--:B------:R-:W-:Y:S01]  /*ac60*/  IADD3 R124, P0, R124, R122.reuse, RZ ;  /* 0x0000007a7c7c7210 */ /* 0x080fe20007f1e0ff */
[----:B------:R-:W-:Y:S01]  /*ac70*/  IMAD R128, R140, 0x33e, RZ ;  /* 0x0000033e8c807824 */ /* 0x000fe200078e02ff */
[-C--:B------:R-:W-:Y:S01]  /*ac80*/  LEA.HI.X.SX32 R127, R134, R123.reuse, 0x1, P1 ;  /* 0x0000007b867f7211 */ /* 0x080fe200008f0eff */
[----:B------:R-:W-:Y:S02]  /*ac90*/  IMAD R129, R154, 0x19f, RZ ;  /* 0x0000019f9a817824 */ /* 0x000fe400078e02ff */
[----:B------:R-:W0:Y:S01]  /*aca0*/  LDC R184, c[0x0][0x248] ;  /* 0x00009200ffb87b82 */ /* 0x000e220000000800 */
[----:B------:R-:W-:Y:S01]  /*acb0*/  IMAD R130, R156, 0x346, RZ ;  /* 0x000003469c827824 */ /* 0x000fe200078e02ff */
[-C--:B------:R-:W-:Y:S01]  /*acc0*/  IADD3 R128, P2, R128, R122.reuse, RZ ;  /* 0x0000007a80807210 */ /* 0x080fe20007f5e0ff */
[----:B------:R-:W-:Y:S01]  /*acd0*/  IMAD R131, R144, 0x1a3, RZ ;  /* 0x000001a390837824 */ /* 0x000fe200078e02ff */
[-C--:B------:R-:W-:Y:S01]  /*ace0*/  LEA.HI.X.SX32 R125, R125, R123.reuse, 0x1, P0 ;  /* 0x0000007b7d7d7211 */ /* 0x080fe200000f0eff */
[----:B------:R3:W4:Y:S03]  /*acf0*/  LDG.E.U16 R136, desc[UR60][R126.64] ;  /* 0x0000003c7e887981 */ /* 0x000726000c1e1500 */
[----:B------:R-:W5:Y:S01]  /*ad00*/  LDC R154, c[0x0][0x248] ;  /* 0x00009200ff9a7b82 */ /* 0x000f620000000800 */
[----:B------:R-:W-:Y:S01]  /*ad10*/  IADD3 R130, P0, R130, R122, RZ ;  /* 0x0000007a82827210 */ /* 0x000fe20007f1e0ff */
[----:B------:R1:W4:Y:S01]  /*ad20*/  LDG.E.U16 R134, desc[UR60][R124.64] ;  /* 0x0000003c7c867981 */ /* 0x000322000c1e1500 */
[----:B------:R-:W-:Y:S01]  /*ad30*/  LEA.HI.X.SX32 R129, R129, R123, 0x1, P2 ;  /* 0x0000007b81817211 */ /* 0x000fe200010f0eff */
[----:B---3--:R-:W-:-:S04]  /*ad40*/  IMAD R126, R148, 0x34a, RZ ;  /* 0x0000034a947e7824 */ /* 0x008fc800078e02ff */
[----:B------:R-:W3:Y:S01]  /*ad50*/  LDC R156, c[0x0][0x248] ;  /* 0x00009200ff9c7b82 */ /* 0x000ee20000000800 */
[-C--:B------:R-:W-:Y:S01]  /*ad60*/  LEA.HI.X.SX32 R131, R131, R123.reuse, 0x1, P0 ;  /* 0x0000007b83837211 */ /* 0x080fe200000f0eff */
[----:B------:R-:W-:Y:S01]  /*ad70*/  IMAD R127, R162, 0x1a5, RZ ;  /* 0x000001a5a27f7824 */ /* 0x000fe200078e02ff */
[----:B------:R1:W4:Y:S02]  /*ad80*/  LDG.E.U16 R138, desc[UR60][R128.64] ;  /* 0x0000003c808a7981 */ /* 0x000324000c1e1500 */
[----:B-1----:R-:W-:Y:S01]  /*ad90*/  IMAD R124, R146, 0x348, RZ ;  /* 0x00000348927c7824 */ /* 0x002fe200078e02ff */
[----:B------:R-:W-:Y:S01]  /*ada0*/  IADD3 R126, P1, R126, R122, RZ ;  /* 0x0000007a7e7e7210 */ /* 0x000fe20007f3e0ff */
[----:B------:R1:W4:Y:S01]  /*adb0*/  LDG.E.U16 R140, desc[UR60][R130.64] ;  /* 0x0000003c828c7981 */ /* 0x000322000c1e1500 */
[----:B------:R-:W0:Y:S02]  /*adc0*/  LDC R162, c[0x0][0x248] ;  /* 0x00009200ffa27b82 */ /* 0x000e240000000800 */
[----:B------:R-:W-:-:S02]  /*add0*/  LEA.HI.X.SX32 R127, R127, R123, 0x1, P1 ;  /* 0x0000007b7f7f7211 */ /* 0x000fc400008f0eff */
[-C--:B------:R-:W-:Y:S01]  /*ade0*/  IADD3 R124, P0, R124, R122.reuse, RZ ;  /* 0x0000007a7c7c7210 */ /* 0x080fe20007f1e0ff */
[----:B------:R-:W-:Y:S02]  /*adf0*/  IMAD R128, R160, 0x34c, RZ ;  /* 0x0000034ca0807824 */ /* 0x000fe400078e02ff */
[----:B------:R1:W4:Y:S01]  /*ae00*/  LDG.E.U16 R144, desc[UR60][R126.64] ;  /* 0x0000003c7e907981 */ /* 0x000322000c1e1500 */
[----:B------:R-:W0:Y:S01]  /*ae10*/  LDC R160, c[0x0][0x248] ;  /* 0x00009200ffa07b82 */ /* 0x000e220000000800 */
[----:B-1----:R-:W-:Y:S01]  /*ae20*/  IMAD R130, R164, 0x34e, RZ ;  /* 0x0000034ea4827824 */ /* 0x002fe200078e02ff */
[-C--:B------:R-:W-:Y:S01]  /*ae30*/  IADD3 R128, P2, R128, R122.reuse, RZ ;  /* 0x0000007a80807210 */ /* 0x080fe20007f5e0ff */
[----:B------:R-:W-:Y:S01]  /*ae40*/  IMAD R131, R168, 0x1a7, RZ ;  /* 0x000001a7a8837824 */ /* 0x000fe200078e02ff */
[-C--:B------:R-:W-:Y:S02]  /*ae50*/  LEA.HI.X.SX32 R125, R249, R123.reuse, 0x1, P0 ;  /* 0x0000007bf97d7211 */ /* 0x080fe400000f0eff */
[----:B------:R-:W-:Y:S01]  /*ae60*/  IADD3 R130, P0, R130, R122, RZ ;  /* 0x0000007a82827210 */ /* 0x000fe20007f1e0ff */
[----:B------:R-:W-:Y:S01]  /*ae70*/  IMAD R126, R158, 0x358, RZ ;  /* 0x000003589e7e7824 */ /* 0x000fe200078e02ff */
[----:B------:R-:W1:Y:S01]  /*ae80*/  LDC R168, c[0x0][0x248] ;  /* 0x00009200ffa87b82 */ /* 0x000e620000000800 */
[----:B------:R-:W-:-:S02]  /*ae90*/  LEA.HI.X.SX32 R129, R142, R123, 0x1, P2 ;  /* 0x0000007b8e817211 */ /* 0x000fc400010f0eff */
[----:B------:R5:W4:Y:S01]  /*aea0*/  LDG.E.U16 R142, desc[UR60][R124.64] ;  /* 0x0000003c7c8e7981 */ /* 0x000b22000c1e1500 */
[----:B------:R-:W-:-:S03]  /*aeb0*/  LEA.HI.X.SX32 R131, R131, R123, 0x1, P0 ;  /* 0x0000007b83837211 */ /* 0x000fc600000f0eff */
[----:B------:R3:W4:Y:S01]  /*aec0*/  LDG.E.U16 R146, desc[UR60][R128.64] ;  /* 0x0000003c80927981 */ /* 0x000722000c1e1500 */
[----:B------:R-:W1:Y:S03]  /*aed0*/  LDC R158, c[0x0][0x248] ;  /* 0x00009200ff9e7b82 */ /* 0x000e660000000800 */
[----:B------:R3:W4:Y:S01]  /*aee0*/  LDG.E.U16 R148, desc[UR60][R130.64] ;  /* 0x0000003c82947981 */ /* 0x000722000c1e1500 */
[----:B-----5:R-:W-:-:S04]  /*aef0*/  IMAD R124, R154, 0x356, RZ ;  /* 0x000003569a7c7824 */ /* 0x020fc800078e02ff */
[----:B------:R-:W5:Y:S01]  /*af00*/  LDC R249, c[0x0][0x248] ;  /* 0x00009200fff97b82 */ /* 0x000f620000000800 */
[----:B---3--:R-:W-:Y:S01]  /*af10*/  IMAD R125, R156, 0x1ab, RZ ;  /* 0x000001ab9c7d7824 */ /* 0x008fe200078e02ff */
[----:B------:R-:W-:Y:S01]  /*af20*/  IADD3 R124, P0, R124, R122, RZ ;  /* 0x0000007a7c7c7210 */ /* 0x000fe20007f1e0ff */
[----:B------:R-:W-:Y:S02]  /*af30*/  IMAD R128, R170, 0x35a, RZ ;  /* 0x0000035aaa807824 */ /* 0x000fe400078e02ff */
[----:B------:R-:W-:-:S03]  /*af40*/  IMAD R130, R176, 0x35c, RZ ;  /* 0x0000035cb0827824 */ /* 0x000fc600078e02ff */
[----:B------:R-:W3:Y:S01]  /*af50*/  LDC R164, c[0x0][0x248] ;  /* 0x00009200ffa47b82 */ /* 0x000ee20000000800 */
[----:B------:R-:W-:Y:S01]  /*af60*/  IMAD R129, R174, 0x1ad, RZ ;  /* 0x000001adae817824 */ /* 0x000fe200078e02ff */
[-C--:B------:R-:W-:Y:S02]  /*af70*/  IADD3 R126, P1, R126, R122.reuse, RZ ;  /* 0x0000007a7e7e7210 */ /* 0x080fe40007f3e0ff */
[-C--:B------:R-:W-:Y:S02]  /*af80*/  LEA.HI.X.SX32 R125, R125, R123.reuse, 0x1, P0 ;  /* 0x0000007b7d7d7211 */ /* 0x080fe400000f0eff */
[-C--:B------:R-:W-:Y:S02]  /*af90*/  IADD3 R128, P2, R128, R122.reuse, RZ ;  /* 0x0000007a80807210 */ /* 0x080fe40007f5e0ff */
[----:B------:R-:W-:Y:S01]  /*afa0*/  IADD3 R130, P0, R130, R122, RZ ;  /* 0x0000007a82827210 */ /* 0x000fe20007f1e0ff */
[----:B------:R-:W3:Y:S01]  /*afb0*/  LDC R176, c[0x0][0x248] ;  /* 0x00009200ffb07b82 */ /* 0x000ee20000000800 */
[----:B------:R-:W-:-:S02]  /*afc0*/  LEA.HI.X.SX32 R127, R150, R123, 0x1, P1 ;  /* 0x0000007b967f7211 */ /* 0x000fc400008f0eff */
[-C--:B------:R-:W-:Y:S01]  /*afd0*/  LEA.HI.X.SX32 R129, R129, R123.reuse, 0x1, P2 ;  /* 0x0000007b81817211 */ /* 0x080fe200010f0eff */
[----:B------:R0:W4:Y:S01]  /*afe0*/  LDG.E.U16 R150, desc[UR60][R124.64] ;  /* 0x0000003c7c967981 */ /* 0x000122000c1e1500 */
[----:B------:R-:W-:-:S03]  /*aff0*/  LEA.HI.X.SX32 R131, R152, R123, 0x1, P0 ;  /* 0x0000007b98837211 */ /* 0x000fc600000f0eff */
[----:B------:R1:W4:Y:S01]  /*b000*/  LDG.E.U16 R154, desc[UR60][R128.64] ;  /* 0x0000003c809a7981 */ /* 0x000322000c1e1500 */
[----:B------:R-:W3:Y:S03]  /*b010*/  LDC R170, c[0x0][0x248] ;  /* 0x00009200ffaa7b82 */ /* 0x000ee60000000800 */
[----:B------:R5:W4:Y:S01]  /*b020*/  LDG.E.U16 R156, desc[UR60][R130.64] ;  /* 0x0000003c829c7981 */ /* 0x000b22000c1e1500 */
[----:B0-----:R-:W-:Y:S02]  /*b030*/  IMAD R124, R160, 0x35e, RZ ;  /* 0x0000035ea07c7824 */ /* 0x001fe400078e02ff */
[----:B------:R-:W-:Y:S01]  /*b040*/  IMAD R125, R162, 0x1af, RZ ;  /* 0x000001afa27d7824 */ /* 0x000fe200078e02ff */
[----:B------:R3:W4:Y:S01]  /*b050*/  LDG.E.U16 R152, desc[UR60][R126.64] ;  /* 0x0000003c7e987981 */ /* 0x000722000c1e1500 */
[----:B-1----:R-:W-:Y:S01]  /*b060*/  IMAD R128, R168, 0x368, RZ ;  /* 0x00000368a8807824 */ /* 0x002fe200078e02ff */
[-C--:B------:R-:W-:Y:S01]  /*b070*/  IADD3 R124, P0, R124, R122.reuse, RZ ;  /* 0x0000007a7c7c7210 */ /* 0x080fe20007f1e0ff */
[----:B-----5:R-:W-:Y:S01]  /*b080*/  IMAD R249, R249, 0x1b4, RZ ;  /* 0x000001b4f9f97824 */ /* 0x020fe200078e02ff */
[----:B------:R-:W0:Y:S01]  /*b090*/  LDC R182, c[0x0][0x248] ;  /* 0x00009200ffb67b82 */ /* 0x000e220000000800 */
[----:B------:R-:W-:Y:S01]  /*b0a0*/  IMAD R130, R158, 0x36a, RZ ;  /* 0x0000036a9e827824 */ /* 0x000fe200078e02ff */
[----:B------:R-:W-:Y:S01]  /*b0b0*/  LEA.HI.X.SX32 R125, R125, R123, 0x1, P0 ;  /* 0x0000007b7d7d7211 */ /* 0x000fe200000f0eff */
[----:B------:R-:W-:Y:S01]  /*b0c0*/  IMAD R131, R178, 0x1b5, RZ ;  /* 0x000001b5b2837824 */ /* 0x000fe200078e02ff */
[----:B------:R-:W-:-:S02]  /*b0d0*/  IADD3 R128, P2, R128, R122, RZ ;  /* 0x0000007a80807210 */ /* 0x000fc40007f5e0ff */
[-C--:B------:R-:W-:Y:S01]  /*b0e0*/  IADD3 R130, P0, R130, R122.reuse, RZ ;  /* 0x0000007a82827210 */ /* 0x080fe20007f1e0ff */
[----:B---3--:R-:W-:Y:S01]  /*b0f0*/  IMAD R126, R164, 0x366, RZ ;  /* 0x00000366a47e7824 */ /* 0x008fe200078e02ff */
[-C--:B------:R-:W-:Y:S01]  /*b100*/  LEA.HI.X.SX32 R129, R249, R123.reuse, 0x1, P2 ;  /* 0x0000007bf9817211 */ /* 0x080fe200010f0eff */
[----:B------:R-:W-:Y:S01]  /*b110*/  IMAD R127, R172, 0x1b3, RZ ;  /* 0x000001b3ac7f7824 */ /* 0x000fe200078e02ff */
[-C--:B------:R-:W-:Y:S01]  /*b120*/  LEA.HI.X.SX32 R131, R131, R123.reuse, 0x1, P0 ;  /* 0x0000007b83837211 */ /* 0x080fe200000f0eff */
[----:B------:R-:W3:Y:S01]  /*b130*/  LDG.E.U16 R158, desc[UR60][R124.64] ;  /* 0x0000003c7c9e7981 */ /* 0x000ee2000c1e1500 */
[----:B------:R-:W-:Y:S01]  /*b140*/  IADD3 R126, P1, R126, R122, RZ ;  /* 0x0000007a7e7e7210 */ /* 0x000fe20007f3e0ff */
[----:B------:R-:W1:Y:S02]  /*b150*/  LDC R172, c[0x0][0x248] ;  /* 0x00009200ffac7b82 */ /* 0x000e640000000800 */
[----:B------:R5:W3:Y:S01]  /*b160*/  LDG.E.U16 R162, desc[UR60][R128.64] ;  /* 0x0000003c80a27981 */ /* 0x000ae2000c1e1500 */
[----:B------:R-:W-:-:S03]  /*b170*/  LEA.HI.X.SX32 R127, R127, R123, 0x1, P1 ;  /* 0x0000007b7f7f7211 */ /* 0x000fc600008f0eff */
[----:B------:R5:W3:Y:S02]  /*b180*/  LDG.E.U16 R164, desc[UR60][R130.64] ;  /* 0x0000003c82a47981 */ /* 0x000ae4000c1e1500 */
[----:B------:R-:W1:Y:S02]  /*b190*/  LDC R178, c[0x0][0x248] ;  /* 0x00009200ffb27b82 */ /* 0x000e640000000800 */
[----:B------:R0:W3:Y:S01]  /*b1a0*/  LDG.E.U16 R160, desc[UR60][R126.64] ;  /* 0x0000003c7ea07981 */ /* 0x0000e2000c1e1500 */
[----:B-----5:R-:W-:-:S05]  /*b1b0*/  IMAD R128, R180, 0x376, RZ ;  /* 0x00000376b4807824 */ /* 0x020fca00078e02ff */
[----:B------:R-:W5:Y:S08]  /*b1c0*/  LDC R131, c[0x0][0x248] ;  /* 0x00009200ff837b82 */ /* 0x000f700000000800 */
[----:B------:R-:W2:Y:S01]  /*b1d0*/  LDC R180, c[0x0][0x248] ;  /* 0x00009200ffb47b82 */ /* 0x000ea20000000800 */
[----:B0-----:R-:W-:-:S07]  /*b1e0*/  IMAD R126, R176, 0x36e, RZ ;  /* 0x0000036eb07e7824 */ /* 0x001fce00078e02ff */
[----:B------:R-:W0:Y:S01]  /*b1f0*/  LDC R130, c[0x0][0x248] ;  /* 0x00009200ff827b82 */ /* 0x000e220000000800 */
[----:B------:R-:W-:-:S07]  /*b200*/  IMAD R124, R170, 0x36c, RZ ;  /* 0x0000036caa7c7824 */ /* 0x000fce00078e02ff */
[----:B------:R-:W1:Y:S01]  /*b210*/  LDC R176, c[0x0][0x248] ;  /* 0x00009200ffb07b82 */ /* 0x000e620000000800 */
[----:B------:R-:W-:Y:S01]  /*b220*/  IADD3 R124, P0, R124, R122, RZ ;  /* 0x0000007a7c7c7210 */ /* 0x000fe20007f1e0ff */
[----:B------:R-:W-:-:S03]  /*b230*/  IMAD R129, R185, 0x1bb, RZ ;  /* 0x000001bbb9817824 */ /* 0x000fc600078e02ff */
[----:B------:R-:W-:-:S03]  /*b240*/  LEA.HI.X.SX32 R125, R166, R123, 0x1, P0 ;  /* 0x0000007ba67d7211 */ /* 0x000fc600000f0eff */
[----:B------:R-:W1:Y:S01]  /*b250*/  LDC R185, c[0x0][0x248] ;  /* 0x00009200ffb97b82 */ /* 0x000e620000000800 */
[----:B------:R-:W-:Y:S01]  /*b260*/  IMAD R127, R184, 0x1b7, RZ ;  /* 0x000001b7b87f7824 */ /* 0x000fe200078e02ff */
[----:B------:R5:W3:Y:S01]  /*b270*/  LDG.E.U16 R166, desc[UR60][R124.64] ;  /* 0x0000003c7ca67981 */ /* 0x000ae2000c1e1500 */
[----:B------:R-:W-:-:S05]  /*b280*/  IADD3 R128, P2, R128, R122, RZ ;  /* 0x0000007a80807210 */ /* 0x000fca0007f5e0ff */
[----:B------:R-:W1:Y:S01]  /*b290*/  LDC R184, c[0x0][0x248] ;  /* 0x00009200ffb87b82 */ /* 0x000e620000000800 */
[----:B-----5:R-:W-:-:S07]  /*b2a0*/  IMAD R125, R131, 0x1c3, RZ ;  /* 0x000001c3837d7824 */ /* 0x020fce00078e02ff */
[----:B------:R-:W5:Y:S01]  /*b2b0*/  LDC R217, c[0x0][0x248] ;  /* 0x00009200ffd97b82 */ /* 0x000f620000000800 */
[----:B--2---:R-:W-:Y:S02]  /*b2c0*/  IMAD R131, R180, 0x1db, RZ ;  /* 0x000001dbb4837824 */ /* 0x004fe400078e02ff */
[----:B0-----:R-:W-:Y:S01]  /*b2d0*/  IMAD R124, R130, 0x386, RZ ;  /* 0x00000386827c7824 */ /* 0x001fe200078e02ff */
[----:B------:R-:W-:-:S04]  /*b2e0*/  IADD3 R126, P1, R126, R122, RZ ;  /* 0x0000007a7e7e7210 */ /* 0x000fc80007f3e0ff */
[----:B------:R-:W0:Y:S01]  /*b2f0*/  LDC R180, c[0x0][0x248] ;  /* 0x00009200ffb47b82 */ /* 0x000e220000000800 */
[----:B------:R-:W-:Y:S01]  /*b300*/  LEA.HI.X.SX32 R129, R129, R123, 0x1, P2 ;  /* 0x0000007b81817211 */ /* 0x000fe200010f0eff */
[----:B-1----:R-:W-:Y:S01]  /*b310*/  IMAD R130, R176, 0x3b6, RZ ;  /* 0x000003b6b0827824 */ /* 0x002fe200078e02ff */
[----:B------:R-:W-:-:S05]  /*b320*/  IADD3 R124, P0, R124, R122, RZ ;  /* 0x0000007a7c7c7210 */ /* 0x000fca0007f1e0ff */
[----:B------:R-:W1:Y:S01]  /*b330*/  LDC R174, c[0x0][0x248] ;  /* 0x00009200ffae7b82 */ /* 0x000e620000000800 */
[-C--:B------:R-:W-:Y:S01]  /*b340*/  LEA.HI.X.SX32 R127, R127, R123.reuse, 0x1, P1 ;  /* 0x0000007b7f7f7211 */ /* 0x080fe200008f0eff */
[----:B------:R2:W3:Y:S01]  /*b350*/  LDG.E.U16 R170, desc[UR60][R128.64] ;  /* 0x0000003c80aa7981 */ /* 0x0004e2000c1e1500 */
[----:B------:R-:W-:-:S05]  /*b360*/  LEA.HI.X.SX32 R125, R125, R123, 0x1, P0 ;  /* 0x0000007b7d7d7211 */ /* 0x000fca00000f0eff */
[----:B------:R-:W1:Y:S01]  /*b370*/  LDC R191, c[0x0][0x248] ;  /* 0x00009200ffbf7b82 */ /* 0x000e620000000800 */
[----:B------:R-:W-:Y:S01]  /*b380*/  IADD3 R130, P2, R130, R122, RZ ;  /* 0x0000007a82827210 */ /* 0x000fe20007f5e0ff */
[----:B------:R5:W3:Y:S01]  /*b390*/  LDG.E.U16 R168, desc[UR60][R126.64] ;  /* 0x0000003c7ea87981 */ /* 0x000ae2000c1e1500 */
[----:B--2---:R-:W-:Y:S02]  /*b3a0*/  IMAD R128, R182, 0x3a6, RZ ;  /* 0x000003a6b6807824 */ /* 0x004fe400078e02ff */
[----:B------:R-:W-:-:S03]  /*b3b0*/  LEA.HI.X.SX32 R131, R131, R123, 0x1, P2 ;  /* 0x0000007b83837211 */ /* 0x000fc600010f0eff */
[----:B------:R-:W2:Y:S01]  /*b3c0*/  LDC R209, c[0x0][0x248] ;  /* 0x00009200ffd17b82 */ /* 0x000ea20000000800 */
[----:B------:R-:W-:Y:S01]  /*b3d0*/  IMAD R129, R178, 0x1d3, RZ ;  /* 0x000001d3b2817824 */ /* 0x000fe200078e02ff */
[----:B------:R-:W-:Y:S01]  /*b3e0*/  IADD3 R128, P0, R128, R122, RZ ;  /* 0x0000007a80807210 */ /* 0x000fe20007f1e0ff */
[----:B------:R-:W3:Y:S01]  /*b3f0*/  LDG.E.U16 R178, desc[UR60][R130.64] ;  /* 0x0000003c82b27981 */ /* 0x000ee2000c1e1500 */
[----:B-----5:R-:W-:-:S03]  /*b400*/  IMAD R127, R172, 0x1cb, RZ ;  /* 0x000001cbac7f7824 */ /* 0x020fc600078e02ff */
[----:B------:R5:W3:Y:S01]  /*b410*/  LDG.E.U16 R172, desc[UR60][R124.64] ;  /* 0x0000003c7cac7981 */ /* 0x000ae2000c1e1500 */
[----:B------:R-:W2:Y:S01]  /*b420*/  LDC R215, c[0x0][0x248] ;  /* 0x00009200ffd77b82 */ /* 0x000ea20000000800 */
[----:B------:R-:W-:-:S07]  /*b430*/  LEA.HI.X.SX32 R129, R129, R123, 0x1, P0 ;  /* 0x0000007b81817211 */ /* 0x000fce00000f0eff */
[----:B------:R-:W2:Y:S01]  /*b440*/  LDC R211, c[0x0][0x248] ;  /* 0x00009200ffd37b82 */ /* 0x000ea20000000800 */
[----:B-----5:R-:W-:Y:S01]  /*b450*/  IMAD R124, R185, 0x3c6, RZ ;  /* 0x000003c6b97c7824 */ /* 0x020fe200078e02ff */
[----:B------:R-:W5:Y:S01]  /*b460*/  LDG.E.U16 R176, desc[UR60][R128.64] ;  /* 0x0000003c80b07981 */ /* 0x000f62000c1e1500 */
[----:B------:R-:W-:-:S05]  /*b470*/  IMAD R125, R184, 0x1e3, RZ ;  /* 0x000001e3b87d7824 */ /* 0x000fca00078e02ff */
[----:B------:R-:W2:Y:S01]  /*b480*/  LDC R249, c[0x0][0x248] ;  /* 0x00009200fff97b82 */ /* 0x000ea20000000800 */
[----:B------:R-:W-:Y:S01]  /*b490*/  IADD3 R124, P0, R124, R122, RZ ;  /* 0x0000007a7c7c7210 */ /* 0x000fe20007f1e0ff */
[----:B------:R-:W-:-:S06]  /*b4a0*/  IMAD R130, R217, 0x3f6, RZ ;  /* 0x000003f6d9827824 */ /* 0x000fcc00078e02ff */
[----:B------:R-:W2:Y:S01]  /*b4b0*/  LDC R203, c[0x0][0x248] ;  /* 0x00009200ffcb7b82 */ /* 0x000ea20000000800 */
[-C--:B------:R-:W-:Y:S01]  /*b4c0*/  LEA.HI.X.SX32 R125, R125, R123.reuse, 0x1, P0 ;  /* 0x0000007b7d7d7211 */ /* 0x080fe200000f0eff */
[----:B0-----:R-:W-:Y:S01]  /*b4d0*/  IMAD R131, R180, 0x1fb, RZ ;  /* 0x000001fbb4837824 */ /* 0x001fe200078e02ff */
[-C--:B------:R-:W-:Y:S01]  /*b4e0*/  IADD3 R130, P0, R130, R122.reuse, RZ ;  /* 0x0000007a82827210 */ /* 0x080fe20007f1e0ff */
[----:B-1----:R-:W-:Y:S02]  /*b4f0*/  IMAD R126, R174, 0x396, RZ ;  /* 0x00000396ae7e7824 */ /* 0x002fe400078e02ff */
[----:B------:R0:W5:Y:S02]  /*b500*/  LDG.E.U16 R180, desc[UR60][R124.64] ;  /* 0x0000003c7cb47981 */ /* 0x000164000c1e1500 */
[----:B------:R-:W1:Y:S01]  /*b510*/  LDC R201, c[0x0][0x248] ;  /* 0x00009200ffc97b82 */ /* 0x000e620000000800 */
[----:B------:R-:W-:Y:S02]  /*b520*/  LEA.HI.X.SX32 R131, R131, R123, 0x1, P0 ;  /* 0x0000007b83837211 */ /* 0x000fe400000f0eff */
[----:B------:R-:W-:-:S05]  /*b530*/  IADD3 R126, P1, R126, R122, RZ ;  /* 0x0000007a7e7e7210 */ /* 0x000fca0007f3e0ff */
[----:B------:R-:W1:Y:S01]  /*b540*/  LDC R207, c[0x0][0x248] ;  /* 0x00009200ffcf7b82 */ /* 0x000e620000000800 */
[----:B0-----:R-:W-:Y:S01]  /*b550*/  IMAD R124, R191, 0x378, RZ ;  /* 0x00000378bf7c7824 */ /* 0x001fe200078e02ff */
[-C--:B------:R-:W-:Y:S01]  /*b560*/  LEA.HI.X.SX32 R127, R127, R123.reuse, 0x1, P1 ;  /* 0x0000007b7f7f7211 */ /* 0x080fe200008f0eff */
[----:B------:R0:W5:Y:S01]  /*b570*/  LDG.E.U16 R185, desc[UR60][R130.64] ;  /* 0x0000003c82b97981 */ /* 0x000162000c1e1500 */
[----:B--2---:R-:W-:Y:S02]  /*b580*/  IMAD R128, R209, 0x3e6, RZ ;  /* 0x000003e6d1807824 */ /* 0x004fe400078e02ff */
[----:B------:R-:W-:Y:S01]  /*b590*/  IADD3 R124, P0, R124, R122, RZ ;  /* 0x0000007a7c7c7210 */ /* 0x000fe20007f1e0ff */
[----:B------:R2:W5:Y:S01]  /*b5a0*/  LDG.E.U16 R174, desc[UR60][R126.64] ;  /* 0x0000003c7eae7981 */ /* 0x000562000c1e1500 */
[----:B------:R-:W1:Y:S01]  /*b5b0*/  LDC R193, c[0x0][0x248] ;  /* 0x00009200ffc17b82 */ /* 0x000e620000000800 */
[----:B------:R-:W-:Y:S02]  /*b5c0*/  IMAD R129, R211, 0x1f3, RZ ;  /* 0x000001f3d3817824 */ /* 0x000fe400078e02ff */
[----:B0-----:R-:W-:Y:S01]  /*b5d0*/  IMAD R130, R215, 0x388, RZ ;  /* 0x00000388d7827824 */ /* 0x001fe200078e02ff */
[----:B------:R-:W-:Y:S01]  /*b5e0*/  LEA.HI.X.SX32 R125, R189, R123, 0x1, P0 ;  /* 0x0000007bbd7d7211 */ /* 0x000fe200000f0eff */
[----:B------:R-:W-:-:S03]  /*b5f0*/  IMAD R249, R249, 0x1c4, RZ ;  /* 0x000001c4f9f97824 */ /* 0x000fc600078e02ff */
[----:B------:R-:W0:Y:S01]  /*b600*/  LDC R213, c[0x0][0x248] ;  /* 0x00009200ffd57b82 */ /* 0x000e220000000800 */
[----:B--2---:R-:W-:Y:S01]  /*b610*/  IMAD R126, R203, 0x3d6, RZ ;  /* 0x000003d6cb7e7824 */ /* 0x004fe200078e02ff */
[-C--:B------:R-:W-:Y:S02]  /*b620*/  IADD3 R128, P2, R128, R122.reuse, RZ ;  /* 0x0000007a80807210 */ /* 0x080fe40007f5e0ff */
[----:B------:R-:W-:-:S04]  /*b630*/  IADD3 R130, P0, R130, R122, RZ ;  /* 0x0000007a82827210 */ /* 0x000fc80007f1e0ff */
[----:B------:R-:W2:Y:S01]  /*b640*/  LDC R203, c[0x0][0x248] ;  /* 0x00009200ffcb7b82 */ /* 0x000ea20000000800 */
[-C--:B------:R-:W-:Y:S02]  /*b650*/  LEA.HI.X.SX32 R129, R129, R123.reuse, 0x1, P2 ;  /* 0x0000007b81817211 */ /* 0x080fe400010f0eff */
[-C--:B------:R-:W-:Y:S01]  /*b660*/  LEA.HI.X.SX32 R131, R249, R123.reuse, 0x1, P0 ;  /* 0x0000007bf9837211 */ /* 0x080fe200000f0eff */
[----:B-1----:R-:W-:Y:S01]  /*b670*/  IMAD R127, R201, 0x1eb, RZ ;  /* 0x000001ebc97f7824 */ /* 0x002fe200078e02ff */
[----:B------:R-:W-:Y:S01]  /*b680*/  IADD3 R126, P1, R126, R122, RZ ;  /* 0x0000007a7e7e7210 */ /* 0x000fe20007f3e0ff */
[----:B------:R1:W5:Y:S02]  /*b690*/  LDG.E.U16 R184, desc[UR60][R128.64] ;  /* 0x0000003c80b87981 */ /* 0x000364000c1e1500 */
[----:B------:R-:W2:Y:S01]  /*b6a0*/  LDC R249, c[0x0][0x248] ;  /* 0x00009200fff97b82 */ /* 0x000ea20000000800 */
[----:B------:R-:W-:-:S05]  /*b6b0*/  LEA.HI.X.SX32 R127, R127, R123, 0x1, P1 ;  /* 0x0000007b7f7f7211 */ /* 0x000fca00008f0eff */
[----:B------:R1:W5:Y:S02]  /*b6c0*/  LDG.E.U16 R182, desc[UR60][R126.64] ;  /* 0x0000003c7eb67981 */ /* 0x000364000c1e1500 */
[----:B-1----:R-:W-:Y:S01]  /*b6d0*/  IMAD R128, R207, 0x37c, RZ ;  /* 0x0000037ccf807824 */ /* 0x002fe200078e02ff */
[----:B------:R-:W1:Y:S04]  /*b6e0*/  LDC R201, c[0x0][0x248] ;  /* 0x00009200ffc97b82 */ /* 0x000e680000000800 */
[----:B------:R-:W-:Y:S01]  /*b6f0*/  IADD3 R128, P2, R128, R122, RZ ;  /* 0x0000007a80807210 */ /* 0x000fe20007f5e0ff */
[----:B------:R-:W-:-:S03]  /*b700*/  IMAD R126, R193, 0x37a, RZ ;  /* 0x0000037ac17e7824 */ /* 0x000fc600078e02ff */
[----:B------:R-:W-:Y:S01]  /*b710*/  LEA.HI.X.SX32 R129, R187, R123, 0x1, P2 ;  /* 0x0000007bbb817211 */ /* 0x000fe200010f0eff */
[----:B0-----:R-:W-:Y:S01]  /*b720*/  IMAD R127, R213, 0x1bd, RZ ;  /* 0x000001bdd57f7824 */ /* 0x001fe200078e02ff */
[----:B------:R-:W0:Y:S01]  /*b730*/  LDC R209, c[0x0][0x248] ;  /* 0x00009200ffd17b82 */ /* 0x000e220000000800 */
[----:B------:R-:W5:Y:S01]  /*b740*/  LDG.E.U16 R193, desc[UR60][R130.64] ;  /* 0x0000003c82c17981 */ /* 0x000f62000c1e1500 */
[----:B------:R-:W-:-:S03]  /*b750*/  IADD3 R126, P1, R126, R122, RZ ;  /* 0x0000007a7e7e7210 */ /* 0x000fc60007f3e0ff */
[----:B------:R2:W5:Y:S01]  /*b760*/  LDG.E.U16 R191, desc[UR60][R128.64] ;  /* 0x0000003c80bf7981 */ /* 0x000562000c1e1500 */
[----:B------:R-:W-:Y:S01]  /*b770*/  LEA.HI.X.SX32 R127, R127, R123, 0x1, P1 ;  /* 0x0000007b7f7f7211 */ /* 0x000fe200008f0eff */
[----:B--2---:R-:W-:Y:S01]  /*b780*/  IMAD R249, R249, 0x1d4, RZ ;  /* 0x000001d4f9f97824 */ /* 0x004fe200078e02ff */
[----:B------:R-:W2:Y:S01]  /*b790*/  LDC R207, c[0x0][0x248] ;  /* 0x00009200ffcf7b82 */ /* 0x000ea20000000800 */
[----:B------:R0:W5:Y:S04]  /*b7a0*/  LDG.E.U16 R187, desc[UR60][R124.64] ;  /* 0x0000003c7cbb7981 */ /* 0x000168000c1e1500 */
[----:B------:R4:W5:Y:S01]  /*b7b0*/  LDG.E.U16 R189, desc[UR60][R126.64] ;  /* 0x0000003c7ebd7981 */ /* 0x000962000c1e1500 */
[----:B------:R-:W-:Y:S02]  /*b7c0*/  IMAD R128, R203, 0x3a8, RZ ;  /* 0x000003a8cb807824 */ /* 0x000fe400078e02ff */
[----:B------:R-:W4:Y:S03]  /*b7d0*/  LDC R211, c[0x0][0x248] ;  /* 0x00009200ffd37b82 */ /* 0x000f260000000800 */
[----:B------:R-:W-:-:S04]  /*b7e0*/  IADD3 R128, P1, R128, R122, RZ ;  /* 0x0000007a80807210 */ /* 0x000fc80007f3e0ff */
[----:B------:R-:W-:Y:S01]  /*b7f0*/  LEA.HI.X.SX32 R129, R249, R123, 0x1, P1 ;  /* 0x0000007bf9817211 */ /* 0x000fe200008f0eff */
[----:B------:R-:W4:Y:S08]  /*b800*/  LDC R217, c[0x0][0x248] ;  /* 0x00009200ffd97b82 */ /* 0x000f300000000800 */
[----:B------:R-:W4:Y:S01]  /*b810*/  LDC R249, c[0x0][0x248] ;  /* 0x00009200fff97b82 */ /* 0x000f220000000800 */
[----:B-1----:R-:W-:-:S02]  /*b820*/  IMAD R130, R201, 0x398, RZ ;  /* 0x00000398c9827824 */ /* 0x002fc400078e02ff */
[----:B0-----:R-:W-:-:S03]  /*b830*/  IMAD R124, R209, 0x3c8, RZ ;  /* 0x000003c8d17c7824 */ /* 0x001fc600078e02ff */
[-C--:B------:R-:W-:Y:S01]  /*b840*/  IADD3 R130, P0, R130, R122.reuse, RZ ;  /* 0x0000007a82827210 */ /* 0x080fe20007f1e0ff */
[----:B--2---:R-:W-:Y:S01]  /*b850*/  IMAD R125, R207, 0x3d8, RZ ;  /* 0x000003d8cf7d7824 */ /* 0x004fe200078e02ff */
[----:B------:R-:W0:Y:S02]  /*b860*/  LDC R215, c[0x0][0x248] ;  /* 0x00009200ffd77b82 */ /* 0x000e240000000800 */
[----:B------:R-:W-:Y:S01]  /*b870*/  LEA.HI.X.SX32 R131, R195, R123, 0x1, P0 ;  /* 0x0000007bc3837211 */ /* 0x000fe200000f0eff */
[----:B----4-:R-:W-:Y:S01]  /*b880*/  IMAD R126, R211, 0x3b8, RZ ;  /* 0x000003b8d37e7824 */ /* 0x010fe200078e02ff */
[----:B------:R-:W-:-:S03]  /*b890*/  IADD3 R124, P2, R124, R122, RZ ;  /* 0x0000007a7c7c7210 */ /* 0x000fc60007f5e0ff */
[----:B------:R1:W2:Y:S01]  /*b8a0*/  LDG.E.U16 R195, desc[UR60][R130.64] ;  /* 0x0000003c82c37981 */ /* 0x0002a2000c1e1500 */
[----:B------:R-:W4:Y:S01]  /*b8b0*/  LDC R219, c[0x0][0x248] ;  /* 0x00009200ffdb7b82 */ /* 0x000f220000000800 */
[-C--:B------:R-:W-:Y:S01]  /*b8c0*/  IADD3 R126, P0, R126, R122.reuse, RZ ;  /* 0x0000007a7e7e7210 */ /* 0x080fe20007f1e0ff */
[----:B------:R-:W-:Y:S01]  /*b8d0*/  IMAD R249, R249, 0x1e4, RZ ;  /* 0x000001e4f9f97824 */ /* 0x000fe200078e02ff */
[----:B-1----:R-:W-:-:S05]  /*b8e0*/  IADD3 R130, P1, R125, R122, RZ ;  /* 0x0000007a7d827210 */ /* 0x002fca0007f3e0ff */
[----:B------:R-:W1:Y:S01]  /*b8f0*/  LDC R213, c[0x0][0x248] ;  /* 0x00009200ffd57b82 */ /* 0x000e620000000800 */
[----:B------:R-:W-:-:S07]  /*b900*/  LEA.HI.X.SX32 R125, R249, R123, 0x1, P2 ;  /* 0x0000007bf97d7211 */ /* 0x000fce00010f0eff */
[----:B------:R-:W1:Y:S01]  /*b910*/  LDC R249, c[0x0][0x248] ;  /* 0x00009200fff97b82 */ /* 0x000e620000000800 */
[-C--:B------:R-:W-:Y:S01]  /*b920*/  LEA.HI.X.SX32 R127, R197, R123.reuse, 0x1, P0 ;  /* 0x0000007bc57f7211 */ /* 0x080fe200000f0eff */
[----:B------:R-:W2:Y:S01]  /*b930*/  LDG.E.U16 R201, desc[UR60][R124.64] ;  /* 0x0000003c7cc97981 */ /* 0x000ea2000c1e1500 */
[----:B------:R-:W-:-:S03]  /*b940*/  LEA.HI.X.SX32 R131, R199, R123, 0x1, P1 ;  /* 0x0000007bc7837211 */ /* 0x000fc600008f0eff */
[----:B------:R0:W2:Y:S02]  /*b950*/  LDG.E.U16 R199, desc[UR60][R126.64] ;  /* 0x0000003c7ec77981 */ /* 0x0000a4000c1e1500 */
[----:B------:R-:W1:Y:S02]  /*b960*/  LDC R211, c[0x0][0x248] ;  /* 0x00009200ffd37b82 */ /* 0x000e640000000800 */
[----:B------:R4:W2:Y:S04]  /*b970*/  LDG.E.U16 R203, desc[UR60][R130.64] ;  /* 0x0000003c82cb7981 */ /* 0x0008a8000c1e1500 */
[----:B------:R4:W2:Y:S01]  /*b980*/  LDG.E.U16 R197, desc[UR60][R128.64] ;  /* 0x0000003c80c57981 */ /* 0x0008a2000c1e1500 */
[----:B0-----:R-:W-:Y:S01]  /*b990*/  IMAD R126, R217, 0x3f8, RZ ;  /* 0x000003f8d97e7824 */ /* 0x001fe200078e02ff */
[----:B------:R-:W0:Y:S04]  /*b9a0*/  LDC R221, c[0x0][0x248] ;  /* 0x00009200ffdd7b82 */ /* 0x000e280000000800 */
[----:B------:R-:W-:Y:S01]  /*b9b0*/  IADD3 R126, P2, R126, R122, RZ ;  /* 0x0000007a7e7e7210 */ /* 0x000fe20007f5e0ff */
[----:B------:R-:W-:-:S03]  /*b9c0*/  IMAD R124, R215, 0x3e8, RZ ;  /* 0x000003e8d77c7824 */ /* 0x000fc600078e02ff */
[-C--:B------:R-:W-:Y:S01]  /*b9d0*/  LEA.HI.X.SX32 R127, R205, R123.reuse, 0x1, P2 ;  /* 0x0000007bcd7f7211 */ /* 0x080fe200010f0eff */
[----:B----4-:R-:W4:Y:S01]  /*b9e0*/  LDC R130, c[0x0][0x248] ;  /* 0x00009200ff827b82 */ /* 0x010f220000000800 */
[----:B------:R-:W-:Y:S01]  /*b9f0*/  IMAD R128, R219, 0x38a, RZ ;  /* 0x0000038adb807824 */ /* 0x000fe200078e02ff */
[----:B------:R-:W-:Y:S01]  /*ba00*/  IADD3 R124, P1, R124, R122, RZ ;  /* 0x0000007a7c7c7210 */ /* 0x000fe20007f3e0ff */
[----:B-1----:R-:W-:Y:S01]  /*ba10*/  IMAD R249, R249, 0x1f4, RZ ;  /* 0x000001f4f9f97824 */ /* 0x002fe200078e02ff */
[----:B------:R1:W2:Y:S04]  /*ba20*/  LDG.E.U16 R207, desc[UR60][R126.64] ;  /* 0x0000003c7ecf7981 */ /* 0x0002a8000c1e1500 */
[----:B------:R-:W3:Y:S01]  /*ba30*/  LDC R131, c[0x0][0x248] ;  /* 0x00009200ff837b82 */ /* 0x000ee20000000800 */
[----:B------:R-:W-:Y:S01]  /*ba40*/  LEA.HI.X.SX32 R125, R249, R123, 0x1, P1 ;  /* 0x0000007bf97d7211 */ /* 0x000fe200008f0eff */
[----:B-1----:R-:W-:-:S06]  /*ba50*/  IMAD R126, R213, 0x3aa, RZ ;  /* 0x000003aad57e7824 */ /* 0x002fcc00078e02ff */
[----:B------:R-:W1:Y:S01]  /*ba60*/  LDC R219, c[0x0][0x248] ;  /* 0x00009200ffdb7b82 */ /* 0x000e620000000800 */
[----:B------:R-:W-:-:S07]  /*ba70*/  IMAD R127, R211, 0x1d5, RZ ;  /* 0x000001d5d37f7824 */ /* 0x000fce00078e02ff */
[----:B------:R-:W1:Y:S01]  /*ba80*/  LDC R215, c[0x0][0x248] ;  /* 0x00009200ffd77b82 */ /* 0x000e620000000800 */
[-C--:B------:R-:W-:Y:S01]  /*ba90*/  IADD3 R126, P1, R126, R122.reuse, RZ ;  /* 0x0000007a7e7e7210 */ /* 0x080fe20007f3e0ff */
[----:B0-----:R-:W-:Y:S01]  /*baa0*/  IMAD R129, R221, 0x1c5, RZ ;  /* 0x000001c5dd817824 */ /* 0x001fe200078e02ff */
[----:B------:R-:W-:Y:S01]  /*bab0*/  IADD3 R128, P0, R128, R122, RZ ;  /* 0x0000007a80807210 */ /* 0x000fe20007f1e0ff */
[----:B------:R4:W2:Y:S01]  /*bac0*/  LDG.E.U16 R205, desc[UR60][R124.64] ;  /* 0x0000003c7ccd7981 */ /* 0x0008a2000c1e1500 */
[----:B------:R-:W-:-:S03]  /*bad0*/  LEA.HI.X.SX32 R127, R127, R123, 0x1, P1 ;  /* 0x0000007b7f7f7211 */ /* 0x000fc600008f0eff */
[----:B------:R-:W0:Y:S02]  /*bae0*/  LDC R217, c[0x0][0x248] ;  /* 0x00009200ffd97b82 */ /* 0x000e240000000800 */
[----:B------:R3:W2:Y:S01]  /*baf0*/  LDG.E.U16 R213, desc[UR60][R126.64] ;  /* 0x0000003c7ed57981 */ /* 0x0006a2000c1e1500 */
[----:B------:R-:W-:Y:S01]  /*bb00*/  LEA.HI.X.SX32 R129, R129, R123, 0x1, P0 ;  /* 0x0000007b81817211 */ /* 0x000fe200000f0eff */
[----:B----4-:R-:W-:-:S04]  /*bb10*/  IMAD R124, R130, 0x39a, RZ ;  /* 0x0000039a827c7824 */ /* 0x010fc800078e02ff */
[----:B------:R-:W4:Y:S01]  /*bb20*/  LDC R221, c[0x0][0x248] ;  /* 0x00009200ffdd7b82 */ /* 0x000f220000000800 */
[----:B------:R1:W2:Y:S07]  /*bb30*/  LDG.E.U16 R209, desc[UR60][R128.64] ;  /* 0x0000003c80d17981 */ /* 0x0002ae000c1e1500 */
[----:B---3--:R-:W3:Y:S01]  /*bb40*/  LDC R127, c[0x0][0x248] ;  /* 0x00009200ff7f7b82 */ /* 0x008ee20000000800 */
[----:B------:R-:W-:Y:S01]  /*bb50*/  IMAD R125, R131, 0x1cd, RZ ;  /* 0x000001cd837d7824 */ /* 0x000fe200078e02ff */
[----:B------:R-:W-:Y:S01]  /*bb60*/  IADD3 R124, P0, R124, R122, RZ ;  /* 0x0000007a7c7c7210 */ /* 0x000fe20007f1e0ff */
[----:B-1----:R-:W-:-:S02]  /*bb70*/  IMAD R128, R219, 0x3ba, RZ ;  /* 0x000003badb807824 */ /* 0x002fc400078e02ff */
[----:B------:R-:W-:Y:S01]  /*bb80*/  IMAD R129, R215, 0x1dd, RZ ;  /* 0x000001ddd7817824 */ /* 0x000fe200078e02ff */
[-C--:B------:R-:W-:Y:S02]  /*bb90*/  LEA.HI.X.SX32 R125, R125, R123.reuse, 0x1, P0 ;  /* 0x0000007b7d7d7211 */ /* 0x080fe400000f0eff */
[----:B------:R-:W1:Y:S01]  /*bba0*/  LDC R247, c[0x0][0x248] ;  /* 0x00009200fff77b82 */ /* 0x000e620000000800 */
[----:B------:R-:W-:Y:S02]  /*bbb0*/  IADD3 R128, P0, R128, R122, RZ ;  /* 0x0000007a80807210 */ /* 0x000fe40007f1e0ff */
[----:B------:R4:W2:Y:S02]  /*bbc0*/  LDG.E.U16 R211, desc[UR60][R124.64] ;  /* 0x0000003c7cd37981 */ /* 0x0008a4000c1e1500 */
[----:B------:R-:W-:-:S03]  /*bbd0*/  LEA.HI.X.SX32 R129, R129, R123, 0x1, P0 ;  /* 0x0000007b81817211 */ /* 0x000fc600000f0eff */
[----:B------:R-:W1:Y:S02]  /*bbe0*/  LDC R225, c[0x0][0x248] ;  /* 0x00009200ffe17b82 */ /* 0x000e640000000800 */
[----:B------:R3:W2:Y:S01]  /*bbf0*/  LDG.E.U16 R215, desc[UR60][R128.64] ;  /* 0x0000003c80d77981 */ /* 0x0006a2000c1e1500 */
[----:B0-----:R-:W-:-:S05]  /*bc00*/  IMAD R130, R217, 0x3ca, RZ ;  /* 0x000003cad9827824 */ /* 0x001fca00078e02ff */
[----:B----4-:R-:W0:Y:S01]  /*bc10*/  LDC R125, c[0x0][0x248] ;  /* 0x00009200ff7d7b82 */ /* 0x010e220000000800 */
[----:B---3--:R-:W-:-:S07]  /*bc20*/  IMAD R128, R127, 0x3ea, RZ ;  /* 0x000003ea7f807824 */ /* 0x008fce00078e02ff */
[----:B------:R-:W3:Y:S01]  /*bc30*/  LDC R127, c[0x0][0x248] ;  /* 0x00009200ff7f7b82 */ /* 0x000ee20000000800 */
[----:B------:R-:W-:Y:S01]  /*bc40*/  IMAD R131, R221, 0x1e5, RZ ;  /* 0x000001e5dd837824 */ /* 0x000fe200078e02ff */
[----:B------:R-:W-:-:S06]  /*bc50*/  IADD3 R130, P2, R130, R122, RZ ;  /* 0x0000007a82827210 */ /* 0x000fcc0007f5e0ff */
[----:B------:R-:W4:Y:S01]  /*bc60*/  LDC R249, c[0x0][0x248] ;  /* 0x00009200fff97b82 */ /* 0x000f220000000800 */
[----:B-1----:R-:W-:Y:S01]  /*bc70*/  IMAD R124, R247, 0x37e, RZ ;  /* 0x0000037ef77c7824 */ /* 0x002fe200078e02ff */
[----:B------:R-:W-:-:S05]  /*bc80*/  LEA.HI.X.SX32 R131, R131, R123, 0x1, P2 ;  /* 0x0000007b83837211 */ /* 0x000fca00010f0eff */
[----:B------:R1:W2:Y:S01]  /*bc90*/  LDG.E.U16 R217, desc[UR60][R130.64] ;  /* 0x0000003c82d97981 */ /* 0x0002a2000c1e1500 */
[----:B------:R-:W5:Y:S08]  /*bca0*/  LDC R219, c[0x0][0x248] ;  /* 0x00009200ffdb7b82 */ /* 0x000f700000000800 */
[----:B------:R-:W5:Y:S01]  /*bcb0*/  LDC R247, c[0x0][0x248] ;  /* 0x00009200fff77b82 */ /* 0x000f620000000800 */
[----:B-1----:R-:W-:-:S02]  /*bcc0*/  IMAD R130, R225, 0x3da, RZ ;  /* 0x000003dae1827824 */ /* 0x002fc400078e02ff */
[----:B0-----:R-:W-:Y:S01]  /*bcd0*/  IMAD R125, R125, 0x1ed, RZ ;  /* 0x000001ed7d7d7824 */ /* 0x001fe200078e02ff */
[-C--:B------:R-:W-:Y:S01]  /*bce0*/  IADD3 R128, P1, R128, R122.reuse, RZ ;  /* 0x0000007a80807210 */ /* 0x080fe20007f3e0ff */
[----:B---3--:R-:W-:Y:S01]  /*bcf0*/  IMAD R127, R127, 0x1f5, RZ ;  /* 0x000001f57f7f7824 */ /* 0x008fe200078e02ff */
[----:B------:R-:W-:Y:S02]  /*bd00*/  IADD3 R130, P0, R130, R122, RZ ;  /* 0x0000007a82827210 */ /* 0x000fe40007f1e0ff */
[----:B------:R-:W0:Y:S01]  /*bd10*/  LDC R126, c[0x0][0x248] ;  /* 0x00009200ff7e7b82 */ /* 0x000e220000000800 */
[----:B----4-:R-:W-:Y:S01]  /*bd20*/  IMAD R221, R249, 0x38c, RZ ;  /* 0x0000038cf9dd7824 */ /* 0x010fe200078e02ff */
[-C--:B------:R-:W-:Y:S02]  /*bd30*/  LEA.HI.X.SX32 R131, R125, R123.reuse, 0x1, P0 ;  /* 0x0000007b7d837211 */ /* 0x080fe400000f0eff */
[----:B------:R-:W-:-:S04]  /*bd40*/  LEA.HI.X.SX32 R129, R127, R123, 0x1, P1 ;  /* 0x0000007b7f817211 */ /* 0x000fc800008f0eff */
[----:B------:R-:W1:Y:S01]  /*bd50*/  LDC R223, c[0x0][0x248] ;  /* 0x00009200ffdf7b82 */ /* 0x000e620000000800 */
[----:B-----5:R-:W-:Y:S02]  /*bd60*/  IMAD R125, R219, 0x1fd, RZ ;  /* 0x000001fddb7d7824 */ /* 0x020fe400078e02ff */
[----:B------:R3:W4:Y:S05]  /*bd70*/  LDG.E.U16 R219, desc[UR60][R130.64] ;  /* 0x0000003c82db7981 */ /* 0x00072a000c1e1500 */
[----:B------:R-:W5:Y:S01]  /*bd80*/  LDC R245, c[0x0][0x248] ;  /* 0x00009200fff57b82 */ /* 0x000f620000000800 */
[----:B---3--:R-:W-:Y:S02]  /*bd90*/  IADD3 R130, P1, R221, R122, RZ ;  /* 0x0000007add827210 */ /* 0x008fe40007f3e0ff */
[----:B------:R3:W4:Y:S01]  /*bda0*/  LDG.E.U16 R221, desc[UR60][R128.64] ;  /* 0x0000003c80dd7981 */ /* 0x000722000c1e1500 */
[----:B0-----:R-:W-:-:S04]  /*bdb0*/  IMAD R126, R126, 0x3fa, RZ ;  /* 0x000003fa7e7e7824 */ /* 0x001fc800078e02ff */
[----:B------:R-:W0:Y:S01]  /*bdc0*/  LDC R249, c[0x0][0x248] ;  /* 0x00009200fff97b82 */ /* 0x000e220000000800 */
[----:B---3--:R-:W-:Y:S01]  /*bdd0*/  IMAD R128, R247, 0x3ac, RZ ;  /* 0x000003acf7807824 */ /* 0x008fe200078e02ff */
[----:B------:R-:W-:-:S06]  /*bde0*/  IADD3 R124, P0, R124, R122, RZ ;  /* 0x0000007a7c7c7210 */ /* 0x000fcc0007f1e0ff */
[----:B------:R-:W3:Y:S01]  /*bdf0*/  LDC R247, c[0x0][0x248] ;  /* 0x00009200fff77b82 */ /* 0x000ee20000000800 */
[----:B------:R-:W-:Y:S01]  /*be00*/  IADD3 R126, P2, R126, R122, RZ ;  /* 0x0000007a7e7e7210 */ /* 0x000fe20007f5e0ff */
[----:B-1----:R-:W-:-:S03]  /*be10*/  IMAD R223, R223, 0x1bf, RZ ;  /* 0x000001bfdfdf7824 */ /* 0x002fc600078e02ff */
[-C--:B------:R-:W-:Y:S02]  /*be20*/  LEA.HI.X.SX32 R127, R125, R123.reuse, 0x1, P2 ;  /* 0x0000007b7d7f7211 */ /* 0x080fe400010f0eff */
[-C--:B------:R-:W-:Y:S01]  /*be30*/  LEA.HI.X.SX32 R125, R223, R123.reuse, 0x1, P0 ;  /* 0x0000007bdf7d7211 */ /* 0x080fe200000f0eff */
[----:B------:R-:W1:Y:S02]  /*be40*/  LDC R129, c[0x0][0x248] ;  /* 0x00009200ff817b82 */ /* 0x000e640000000800 */
[----:B------:R3:W4:Y:S01]  /*be50*/  LDG.E.U16 R223, desc[UR60][R126.64] ;  /* 0x0000003c7edf7981 */ /* 0x000722000c1e1500 */
[----:B------:R-:W-:-:S03]  /*be60*/  LEA.HI.X.SX32 R131, R227, R123, 0x1, P1 ;  /* 0x0000007be3837211 */ /* 0x000fc600008f0eff */
[----:B------:R-:W4:Y:S04]  /*be70*/  LDG.E.U16 R225, desc[UR60][R124.64] ;  /* 0x0000003c7ce17981 */ /* 0x000f28000c1e1500 */
[----:B------:R5:W4:Y:S01]  /*be80*/  LDG.E.U16 R227, desc[UR60][R130.64] ;  /* 0x0000003c82e37981 */ /* 0x000b22000c1e1500 */
[----:B---3--:R-:W-:Y:S02]  /*be90*/  IMAD R126, R247, 0x3bc, RZ ;  /* 0x000003bcf77e7824 */ /* 0x008fe400078e02ff */
[----:B------:R-:W3:Y:S01]  /*bea0*/  LDC R247, c[0x0][0x248] ;  /* 0x00009200fff77b82 */ /* 0x000ee20000000800 */
[----:B-----5:R-:W-:Y:S01]  /*beb0*/  IMAD R130, R245, 0x39c, RZ ;  /* 0x0000039cf5827824 */ /* 0x020fe200078e02ff */
[----:B------:R-:W-:-:S04]  /*bec0*/  IADD3 R128, P1, R128, R122, RZ ;  /* 0x0000007a80807210 */ /* 0x000fc80007f3e0ff */
[-C--:B------:R-:W-:Y:S01]  /*bed0*/  IADD3 R130, P0, R130, R122.reuse, RZ ;  /* 0x0000007a82827210 */ /* 0x080fe20007f1e0ff */
[----:B-1----:R-:W-:Y:S01]  /*bee0*/  IMAD R124, R129, 0x3cc, RZ ;  /* 0x000003cc817c7824 */ /* 0x002fe200078e02ff */
[----:B------:R-:W1:Y:S02]  /*bef0*/  LDC R245, c[0x0][0x248] ;  /* 0x00009200fff57b82 */ /* 0x000e640000000800 */
[-C--:B------:R-:W-:Y:S02]  /*bf00*/  LEA.HI.X.SX32 R131, R235, R123.reuse, 0x1, P0 ;  /* 0x0000007beb837211 */ /* 0x080fe400000f0eff */
[-C--:B------:R-:W-:Y:S02]  /*bf10*/  IADD3 R124, P3, R124, R122.reuse, RZ ;  /* 0x0000007a7c7c7210 */ /* 0x080fe40007f7e0ff */
[----:B------:R-:W-:Y:S02]  /*bf20*/  LEA.HI.X.SX32 R129, R229, R123, 0x1, P1 ;  /* 0x0000007be5817211 */ /* 0x000fe400008f0eff */
[----:B------:R5:W4:Y:S01]  /*bf30*/  LDG.E.U16 R229, desc[UR60][R130.64] ;  /* 0x0000003c82e57981 */ /* 0x000b22000c1e1500 */
[----:B---3--:R-:W-:Y:S01]  /*bf40*/  IMAD R125, R247, 0x20c, RZ ;  /* 0x0000020cf77d7824 */ /* 0x008fe200078e02ff */
[-C--:B------:R-:W-:Y:S01]  /*bf50*/  IADD3 R126, P2, R126, R122.reuse, RZ ;  /* 0x0000007a7e7e7210 */ /* 0x080fe20007f5e0ff */
[----:B------:R-:W3:Y:S03]  /*bf60*/  LDC R247, c[0x0][0x248] ;  /* 0x00009200fff77b82 */ /* 0x000ee60000000800 */
[----:B-----5:R-:W-:-:S02]  /*bf70*/  IADD3 R130, P0, R125, R122, RZ ;  /* 0x0000007a7d827210 */ /* 0x020fc40007f1e0ff */
[-C--:B------:R-:W-:Y:S02]  /*bf80*/  LEA.HI.X.SX32 R125, R231, R123.reuse, 0x1, P3 ;  /* 0x0000007be77d7211 */ /* 0x080fe400018f0eff */
[----:B------:R5:W4:Y:S01]  /*bf90*/  LDG.E.U16 R231, desc[UR60][R128.64] ;  /* 0x0000003c80e77981 */ /* 0x000b22000c1e1500 */
[-C--:B------:R-:W-:Y:S02]  /*bfa0*/  LEA.HI.X.SX32 R131, R237, R123.reuse, 0x1, P0 ;  /* 0x0000007bed837211 */ /* 0x080fe400000f0eff */
[----:B------:R-:W-:Y:S01]  /*bfb0*/  LEA.HI.X.SX32 R127, R233, R123, 0x1, P2 ;  /* 0x0000007be97f7211 */ /* 0x000fe200010f0eff */
[----:B------:R-:W4:Y:S04]  /*bfc0*/  LDG.E.U16 R235, desc[UR60][R124.64] ;  /* 0x0000003c7ceb7981 */ /* 0x000f28000c1e1500 */
[----:B------:R0:W4:Y:S01]  /*bfd0*/  LDG.E.U16 R237, desc[UR60][R130.64] ;  /* 0x0000003c82ed7981 */ /* 0x000122000c1e1500 */
[----:B-----5:R-:W5:Y:S03]  /*bfe0*/  LDC R129, c[0x0][0x248] ;  /* 0x00009200ff817b82 */ /* 0x020f660000000800 */
[----:B------:R1:W4:Y:S05]  /*bff0*/  LDG.E.U16 R233, desc[UR60][R126.64] ;  /* 0x0000003c7ee97981 */ /* 0x00032a000c1e1500 */
[----:B0-----:R-:W0:Y:S01]  /*c000*/  LDC R131, c[0x0][0x248] ;  /* 0x00009200ff837b82 */ /* 0x001e220000000800 */
[----:B-1----:R-:W-:-:S07]  /*c010*/  IMAD R124, R245, 0x3dc, RZ ;  /* 0x000003dcf57c7824 */ /* 0x002fce00078e02ff */
[----:B------:R-:W1:Y:S01]  /*c020*/  LDC R130, c[0x0][0x248] ;  /* 0x00009200ff827b82 */ /* 0x000e620000000800 */
[----:B------:R-:W-:Y:S01]  /*c030*/  IMAD R126, R249, 0x3ec, RZ ;  /* 0x000003ecf97e7824 */ /* 0x000fe200078e02ff */
[----:B------:R-:W-:-:S04]  /*c040*/  IADD3 R124, P0, R124, R122, RZ ;  /* 0x0000007a7c7c7210 */ /* 0x000fc80007f1e0ff */
[-C--:B------:R-:W-:Y:S01]  /*c050*/  IADD3 R126, P1, R126, R122.reuse, RZ ;  /* 0x0000007a7e7e7210 */ /* 0x080fe20007f3e0ff */
[----:B-----5:R-:W-:Y:S01]  /*c060*/  IMAD R128, R129, 0x3fc, RZ ;  /* 0x000003fc81807824 */ /* 0x020fe200078e02ff */
[----:B------:R-:W5:Y:S01]  /*c070*/  LDC R245, c[0x0][0x248] ;  /* 0x00009200fff57b82 */ /* 0x000f620000000800 */
[-C--:B------:R-:W-:Y:S02]  /*c080*/  LEA.HI.X.SX32 R125, R243, R123.reuse, 0x1, P0 ;  /* 0x0000007bf37d7211 */ /* 0x080fe400000f0eff */
[----:B------:R-:W-:Y:S02]  /*c090*/  LEA.HI.X.SX32 R127, R241, R123, 0x1, P1 ;  /* 0x0000007bf17f7211 */ /* 0x000fe400008f0eff */
[----:B------:R-:W-:-:S03]  /*c0a0*/  IADD3 R128, P2, R128, R122, RZ ;  /* 0x0000007a80807210 */ /* 0x000fc60007f5e0ff */
[----:B------:R3:W4:Y:S01]  /*c0b0*/  LDG.E.U16 R241, desc[UR60][R126.64] ;  /* 0x0000003c7ef17981 */ /* 0x000722000c1e1500 */
[----:B------:R-:W-:Y:S01]  /*c0c0*/  LEA.HI.X.SX32 R129, R239, R123, 0x1, P2 ;  /* 0x0000007bef817211 */ /* 0x000fe200010f0eff */
[----:B------:R-:W2:Y:S02]  /*c0d0*/  LDC R249, c[0x0][0x248] ;  /* 0x00009200fff97b82 */ /* 0x000ea40000000800 */
[----:B------:R0:W4:Y:S04]  /*c0e0*/  LDG.E.U16 R239, desc[UR60][R124.64] ;  /* 0x0000003c7cef7981 */ /* 0x000128000c1e1500 */
[----:B------:R5:W4:Y:S02]  /*c0f0*/  LDG.E.U16 R243, desc[UR60][R128.64] ;  /* 0x0000003c80f37981 */ /* 0x000b24000c1e1500 */
[----:B---3--:R-:W3:Y:S01]  /*c100*/  LDC R126, c[0x0][0x248] ;  /* 0x00009200ff7e7b82 */ /* 0x008ee20000000800 */
[----:B0-----:R-:W-:-:S02]  /*c110*/  IMAD R124, R131, 0x38e, RZ ;  /* 0x0000038e837c7824 */ /* 0x001fc400078e02ff */
[----:B-1----:R-:W-:Y:S02]  /*c120*/  IMAD R125, R130, 0x1c7, RZ ;  /* 0x000001c7827d7824 */ /* 0x002fe400078e02ff */
[----:B-----5:R-:W-:Y:S01]  /*c130*/  IMAD R129, R245, 0x1d7, RZ ;  /* 0x000001d7f5817824 */ /* 0x020fe200078e02ff */
[----:B------:R-:W-:Y:S01]  /*c140*/  IADD3 R124, P0, R124, R122, RZ ;  /* 0x0000007a7c7c7210 */ /* 0x000fe20007f1e0ff */
[----:B------:R-:W-:Y:S01]  /*c150*/  IMAD R127, R247, 0x1cf, RZ ;  /* 0x000001cff77f7824 */ /* 0x000fe200078e02ff */
[----:B------:R-:W0:Y:S02]  /*c160*/  LDC R130, c[0x0][0x248] ;  /* 0x00009200ff827b82 */ /* 0x000e240000000800 */
[----:B------:R-:W-:-:S05]  /*c170*/  LEA.HI.X.SX32 R125, R125, R123, 0x1, P0 ;  /* 0x0000007b7d7d7211 */ /* 0x000fca00000f0eff */
[----:B------:R1:W5:Y:S01]  /*c180*/  LDG.E.U16 R245, desc[UR60][R124.64] ;  /* 0x0000003c7cf57981 */ /* 0x000362000c1e1500 */
[----:B--2---:R-:W-:Y:S01]  /*c190*/  IMAD R128, R249, 0x3ae, RZ ;  /* 0x000003aef9807824 */ /* 0x004fe200078e02ff */
[----:B------:R-:W2:Y:S08]  /*c1a0*/  LDC R131, c[0x0][0x248] ;  /* 0x00009200ff837b82 */ /* 0x000eb00000000800 */
[----:B-1----:R-:W1:Y:S08]  /*c1b0*/  LDC R124, c[0x0][0x248] ;  /* 0x00009200ff7c7b82 */ /* 0x002e700000000800 */
[----:B------:R-:W0:Y:S01]  /*c1c0*/  LDC R125, c[0x0][0x248] ;  /* 0x00009200ff7d7b82 */ /* 0x000e220000000800 */
[----:B---3--:R-:W-:Y:S01]  /*c1d0*/  IMAD R126, R126, 0x39e, RZ ;  /* 0x0000039e7e7e7824 */ /* 0x008fe200078e02ff */
[----:B------:R-:W-:-:S04]  /*c1e0*/  IADD3 R128, P2, R128, R122, RZ ;  /* 0x0000007a80807210 */ /* 0x000fc80007f5e0ff */
[----:B------:R-:W-:Y:S02]  /*c1f0*/  IADD3 R126, P1, R126, R122, RZ ;  /* 0x0000007a7e7e7210 */ /* 0x000fe40007f3e0ff */
[-C--:B------:R-:W-:Y:S02]  /*c200*/  LEA.HI.X.SX32 R129, R129, R123.reuse, 0x1, P2 ;  /* 0x0000007b81817211 */ /* 0x080fe400010f0eff */
[----:B------:R-:W-:-:S03]  /*c210*/  LEA.HI.X.SX32 R127, R127, R123, 0x1, P1 ;  /* 0x0000007b7f7f7211 */ /* 0x000fc600008f0eff */
[----:B------:R0:W3:Y:S04]  /*c220*/  LDG.E.U16 R249, desc[UR60][R128.64] ;  /* 0x0000003c80f97981 */ /* 0x0000e8000c1e1500 */
[----:B------:R1:W3:Y:S01]  /*c230*/  LDG.E.U16 R247, desc[UR60][R126.64] ;  /* 0x0000003c7ef77981 */ /* 0x0002e2000c1e1500 */
[----:B0-----:R-:W-:Y:S02]  /*c240*/  IMAD R128, R125, 0x3ce, RZ ;  /* 0x000003ce7d807824 */ /* 0x001fe400078e02ff */
[----:B------:R-:W0:Y:S01]  /*c250*/  LDC R125, c[0x0][0x248] ;  /* 0x00009200ff7d7b82 */ /* 0x000e220000000800 */
[----:B-1----:R-:W-:-:S07]  /*c260*/  IMAD R127, R124, 0x1e7, RZ ;  /* 0x000001e77c7f7824 */ /* 0x002fce00078e02ff */
[----:B------:R-:W1:Y:S08]  /*c270*/  LDC R126, c[0x0][0x248] ;  /* 0x00009200ff7e7b82 */ /* 0x000e700000000800 */
[----:B------:R-:W1:Y:S01]  /*c280*/  LDC R124, c[0x0][0x248] ;  /* 0x00009200ff7c7b82 */ /* 0x000e620000000800 */
[----:B------:R-:W-:Y:S02]  /*c290*/  IMAD R130, R130, 0x3be, RZ ;  /* 0x000003be82827824 */ /* 0x000fe400078e02ff */
[----:B--2---:R-:W-:-:S03]  /*c2a0*/  IMAD R131, R131, 0x1df, RZ ;  /* 0x000001df83837824 */ /* 0x004fc600078e02ff */
[----:B------:R-:W-:Y:S01]  /*c2b0*/  IADD3 R130, P0, R130, R122, RZ ;  /* 0x0000007a82827210 */ /* 0x000fe20007f1e0ff */
[----:B0-----:R-:W-:-:S03]  /*c2c0*/  IMAD R125, R125, 0x3fe, RZ ;  /* 0x000003fe7d7d7824 */ /* 0x001fc600078e02ff */
[----:B------:R-:W-:Y:S02]  /*c2d0*/  LEA.HI.X.SX32 R131, R131, R123, 0x1, P0 ;  /* 0x0000007b83837211 */ /* 0x000fe400000f0eff */
[----:B------:R-:W-:-:S03]  /*c2e0*/  IADD3 R128, P0, R128, R122, RZ ;  /* 0x0000007a80807210 */ /* 0x000fc60007f1e0ff */
[----:B------:R0:W2:Y:S01]  /*c2f0*/  LDG.E.U16 R130, desc[UR60][R130.64] ;  /* 0x0000003c82827981 */ /* 0x0000a2000c1e1500 */
[----:B-1----:R-:W-:Y:S01]  /*c300*/  IMAD R126, R126, 0x3de, RZ ;  /* 0x000003de7e7e7824 */ /* 0x002fe200078e02ff */
[----:B------:R-:W-:Y:S02]  /*c310*/  LEA.HI.X.SX32 R129, R127, R123, 0x1, P0 ;  /* 0x0000007b7f817211 */ /* 0x000fe400000f0eff */
[----:B------:R-:W1:Y:S01]  /*c320*/  LDC R127, c[0x0][0x248] ;  /* 0x00009200ff7f7b82 */ /* 0x000e620000000800 */
[----:B------:R-:W-:Y:S01]  /*c330*/  IMAD R124, R124, 0x3ee, RZ ;  /* 0x000003ee7c7c7824 */ /* 0x000fe200078e02ff */
[-C--:B------:R-:W-:Y:S01]  /*c340*/  IADD3 R126, P1, R126, R122.reuse, RZ ;  /* 0x0000007a7e7e7210 */ /* 0x080fe20007f3e0ff */
[----:B------:R-:W2:Y:S05]  /*c350*/  LDG.E.U16 R128, desc[UR60][R128.64] ;  /* 0x0000003c80807981 */ /* 0x000eaa000c1e1500 */
[----:B0-----:R-:W0:Y:S01]  /*c360*/  LDC R131, c[0x0][0x248] ;  /* 0x00009200ff837b82 */ /* 0x001e220000000800 */
[----:B------:R-:W-:-:S02]  /*c370*/  IADD3 R124, P2, R124, R122, RZ ;  /* 0x0000007a7c7c7210 */ /* 0x000fc40007f5e0ff */
[----:B------:R-:W-:-:S05]  /*c380*/  IADD3 R122, P0, R125, R122, RZ ;  /* 0x0000007a7d7a7210 */ /* 0x000fca0007f1e0ff */
[----:B------:R-:W0:Y:S01]  /*c390*/  LDC R125, c[0x0][0x248] ;  /* 0x00009200ff7d7b82 */ /* 0x000e220000000800 */
[----:B------:R-:W4:Y:S01]  /*c3a0*/  LDL.LU R129, [R1+0x4] ;  /* 0x0000040001817983 */ /* 0x000f220000300800 */
[----:B-1----:R-:W-:-:S05]  /*c3b0*/  IMAD R127, R127, 0x1ef, RZ ;  /* 0x000001ef7f7f7824 */ /* 0x002fca00078e02ff */
[----:B------:R-:W-:Y:S02]  /*c3c0*/  LEA.HI.X.SX32 R127, R127, R123, 0x1, P1 ;  /* 0x0000007b7f7f7211 */ /* 0x000fe400008f0eff */
[----:B0-----:R-:W-:-:S03]  /*c3d0*/  LEA R131, R131, -R131, 0x9 ;  /* 0x8000008383837211 */ /* 0x001fc600078e48ff */
[----:B------:R-:W2:Y:S01]  /*c3e0*/  LDG.E.U16 R126, desc[UR60][R126.64] ;  /* 0x0000003c7e7e7981 */ /* 0x000ea2000c1e1500 */
[----:B------:R-:W-:-:S05]  /*c3f0*/  IMAD R125, R125, 0x1f7, RZ ;  /* 0x000001f77d7d7824 */ /* 0x000fca00078e02ff */
[-C--:B------:R-:W-:Y:S02]  /*c400*/  LEA.HI.X.SX32 R125, R125, R123.reuse, 0x1, P2 ;  /* 0x0000007b7d7d7211 */ /* 0x080fe400010f0eff */
[----:B------:R-:W-:Y:S02]  /*c410*/  LEA.HI.X.SX32 R123, R131, R123, 0x1, P0 ;  /* 0x0000007b837b7211 */ /* 0x000fe400000f0eff */
[----:B------:R-:W5:Y:S04]  /*c420*/  LDL.LU R131, [R1+0x8] ;  /* 0x0000080001837983 */ /* 0x000f680000300800 */
[----:B------:R-:W3:Y:S04]  /*c430*/  LDL.LU R127, [R1+0xc] ;  /* 0x00000c00017f7983 */ /* 0x000ee80000300800 */
[----:B------:R-:W2:Y:S04]  /*c440*/  LDG.E.U16 R124, desc[UR60][R124.64] ;  /* 0x0000003c7c7c7981 */ /* 0x000ea8000c1e1500 */
[----:B------:R-:W2:Y:S04]  /*c450*/  LDG.E.U16 R122, desc[UR60][R122.64] ;  /* 0x0000003c7a7a7981 */ /* 0x000ea8000c1e1500 */
[----:B------:R0:W-:Y:S04]  /*c460*/  STS.U16 [R4+0x2180], R220 ;  /* 0x002180dc04007388 */ /* 0x0001e80000000400 */
[----:B------:R-:W4:Y:S04]  /*c470*/  LDL.LU R125, [R1+0x10] ;  /* 0x00001000017d7983 */ /* 0x000f280000300800 */
[----:B------:R-:W5:Y:S04]  /*c480*/  LDL.LU R123, [R1+0x14] ;  /* 0x00001400017b7983 */ /* 0x000f680000300800 */
[----:B0-----:R-:W3:Y:S04]  /*c490*/  LDL.LU R220, [R1+0x18] ;  /* 0x0000180001dc7983 */ /* 0x001ee80000300800 */
[----:B------:R0:W-:Y:S04]  /*c4a0*/  STS.U16 [R4+0x2580], R216 ;  /* 0x002580d804007388 */ /* 0x0001e80000000400 */
[----:B------:R1:W-:Y:S04]  /*c4b0*/  STS.U16 [R4+0x2980], R212 ;  /* 0x002980d404007388 */ /* 0x0003e80000000400 */
[----:B------:R1:W-:Y:S04]  /*c4c0*/  STS.U16 [R4+0x2d80], R208 ;  /* 0x002d80d004007388 */ /* 0x0003e80000000400 */
[----:B0-----:R-:W2:Y:S04]  /*c4d0*/  LDL.LU R216, [R1+0x1c] ;  /* 0x00001c0001d87983 */ /* 0x001ea80000300800 */
[----:B-1----:R-:W4:Y:S04]  /*c4e0*/  LDL.LU R212, [R1+0x20] ;  /* 0x0000200001d47983 */ /* 0x002f280000300800 */
[----:B------:R-:W5:Y:S04]  /*c4f0*/  LDL R208, [R1+0x1970] ;  /* 0x0019700001d07983 */ /* 0x000f680000100800 */
[----:B------:R0:W-:Y:S04]  /*c500*/  STS.U16 [R4+0x3180], R204 ;  /* 0x003180cc04007388 */ /* 0x0001e80000000400 */
[----:B------:R1:W-:Y:S04]  /*c510*/  STS.U16 [R4+0x3580], R200 ;  /* 0x003580c804007388 */ /* 0x0003e80000000400 */
[----:B------:R1:W-:Y:S04]  /*c520*/  STS.U16 [R4+0x3980], R196 ;  /* 0x003980c404007388 */ /* 0x0003e80000000400 */
[----:B0-----:R-:W3:Y:S04]  /*c530*/  LDL.LU R204, [R1+0x24] ;  /* 0x0000240001cc7983 */ /* 0x001ee80000300800 */
[----:B-1----:R-:W3:Y:S04]  /*c540*/  LDL.LU R200, [R1+0x28] ;  /* 0x0000280001c87983 */ /* 0x002ee80000300800 */
[----:B------:R-:W3:Y:S04]  /*c550*/  LDL.LU R196, [R1+0x2c] ;  /* 0x00002c0001c47983 */ /* 0x000ee80000300800 */
        /* <DEDUP_REMOVED lines=17> */
[----:B------:R0:W-:Y:S04]  /*c670*/  STS.U16 [R4+0x6580], R6 ;  /* 0x0065800604007388 */ /* 0x0001e80000000400 */
[----:B------:R-:W3:Y:S04]  /*c680*/  LDL.LU R141, [R1+0x78] ;  /* 0x00007800018d7983 */ /* 0x000ee80000300800 */
[----:B------:R1:W-:Y:S01]  /*c690*/  STS.U16 [R4+0x6180], R135 ;  /* 0x0061808704007388 */ /* 0x0003e20000000400 */
[----:B0-----:R-:W-:-:S03]  /*c6a0*/  LOP3.LUT R6, R2, 0x40, RZ, 0x3c, !PT ;  /* 0x0000004002067812 */ /* 0x001fc600078e3cff */
[----:B------:R0:W-:Y:S04]  /*c6b0*/  STS.U16 [R4+0x6980], R9 ;  /* 0x0069800904007388 */ /* 0x0001e80000000400 */
[----:B------:R0:W-:Y:S04]  /*c6c0*/  STS.U16 [R4+0x6d80], R12 ;  /* 0x006d800c04007388 */ /* 0x0001e80000000400 */
[----:B-1----:R-:W3:Y:S04]  /*c6d0*/  LDL.LU R135, [R1+0x84] ;  /* 0x0000840001877983 */ /* 0x002ee80000300800 */
[----:B0-----:R-:W3:Y:S04]  /*c6e0*/  LDL.LU R9, [R1+0x90] ;  /* 0x0000900001097983 */ /* 0x001ee80000300800 */
        /* <DEDUP_REMOVED lines=42> */
[----:B--2---:R-:W2:Y:S01]  /*c990*/  LDL.LU R31, [R1+0xfc] ;  /* 0x0000fc00011f7983 */ /* 0x004ea20000300800 */
[----:B-----5:R-:W-:-:S05]  /*c9a0*/  IADD3 R6, R208, R6, RZ ;  /* 0x00000006d0067210 */ /* 0x020fca0007ffe0ff */
[----:B----4-:R-:W-:Y:S04]  /*c9b0*/  STS.U16 [R6+0x5a00], R212 ;  /* 0x005a00d406007388 */ /* 0x010fe80000000400 */
[----:B------:R-:W-:Y:S04]  /*c9c0*/  STS.U16 [R6+0x5e00], R216 ;  /* 0x005e00d806007388 */ /* 0x000fe80000000400 */
[----:B---3--:R-:W-:Y:S04]  /*c9d0*/  STS.U16 [R6+0x6200], R220 ;  /* 0x006200dc06007388 */ /* 0x008fe80000000400 */
        /* <DEDUP_REMOVED lines=11> */
[----:B0-----:R-:W3:Y:S04]  /*ca90*/  LDL.LU R159, [R1+0x108] ;  /* 0x00010800019f7983 */ /* 0x001ee80000300800 */
[----:B------:R-:W4:Y:S04]  /*caa0*/  LDL.LU R165, [R1+0xf8] ;  /* 0x0000f80001a57983 */ /* 0x000f280000300800 */
[----:B------:R-:W5:Y:S04]  /*cab0*/  LDL.LU R171, [R1+0xe8] ;  /* 0x0000e80001ab7983 */ /* 0x000f680000300800 */
[----:B------:R-:W3:Y:S04]  /*cac0*/  LDL.LU R177, [R1+0xd8] ;  /* 0x0000d80001b17983 */ /* 0x000ee80000300800 */
[----:B------:R-:W4:Y:S04]  /*cad0*/  LDL.LU R183, [R1+0xc8] ;  /* 0x0000c80001b77983 */ /* 0x000f280000300800 */
[----:B------:R-:W5:Y:S04]  /*cae0*/  LDL.LU R190, [R1+0xb8] ;  /* 0x0000b80001be7983 */ /* 0x000f680000300800 */
[----:B------:R-:W5:Y:S04]  /*caf0*/  LDL.LU R196, [R1+0xa8] ;  /* 0x0000a80001c47983 */ /* 0x000f680000300800 */
[----:B------:R-:W5:Y:S04]  /*cb00*/  LDL.LU R200, [R1+0x98] ;  /* 0x0000980001c87983 */ /* 0x000f680000300800 */
[----:B------:R-:W5:Y:S04]  /*cb10*/  LDL.LU R204, [R1+0x8c] ;  /* 0x00008c0001cc7983 */ /* 0x000f680000300800 */
[----:B------:R-:W5:Y:S04]  /*cb20*/  LDL.LU R212, [R1+0x80] ;  /* 0x0000800001d47983 */ /* 0x000f680000300800 */
[----:B------:R-:W5:Y:S04]  /*cb30*/  LDL.LU R216, [R1+0x74] ;  /* 0x0000740001d87983 */ /* 0x000f680000300800 */
[----:B------:R-:W5:Y:S04]  /*cb40*/  LDL.LU R220, [R1+0x68] ;  /* 0x0000680001dc7983 */ /* 0x000f680000300800 */
[----:B------:R-:W5:Y:S04]  /*cb50*/  LDL.LU R123, [R1+0x5c] ;  /* 0x00005c00017b7983 */ /* 0x000f680000300800 */
[----:B------:R0:W-:Y:S04]  /*cb60*/  STS.U16 [R6+0x6e00], R127 ;  /* 0x006e007f06007388 */ /* 0x0001e80000000400 */
[----:B------:R-:W5:Y:S04]  /*cb70*/  LDL.LU R125, [R1+0x50] ;  /* 0x00005000017d7983 */ /* 0x000f680000300800 */
[----:B------:R1:W-:Y:S04]  /*cb80*/  STS.U16 [R6+0x7200], R131 ;  /* 0x0072008306007388 */ /* 0x0003e80000000400 */
[----:B0-----:R-:W5:Y:S04]  /*cb90*/  LDL.LU R127, [R1+0x44] ;  /* 0x00004400017f7983 */ /* 0x001f680000300800 */
[----:B------:R0:W-:Y:S04]  /*cba0*/  STS.U16 [R6+0x7a00], R129 ;  /* 0x007a008106007388 */ /* 0x0001e80000000400 */
[----:B-1----:R-:W5:Y:S04]  /*cbb0*/  LDL.LU R131, [R1+0x3c] ;  /* 0x00003c0001837983 */ /* 0x002f680000300800 */
[----:B0-----:R-:W5:Y:S04]  /*cbc0*/  LDL.LU R129, [R1] ;  /* 0x0000000001817983 */ /* 0x001f680000300800 */
[----:B------:R0:W-:Y:S04]  /*cbd0*/  STS.U16 [R6+0x7600], R0 ;  /* 0x0076000006007388 */ /* 0x0001e80000000400 */
[----:B------:R1:W-:Y:S01]  /*cbe0*/  STS.U16 [R6+0x7e00], R3 ;  /* 0x007e000306007388 */ /* 0x0003e20000000400 */
[----:B0-----:R-:W-:-:S04]  /*cbf0*/  LOP3.LUT R0, R2, 0x50, RZ, 0x3c, !PT ;  /* 0x0000005002007812 */ /* 0x001fc800078e3cff */
[----:B-1----:R-:W-:Y:S01]  /*cc00*/  IADD3 R3, R208, R0, RZ ;  /* 0x00000000d0037210 */ /* 0x002fe20007ffe0ff */
        /* <DEDUP_REMOVED lines=29> */
[----:B--2---:R-:W-:Y:S04]  /*cde0*/  STS.U16 [R6+0x600], R31 ;  /* 0x0006001f06007388 */ /* 0x004fe80000000400 */
        /* <DEDUP_REMOVED lines=15> */
[----:B---3--:R0:W-:Y:S04]  /*cee0*/  STS.U16 [R3+0xe80], R177 ;  /* 0x000e80b103007388 */ /* 0x0081e80000000400 */
[----:B----4-:R1:W-:Y:S04]  /*cef0*/  STS.U16 [R3+0x1280], R183 ;  /* 0x001280b703007388 */ /* 0x0103e80000000400 */
[----:B-----5:R2:W-:Y:S04]  /*cf00*/  STS.U16 [R3+0x1680], R190 ;  /* 0x001680be03007388 */ /* 0x0205e80000000400 */
[----:B0-----:R-:W3:Y:S04]  /*cf10*/  LDL.LU R177, [R1+0x104] ;  /* 0x0001040001b17983 */ /* 0x001ee80000300800 */
[----:B-1----:R-:W4:Y:S04]  /*cf20*/  LDL.LU R183, [R1+0xf4] ;  /* 0x0000f40001b77983 */ /* 0x002f280000300800 */
[----:B------:R0:W-:Y:S04]  /*cf30*/  STS.U16 [R3+0x1a80], R196 ;  /* 0x001a80c403007388 */ /* 0x0001e80000000400 */
[----:B--2---:R-:W2:Y:S04]  /*cf40*/  LDL.LU R190, [R1+0xe4] ;  /* 0x0000e40001be7983 */ /* 0x004ea80000300800 */
[----:B------:R1:W-:Y:S04]  /*cf50*/  STS.U16 [R3+0x1e80], R200 ;  /* 0x001e80c803007388 */ /* 0x0003e80000000400 */
[----:B0-----:R-:W5:Y:S04]  /*cf60*/  LDL.LU R196, [R1+0xd4] ;  /* 0x0000d40001c47983 */ /* 0x001f680000300800 */
[----:B------:R0:W-:Y:S04]  /*cf70*/  STS.U16 [R3+0x2280], R204 ;  /* 0x002280cc03007388 */ /* 0x0001e80000000400 */
[----:B-1----:R-:W5:Y:S04]  /*cf80*/  LDL.LU R200, [R1+0xc4] ;  /* 0x0000c40001c87983 */ /* 0x002f680000300800 */
[----:B------:R1:W-:Y:S04]  /*cf90*/  STS.U16 [R3+0x2680], R212 ;  /* 0x002680d403007388 */ /* 0x0003e80000000400 */
[----:B0-----:R-:W5:Y:S04]  /*cfa0*/  LDL.LU R204, [R1+0xb4] ;  /* 0x0000b40001cc7983 */ /* 0x001f680000300800 */
[----:B------:R0:W-:Y:S04]  /*cfb0*/  STS.U16 [R3+0x2a80], R216 ;  /* 0x002a80d803007388 */ /* 0x0001e80000000400 */
[----:B-1----:R-:W5:Y:S04]  /*cfc0*/  LDL.LU R212, [R1+0xa4] ;  /* 0x0000a40001d47983 */ /* 0x002f680000300800 */
[----:B------:R1:W-:Y:S04]  /*cfd0*/  STS.U16 [R3+0x2e80], R220 ;  /* 0x002e80dc03007388 */ /* 0x0003e80000000400 */
[----:B0-----:R-:W3:Y:S04]  /*cfe0*/  LDL.LU R216, [R1+0x94] ;  /* 0x0000940001d87983 */ /* 0x001ee80000300800 */
[----:B------:R0:W-:Y:S04]  /*cff0*/  STS.U16 [R3+0x3280], R123 ;  /* 0x0032807b03007388 */ /* 0x0001e80000000400 */
[----:B-1----:R-:W4:Y:S04]  /*d000*/  LDL.LU R220, [R1+0x88] ;  /* 0x0000880001dc7983 */ /* 0x002f280000300800 */
[----:B------:R1:W-:Y:S04]  /*d010*/  STS.U16 [R3+0x3680], R125 ;  /* 0x0036807d03007388 */ /* 0x0003e80000000400 */
[----:B0-----:R-:W2:Y:S04]  /*d020*/  LDL.LU R123, [R1+0x7c] ;  /* 0x00007c00017b7983 */ /* 0x001ea80000300800 */
[----:B------:R0:W-:Y:S04]  /*d030*/  STS.U16 [R3+0x3a80], R127 ;  /* 0x003a807f03007388 */ /* 0x0001e80000000400 */
[----:B-1----:R-:W5:Y:S04]  /*d040*/  LDL.LU R125, [R1+0x70] ;  /* 0x00007000017d7983 */ /* 0x002f680000300800 */
[----:B------:R1:W-:Y:S04]  /*d050*/  STS.U16 [R3+0x3e80], R131 ;  /* 0x003e808303007388 */ /* 0x0003e80000000400 */
[----:B0-----:R-:W5:Y:S04]  /*d060*/  LDL.LU R127, [R1+0x64] ;  /* 0x00006400017f7983 */ /* 0x001f680000300800 */
[----:B------:R0:W-:Y:S04]  /*d070*/  STS.U16 [R3+0x4280], R129 ;  /* 0x0042808103007388 */ /* 0x0001e80000000400 */
[----:B-1----:R-:W5:Y:S04]  /*d080*/  LDL.LU R131, [R1+0x58] ;  /* 0x0000580001837983 */ /* 0x002f680000300800 */
[----:B0-----:R-:W5:Y:S01]  /*d090*/  LDL.LU R129, [R1+0x4c] ;  /* 0x00004c0001817983 */ /* 0x001f620000300800 */
[----:B------:R-:W-:-:S04]  /*d0a0*/  LOP3.LUT R0, R2, 0x60, RZ, 0x3c, !PT ;  /* 0x0000006002007812 */ /* 0x000fc800078e3cff */
[----:B------:R-:W-:Y:S01]  /*d0b0*/  IADD3 R0, R208, R0, RZ ;  /* 0x00000000d0007210 */ /* 0x000fe20007ffe0ff */
        /* <DEDUP_REMOVED lines=52> */
[----:B0-----:R-:W3:Y:S04]  /*d400*/  LDL.LU R216, [R1+0x100] ;  /* 0x0001000001d87983 */ /* 0x001ee80000300800 */
[----:B--2---:R0:W-:Y:S04]  /*d410*/  STS.U16 [R0+0x2700], R123 ;  /* 0x0027007b00007388 */ /* 0x0041e80000000400 */
[----:B-1----:R-:W2:Y:S04]  /*d420*/  LDL.LU R220, [R1+0xf0] ;  /* 0x0000f00001dc7983 */ /* 0x002ea80000300800 */
[----:B-----5:R1:W-:Y:S04]  /*d430*/  STS.U16 [R0+0x2b00], R125 ;  /* 0x002b007d00007388 */ /* 0x0203e80000000400 */
[----:B0-----:R-:W4:Y:S04]  /*d440*/  LDL.LU R123, [R1+0xe0] ;  /* 0x0000e000017b7983 */ /* 0x001f280000300800 */
        /* <DEDUP_REMOVED lines=9> */
[----:B------:R-:W-:Y:S01]  /*d4e0*/  STS.U16 [R0+0x300], R177 ;  /* 0x000300b100007388 */ /* 0x000fe20000000400 */
[----:B------:R-:W-:-:S03]  /*d4f0*/  MOV R2, 0x3f800000 ;  /* 0x3f80000000027802 */ /* 0x000fc60000000f00 */
        /* <DEDUP_REMOVED lines=57> */
[----:B------:R-:W-:Y:S01]  /*d890*/  STS.U16 [R3+0x2380], R218 ;  /* 0x002380da03007388 */ /* 0x000fe20000000400 */
[----:B0-----:R-:W-:-:S03]  /*d8a0*/  MOV R0, 0xff800000 ;  /* 0xff80000000007802 */ /* 0x001fc60000000f00 */
[----:B------:R-:W-:Y:S04]  /*d8b0*/  STS.U16 [R3+0x2780], R214 ;  /* 0x002780d603007388 */ /* 0x000fe80000000400 */
[----:B------:R-:W-:Y:S04]  /*d8c0*/  STS.U16 [R3+0x2b80], R210 ;  /* 0x002b80d203007388 */ /* 0x000fe80000000400 */
[----:B------:R-:W-:Y:S04]  /*d8d0*/  STS.U16 [R3+0x2f80], R206 ;  /* 0x002f80ce03007388 */ /* 0x000fe80000000400 */
[----:B---3--:R-:W-:Y:S04]  /*d8e0*/  STS.U16 [R3+0x380], R216 ;  /* 0x000380d803007388 */ /* 0x008fe80000000400 */
[----:B------:R-:W-:Y:S04]  /*d8f0*/  STS.U16 [R3+0x3380], R202 ;  /* 0x003380ca03007388 */ /* 0x000fe80000000400 */
[----:B--2---:R-:W-:Y:S04]  /*d900*/  STS.U16 [R3+0x780], R220 ;  /* 0x000780dc03007388 */ /* 0x004fe80000000400 */
[----:B------:R-:W-:Y:S04]  /*d910*/  STS.U16 [R3+0x3780], R198 ;  /* 0x003780c603007388 */ /* 0x000fe80000000400 */
[----:B----4-:R-:W-:Y:S04]  /*d920*/  STS.U16 [R3+0xb80], R123 ;  /* 0x000b807b03007388 */ /* 0x010fe80000000400 */
[----:B------:R-:W-:Y:S04]  /*d930*/  STS.U16 [R3+0x3b80], R192 ;  /* 0x003b80c003007388 */ /* 0x000fe80000000400 */
[----:B-----5:R-:W-:Y:S04]  /*d940*/  STS.U16 [R3+0xf80], R125 ;  /* 0x000f807d03007388 */ /* 0x020fe80000000400 */
        /* <DEDUP_REMOVED lines=52> */
[----:B------:R1:W-:Y:S01]  /*dc90*/  STL [R1+0x980], R2 ;  /* 0x0009800201007387 */ /* 0x0003e20000100800 */
[----:B0-----:R-:W-:-:S03]  /*dca0*/  MOV R3, 0xff800000 ;  /* 0xff80000000037802 */ /* 0x001fc60000000f00 */
[----:B------:R-:W-:Y:S01]  /*dcb0*/  STL [R1+0x60c], R0 ;  /* 0x00060c0001007387 */ /* 0x000fe20000100800 */
[----:B-1----:R-:W-:-:S03]  /*dcc0*/  MOV R2, 0xff800000 ;  /* 0xff80000000027802 */ /* 0x002fc60000000f00 */
[----:B------:R0:W-:Y:S04]  /*dcd0*/  STL [R1+0x608], R3 ;  /* 0x0006080301007387 */ /* 0x0001e80000100800 */
[----:B------:R1:W-:Y:S04]  /*dce0*/  STL [R1+0x604], R2 ;  /* 0x0006040201007387 */ /* 0x0003e80000100800 */
[----:B------:R2:W-:Y:S01]  /*dcf0*/  STL [R1+0x600], R0 ;  /* 0x0006000001007387 */ /* 0x0005e20000100800 */
[----:B0-----:R-:W-:Y:S02]  /*dd00*/  MOV R3, 0x3f800000 ;  /* 0x3f80000000037802 */ /* 0x001fe40000000f00 */
[----:B-1----:R-:W-:-:S03]  /*dd10*/  MOV R2, 0x3f800000 ;  /* 0x3f80000000027802 */ /* 0x002fc60000000f00 */
[----:B------:R-:W-:Y:S01]  /*dd20*/  STL [R1+0x984], R3 ;  /* 0x0009840301007387 */ /* 0x000fe20000100800 */
[----:B--2---:R-:W-:-:S03]  /*dd30*/  MOV R0, 0x3f800000 ;  /* 0x3f80000000007802 */ /* 0x004fc60000000f00 */
[----:B------:R-:W-:Y:S04]  /*dd40*/  STL [R1+0x988], R2 ;  /* 0x0009880201007387 */ /* 0x000fe80000100800 */
[----:B------:R-:W-:Y:S04]  /*dd50*/  STL [R1+0x400], RZ ;  /* 0x000400ff01007387 */ /* 0x000fe80000100800 */
[----:B------:R0:W-:Y:S04]  /*dd60*/  STL [R1+0x97c], R0 ;  /* 0x00097c0001007387 */ /* 0x0001e80000100800 */
[----:B------:R1:W-:Y:S04]  /*dd70*/  STL [R1+0x404], RZ ;  /* 0x000404ff01007387 */ /* 0x0003e80000100800 */
        /* <DEDUP_REMOVED lines=254> */
[----:B------:R1:W-:Y:S04]  /*ed60*/  STL [R1], RZ ;  /* 0x000000ff01007387 */ /* 0x0003e80000100800 */
        /* <DEDUP_REMOVED lines=91> */
[----:B------:R1:W-:Y:S01]  /*f320*/  STL [R1+0x170], RZ ;  /* 0x000170ff01007387 */ /* 0x0003e20000100800 */
[----:B------:R-:W2:Y:S03]  /*f330*/  S2R R204, SR_CTAID.X ;  /* 0x0000000000cc7919 */ /* 0x000ea60000002500 */
        /* <DEDUP_REMOVED lines=23> */
[----:B------:R-:W3:Y:S03]  /*f4b0*/  S2R R220, SR_TID.X ;  /* 0x0000000000dc7919 */ /* 0x000ee60000002100 */
[----:B------:R1:W-:Y:S04]  /*f4c0*/  STL [R1+0x1d0], RZ ;  /* 0x0001d0ff01007387 */ /* 0x0003e80000100800 */
[----:B------:R1:W-:Y:S04]  /*f4d0*/  STL [R1+0x1d4], RZ ;  /* 0x0001d4ff01007387 */ /* 0x0003e80000100800 */
[----:B------:R1:W-:Y:S04]  /*f4e0*/  STL [R1+0x1d8], RZ ;  /* 0x0001d8ff01007387 */ /* 0x0003e80000100800 */
[----:B------:R1:W-:Y:S04]  /*f4f0*/  STL [R1+0x1dc], RZ ;  /* 0x0001dcff01007387 */ /* 0x0003e80000100800 */
[----:B------:R1:W-:Y:S01]  /*f500*/  STL [R1+0x1e0], RZ ;  /* 0x0001e0ff01007387 */ /* 0x0003e20000100800 */
[----:B--2---:R-:W-:-:S03]  /*f510*/  SHF.L.U32 R204, R204, 0x7, RZ ;  /* 0x00000007cccc7819 */ /* 0x004fc600000006ff */
[----:B------:R1:W-:Y:S04]  /*f520*/  STL [R1+0x1e4], RZ ;  /* 0x0001e4ff01007387 */ /* 0x0003e80000100800 */
[----:B------:R1:W-:Y:S04]  /*f530*/  STL [R1+0x1e8], RZ ;  /* 0x0001e8ff01007387 */ /* 0x0003e80000100800 */
[----:B------:R1:W-:Y:S04]  /*f540*/  STL [R1+0x1ec], RZ ;  /* 0x0001ecff01007387 */ /* 0x0003e80000100800 */
[----:B------:R1:W-:Y:S01]  /*f550*/  STL [R1+0x1f0], RZ ;  /* 0x0001f0ff01007387 */ /* 0x0003e20000100800 */
[----:B0-----:R-:W-:-:S03]  /*f560*/  IADD3 R0, R204, 0x80, RZ ;  /* 0x00000080cc007810 */ /* 0x001fc60007ffe0ff */
[----:B------:R1:W-:Y:S04]  /*f570*/  STL [R1+0x1f4], RZ ;  /* 0x0001f4ff01007387 */ /* 0x0003e80000100800 */
[----:B------:R1:W-:Y:S04]  /*f580*/  STL [R1+0x1f8], RZ ;  /* 0x0001f8ff01007387 */ /* 0x0003e80000100800 */
[----:B------:R1:W-:Y:S01]  /*f590*/  STL [R1+0x1fc], RZ ;  /* 0x0001fcff01007387 */ /* 0x0003e20000100800 */
[----:B------:R-:W-:Y:S02]  /*f5a0*/  ISETP.GE.AND P0, PT, R0, 0x1, PT ;  /* 0x000000010000780c */ /* 0x000fe40003f06270 */
[----:B------:R-:W-:-:S02]  /*f5b0*/  CS2R R24, SRZ ;  /* 0x0000000000187805 */ /* 0x000fc4000001ff00 */
[----:B------:R-:W-:Y:S02]  /*f5c0*/  CS2R R26, SRZ ;  /* 0x00000000001a7805 */ /* 0x000fe4000001ff00 */
[----:B------:R-:W-:Y:S02]  /*f5d0*/  CS2R R28, SRZ ;  /* 0x00000000001c7805 */ /* 0x000fe4000001ff00 */
[----:B------:R-:W-:Y:S02]  /*f5e0*/  CS2R R30, SRZ ;  /* 0x00000000001e7805 */ /* 0x000fe4000001ff00 */
[----:B------:R-:W-:Y:S02]  /*f5f0*/  CS2R R32, SRZ ;  /* 0x0000000000207805 */ /* 0x000fe4000001ff00 */
[----:B------:R-:W-:Y:S02]  /*f600*/  CS2R R34, SRZ ;  /* 0x0000000000227805 */ /* 0x000fe4000001ff00 */
        /* <DEDUP_REMOVED lines=58> */
[C---:B---3--:R-:W-:Y:S02]  /*f9b0*/  LOP3.LUT R5, R220.reuse, 0x7f, RZ, 0xc0, !PT ;  /* 0x0000007fdc057812 */ /* 0x048fe400078ec0ff */
[C---:B------:R-:W-:Y:S02]  /*f9c0*/  LOP3.LUT R0, R220.reuse, 0x60, RZ, 0xc0, !PT ;  /* 0x00000060dc007812 */ /* 0x040fe400078ec0ff */
[----:B------:R-:W-:Y:S01]  /*f9d0*/  SHF.L.U32 R170, R220, 0x1, RZ ;  /* 0x00000001dcaa7819 */ /* 0x000fe200000006ff */
[----:B-1----:R-:W-:Y:S06]  /*f9e0*/  @!P0 BRA `(.L_x_0) ;  /* 0x000001bc00a48947 */ /* 0x002fec0003800000 */
[----:B------:R-:W0:Y:S01]  /*f9f0*/  S2R R216, SR_TID.X ;  /* 0x0000000000d87919 */ /* 0x000e220000002100 */
[----:B------:R-:W1:Y:S01]  /*fa00*/  LDC.64 R2, c[0x0][0x260] ;  /* 0x00009800ff027b82 */ /* 0x000e620000000a00 */
[----:B------:R-:W-:Y:S02]  /*fa10*/  SHF.R.U32.HI R15, RZ, 0x2, R220 ;  /* 0x00000002ff0f7819 */ /* 0x000fe400000116dc */
[----:B------:R-:W-:Y:S02]  /*fa20*/  SHF.R.U32.HI R0, RZ, 0x1, R0 ;  /* 0x00000001ff007819 */ /* 0x000fe40000011600 */
[----:B------:R-:W-:-:S03]  /*fa30*/  SGXT.U32 R15, R15, 0x3 ;  /* 0x000000030f0f781a */ /* 0x000fc60000000000 */
[----:B------:R-:W2:Y:S01]  /*fa40*/  LDC R12, c[0x0][0x258] ;  /* 0x00009600ff0c7b82 */ /* 0x000ea20000000800 */
[----:B------:R-:W-:Y:S02]  /*fa50*/  LOP3.LUT R15, R204, R0, R15, 0xfe, !PT ;  /* 0x00000000cc0f7212 */ /* 0x000fe400078efe0f */
[----:B------:R-:W-:-:S04]  /*fa60*/  IADD3 R0, R208, 0x20000, RZ ;  /* 0x00020000d0007810 */ /* 0x000fc80007ffe0ff */
[----:B------:R-:W-:Y:S01]  /*fa70*/  SHF.R.U32.HI R0, RZ, 0x4, R0 ;  /* 0x00000004ff007819 */ /* 0x000fe20000011600 */
[----:B------:R-:W3:Y:S03]  /*fa80*/  LDC.64 R70, c[0x0][0x250] ;  /* 0x00009400ff467b82 */ /* 0x000ee60000000a00 */
[----:B------:R-:W-:-:S04]  /*fa90*/  SGXT.U32 R0, R0, 0xe ;  /* 0x0000000e0000781a */ /* 0x000fc80000000000 */
[----:B------:R-:W-:Y:S01]  /*faa0*/  R2UR UR54, R0 ;  /* 0x00000000003672ca */ /* 0x000fe200000e0000 */
[----:B-1----:R1:W-:Y:S01]  /*fab0*/  STL [R1+0x98c], R3 ;  /* 0x00098c0301007387 */ /* 0x0023e20000100800 */
[----:B------:R-:W-:Y:S01]  /*fac0*/  MOV R7, R3 ;  /* 0x0000000300077202 */ /* 0x000fe20000000f00 */
[----:B------:R-:W4:Y:S01]  /*fad0*/  LDC.64 R16, c[0x0][0x220] ;  /* 0x00008800ff107b82 */ /* 0x000f220000000a00 */
[----:B------:R-:W-:Y:S02]  /*fae0*/  MOV R6, R2 ;  /* 0x0000000200067202 */ /* 0x000fe40000000f00 */
[----:B------:R-:W-:Y:S02]  /*faf0*/  MOV R2, RZ ;  /* 0x000000ff00027202 */ /* 0x000fe40000000f00 */
[C---:B0-----:R-:W-:Y:S01]  /*fb00*/  LOP3.LUT R212, R216.reuse, 0x40, RZ, 0xc0, !PT ;  /* 0x00000040d8d47812 */ /* 0x041fe200078ec0ff */
[----:B--2---:R-:W-:Y:S01]  /*fb10*/  IMAD R5, R5, R12, RZ ;  /* 0x0000000c05057224 */ /* 0x004fe200078e02ff */
[----:B------:R-:W-:Y:S01]  /*fb20*/  LOP3.LUT R216, R216, 0x3f, RZ, 0xc0, !PT ;  /* 0x0000003fd8d87812 */ /* 0x000fe200078ec0ff */
[----:B------:R-:W0:Y:S01]  /*fb30*/  LDC.64 R10, c[0x0][0x218] ;  /* 0x00008600ff0a7b82 */ /* 0x000e220000000a00 */
[----:B------:R-:W-:-:S02]  /*fb40*/  ISETP.NE.U32.AND P0, PT, R212, RZ, PT ;  /* 0x000000ffd400720c */ /* 0x000fc40003f05070 */
[----:B------:R-:W-:Y:S02]  /*fb50*/  SHF.L.U32 R216, R216, 0x1, RZ ;  /* 0x00000001d8d87819 */ /* 0x000fe400000006ff */
[----:B------:R-:W-:Y:S01]  /*fb60*/  SEL R93, RZ, 0x90, !P0 ;  /* 0x00000090ff5d7807 */ /* 0x000fe20004000000 */
[C---:B---3--:R-:W-:Y:S01]  /*fb70*/  IMAD R66, R71.reuse, 0x6, RZ ;  /* 0x0000000647427824 */ /* 0x048fe200078e02ff */
[-C--:B------:R-:W-:Y:S01]  /*fb80*/  LEA R94, R212, R216.reuse, 0x7 ;  /* 0x000000d8d45e7211 */ /* 0x080fe200078e38ff */
[----:B------:R-:W-:Y:S01]  /*fb90*/  IMAD R62, R71, 0xa, RZ ;  /* 0x0000000a473e7824 */ /* 0x000fe200078e02ff */
[----:B------:R-:W2:Y:S01]  /*fba0*/  S2R R212, SR_TID.X ;  /* 0x0000000000d47919 */ /* 0x000ea20000002100 */
[----:B------:R-:W-:Y:S01]  /*fbb0*/  LOP3.LUT R93, R93, R216, RZ, 0x3c, !PT ;  /* 0x000000d85d5d7212 */ /* 0x000fe200078e3cff */
[C---:B------:R-:W-:Y:S01]  /*fbc0*/  IMAD R61, R71.reuse, 0xb, RZ ;  /* 0x0000000b473d7824 */ /* 0x040fe200078e02ff */
[----:B-1----:R-:W-:Y:S01]  /*fbd0*/  SHF.R.U32.HI R3, RZ, 0x4, R208 ;  /* 0x00000004ff037819 */ /* 0x002fe200000116d0 */
[----:B------:R-:W1:Y:S01]  /*fbe0*/  S2R R216, SR_CTAID.Y ;  /* 0x0000000000d87919 */ /* 0x000e620000002600 */
[CC--:B------:R-:W-:Y:S01]  /*fbf0*/  LEA R69, R71.reuse, R71.reuse, 0x1 ;  /* 0x0000004747457211 */ /* 0x0c0fe200078e08ff */
[----:B------:R-:W-:Y:S01]  /*fc00*/  IMAD R60, R71, 0xc, RZ ;  /* 0x0000000c473c7824 */ /* 0x000fe200078e02ff */
[----:B------:R-:W-:Y:S01]  /*fc10*/  SGXT.U32 R3, R3, 0xe ;  /* 0x0000000e0303781a */ /* 0x000fe20000000000 */
[C---:B------:R-:W-:Y:S01]  /*fc20*/  IMAD R59, R71.reuse, 0xd, RZ ;  /* 0x0000000d473b7824 */ /* 0x040fe200078e02ff */
[C---:B------:R-:W-:Y:S01]  /*fc30*/  SHF.L.U32 R68, R71.reuse, 0x2, RZ ;  /* 0x0000000247447819 */ /* 0x040fe200000006ff */
[----:B------:R-:W-:Y:S01]  /*fc40*/  IMAD R58, R71, 0xe, RZ ;  /* 0x0000000e473a7824 */ /* 0x000fe200078e02ff */
[----:B------:R-:W-:Y:S01]  /*fc50*/  IADD3 R3, P0, R3, 0x80, RZ ;  /* 0x0000008003037810 */ /* 0x000fe20007f1e0ff */
[C---:B------:R-:W-:Y:S01]  /*fc60*/  IMAD R54, R71.reuse, 0x12, RZ ;  /* 0x0000001247367824 */ /* 0x040fe200078e02ff */
[CC--:B------:R-:W-:Y:S01]  /*fc70*/  LEA R67, R71.reuse, R71.reuse, 0x2 ;  /* 0x0000004747437211 */ /* 0x0c0fe200078e10ff */
[C---:B------:R-:W-:Y:S01]  /*fc80*/  IMAD R53, R71.reuse, 0x13, RZ ;  /* 0x0000001347357824 */ /* 0x040fe200078e02ff */
[----:B------:R-:W-:Y:S01]  /*fc90*/  IADD3.X R2, R2, 0x40000040, RZ, P0, !PT ;  /* 0x4000004002027810 */ /* 0x000fe200007fe4ff */
[C---:B------:R-:W-:Y:S01]  /*fca0*/  IMAD R52, R71.reuse, 0x14, RZ ;  /* 0x0000001447347824 */ /* 0x040fe200078e02ff */
[----:B------:R-:W-:Y:S01]  /*fcb0*/  IADD3 R4, P0, R0, 0x2, RZ ;  /* 0x0000000200047810 */ /* 0x000fe20007f1e0ff */
[C---:B------:R-:W-:Y:S01]  /*fcc0*/  IMAD R51, R71.reuse, 0x15, RZ ;  /* 0x0000001547337824 */ /* 0x040fe200078e02ff */
[----:B------:R-:W-:Y:S01]  /*fcd0*/  R2UR UR5, R2 ;  /* 0x00000000020572ca */ /* 0x000fe200000e0000 */
[----:B------:R-:W-:Y:S01]  /*fce0*/  IMAD R50, R71, 0x16, RZ ;  /* 0x0000001647327824 */ /* 0x000fe200078e02ff */
[----:B------:R-:W-:Y:S01]  /*fcf0*/  R2UR UR4, R3 ;  /* 0x00000000030472ca */ /* 0x000fe200000e0000 */
[C---:B------:R-:W-:Y:S01]  /*fd00*/  IMAD R47, R71.reuse, 0x17, RZ ;  /* 0x00000017472f7824 */ /* 0x040fe200078e02ff */
[----:B------:R-:W-:Y:S01]  /*fd10*/  R2UR UR6, R4 ;  /* 0x00000000040672ca */ /* 0x000fe200000e0000 */
[C---:B------:R-:W-:Y:S01]  /*fd20*/  IMAD R46, R71.reuse, 0x18, RZ ;  /* 0x00000018472e7824 */ /* 0x040fe200078e02ff */
[CC--:B------:R-:W-:Y:S01]  /*fd30*/  LEA R65, R71.reuse, -R71.reuse, 0x3 ;  /* 0x8000004747417211 */ /* 0x0c0fe200078e18ff */
[C---:B------:R-:W-:Y:S01]  /*fd40*/  IMAD R45, R71.reuse, 0x19, RZ ;  /* 0x00000019472d7824 */ /* 0x040fe200078e02ff */
[C---:B------:R-:W-:Y:S01]  /*fd50*/  SHF.L.U32 R64, R71.reuse, 0x3, RZ ;  /* 0x0000000347407819 */ /* 0x040fe200000006ff */
[C---:B------:R-:W-:Y:S01]  /*fd60*/  IMAD R44, R71.reuse, 0x1a, RZ ;  /* 0x0000001a472c7824 */ /* 0x040fe200078e02ff */
[CC--:B------:R-:W-:Y:S01]  /*fd70*/  LEA R63, R71.reuse, R71.reuse, 0x3 ;  /* 0x00000047473f7211 */ /* 0x0c0fe200078e18ff */
[C---:B------:R-:W-:Y:S01]  /*fd80*/  IMAD R43, R71.reuse, 0x1b, RZ ;  /* 0x0000001b472b7824 */ /* 0x040fe200078e02ff */
[C---:B------:R-:W-:Y:S01]  /*fd90*/  LEA R57, R71.reuse, -R71, 0x4 ;  /* 0x8000004747397211 */ /* 0x040fe200078e20ff */
[C---:B------:R-:W-:Y:S01]  /*fda0*/  IMAD R42, R71.reuse, 0x1c, RZ ;  /* 0x0000001c472a7824 */ /* 0x040fe200078e02ff */
[----:B--2---:R-:W-:Y:S01]  /*fdb0*/  LOP3.LUT R212, R212, 0x3f, RZ, 0xc0, !PT ;  /* 0x0000003fd4d47812 */ /* 0x004fe200078ec0ff */
[C---:B------:R-:W-:Y:S01]  /*fdc0*/  IMAD R41, R71.reuse, 0x1d, RZ ;  /* 0x0000001d47297824 */ /* 0x040fe200078e02ff */
[C---:B------:R-:W-:Y:S01]  /*fdd0*/  SHF.L.U32 R56, R71.reuse, 0x4, RZ ;  /* 0x0000000447387819 */ /* 0x040fe200000006ff */
[----:B-1----:R-:W-:Y:S01]  /*fde0*/  IMAD R0, R216, R6, RZ ;  /* 0x00000006d8007224 */ /* 0x002fe200078e02ff */
[----:B------:R-:W-:Y:S01]  /*fdf0*/  MOV R6, RZ ;  /* 0x000000ff00067202 */ /* 0x000fe20000000f00 */
[----:B------:R-:W-:Y:S01]  /*fe00*/  IMAD R2, R212, R7, RZ ;  /* 0x00000007d4027224 */ /* 0x000fe200078e02ff */
[----:B------:R-:W-:Y:S01]  /*fe10*/  LEA R55, R71, R71, 0x4 ;  /* 0x0000004747377211 */ /* 0x000fe200078e20ff */
[----:B------:R-:W-:Y:S01]  /*fe20*/  IMAD R3, R216, R70, RZ ;  /* 0x00000046d8037224 */ /* 0x000fe200078e02ff */
[C---:B------:R-:W-:Y:S01]  /*fe30*/  SHF.L.U32 R7, R0.reuse, 0x1, RZ ;  /* 0x0000000100077819 */ /* 0x040fe200000006ff */
[----:B------:R-:W-:Y:S01]  /*fe40*/  IMAD.HI R0, R0, 0x2, RZ ;  /* 0x0000000200007827 */ /* 0x000fe200078e02ff */
[----:B------:R-:W-:Y:S01]  /*fe50*/  SHF.L.U32 R4, R2, 0x1, RZ ;  /* 0x0000000102047819 */ /* 0x000fe200000006ff */
[----:B------:R-:W1:Y:S01]  /*fe60*/  LDC R76, c[0x0][0x268] ;  /* 0x00009a00ff4c7b82 */ /* 0x000e620000000800 */
[----:B------:R-:W-:Y:S01]  /*fe70*/  IADD3.X R9, R6, 0x40000040, RZ, P0, !PT ;  /* 0x4000004006097810 */ /* 0x000fe200007fe4ff */
[----:B------:R-:W-:Y:S01]  /*fe80*/  IMAD.HI R8, R2, 0x2, RZ ;  /* 0x0000000202087827 */ /* 0x000fe200078e02ff */
[----:B------:R-:W-:-:S02]  /*fe90*/  LEA R6, R12, R5, 0x7 ;  /* 0x000000050c067211 */ /* 0x000fc400078e38ff */
[----:B----4-:R-:W-:Y:S01]  /*fea0*/  IADD3 R2, P1, P2, R4, R16, R7 ;  /* 0x0000001004027210 */ /* 0x010fe20007a3e007 */
[----:B------:R-:W-:Y:S01]  /*feb0*/  IMAD R40, R71, 0x1e, RZ ;  /* 0x0000001e47287824 */ /* 0x000fe200078e02ff */
[----:B0-----:R-:W-:Y:S01]  /*fec0*/  LEA R4, P0, R3, R10, 0x1 ;  /* 0x0000000a03047211 */ /* 0x001fe200078008ff */
[C---:B------:R-:W-:Y:S01]  /*fed0*/  IMAD R36, R71.reuse, 0x22, RZ ;  /* 0x0000002247247824 */ /* 0x040fe200078e02ff */
[----:B------:R-:W-:Y:S01]  /*fee0*/  LEA R7, R12, R6, 0x7 ;  /* 0x000000060c077211 */ /* 0x000fe200078e38ff */
[C---:B------:R-:W-:Y:S01]  /*fef0*/  IMAD R35, R71.reuse, 0x23, RZ ;  /* 0x0000002347237824 */ /* 0x040fe200078e02ff */
[----:B------:R-:W-:Y:S01]  /*ff00*/  IADD3.X R0, R8, R17, R0, P1, P2 ;  /* 0x0000001108007210 */ /* 0x000fe20000fe4400 */
[----:B------:R-:W-:Y:S01]  /*ff10*/  IMAD R34, R71, 0x24, RZ ;  /* 0x0000002447227824 */ /* 0x000fe200078e02ff */
[----:B------:R-:W-:Y:S01]  /*ff20*/  LEA.HI.X.SX32 R8, R3, R11, 0x1, P0 ;  /* 0x0000000b03087211 */ /* 0x000fe200000f0eff */
[----:B------:R-:W-:Y:S01]  /*ff30*/  IMAD R33, R71, 0x25, RZ ;  /* 0x0000002547217824 */ /* 0x000fe200078e02ff */
[-C--:B------:R-:W-:Y:S01]  /*ff40*/  LEA R74, P0, R5, R4.reuse, 0x1 ;  /* 0x00000004054a7211 */ /* 0x080fe200078008ff */
[C---:B------:R-:W-:Y:S01]  /*ff50*/  IMAD R32, R71.reuse, 0x26, RZ ;  /* 0x0000002647207824 */ /* 0x040fe200078e02ff */
[----:B------:R-:W-:Y:S01]  /*ff60*/  LEA R3, R12, R7, 0x7 ;  /* 0x000000070c037211 */ /* 0x000fe200078e38ff */
[C---:B------:R-:W-:Y:S01]  /*ff70*/  IMAD R31, R71.reuse, 0x27, RZ ;  /* 0x00000027471f7824 */ /* 0x040fe200078e02ff */
[C---:B------:R-:W-:Y:S01]  /*ff80*/  LEA R72, P1, R6.reuse, R4, 0x1 ;  /* 0x0000000406487211 */ /* 0x040fe200078208ff */
[----:B------:R-:W-:Y:S01]  /*ff90*/  IMAD R30, R71, 0x28, RZ ;  /* 0x00000028471e7824 */ /* 0x000fe200078e02ff */
[----:B------:R-:W-:Y:S01]  /*ffa0*/  LEA.HI.X.SX32 R75, R5, R8, 0x1, P0 ;  /* 0x00000008054b7211 */ /* 0x000fe200000f0eff */
[----:B------:R-:W-:Y:S01]  /*ffb0*/  IMAD R29, R71, 0x29, RZ ;  /* 0x00000029471d7824 */ /* 0x000fe200078e02ff */
[-C--:B------:R-:W-:Y:S01]  /*ffc0*/  LEA R48, P2, R7, R4.reuse, 0x1 ;  /* 0x0000000407307211 */ /* 0x080fe200078408ff */
[----:B------:R-:W-:Y:S01]  /*ffd0*/  IMAD R27, R71, 0x2a, RZ ;  /* 0x0000002a471b7824 */ /* 0x000fe200078e02ff */
[----:B------:R-:W-:Y:S01]  /*ffe0*/  LEA R4, P3, R3, R4, 0x1 ;  /* 0x0000000403047211 */ /* 0x000fe200078608ff */
[----:B------:R-:W-:Y:S01]  /*fff0*/  IMAD.WIDE R78, R71, 0x2, R74 ;  /* 0x00000002474e7825 */ /* 0x000fe200078e024a */
[-C--:B------:R-:W-:Y:S01]  /*10000*/  LEA.HI.X.SX32 R73, R6, R8.reuse, 0x1, P1 ;  /* 0x0000000806497211 */ /* 0x080fe200008f0eff */
[----:B------:R-:W0:Y:S01]  /*10010*/  LDC R77, c[0x0][0x268] ;  /* 0x00009a00ff4d7b82 */ /* 0x000e220000000800 */
[-C--:B------:R-:W-:Y:S01]  /*10020*/  LEA.HI.X.SX32 R49, R7, R8.reuse, 0x1, P2 ;  /* 0x0000000807317211 */ /* 0x080fe200010f0eff */
[----:B------:R-:W-:Y:S01]  /*10030*/  IMAD R26, R71, 0x2b, RZ ;  /* 0x0000002b471a7824 */ /* 0x000fe200078e02ff */
[----:B------:R-:W-:Y:S01]  /*10040*/  LEA.HI.X.SX32 R5, R3, R8, 0x1, P3 ;  /* 0x0000000803057211 */ /* 0x000fe200018f0eff */
[C---:B------:R-:W-:Y:S01]  /*10050*/  IMAD.WIDE R82, R71.reuse, 0x2, R72 ;  /* 0x0000000247527825 */ /* 0x040fe200078e0248 */
[----:B------:R2:W-:Y:S01]  /*10060*/  STL.64 [R1+0x1968], R78 ;  /* 0x0019684e01007387 */ /* 0x0005e20000100a00 */
[----:B------:R-:W-:-:S02]  /*10070*/  SHF.L.U32 R70, R71, 0x1, RZ ;  /* 0x0000000147467819 */ /* 0x000fc400000006ff */
[C---:B------:R-:W-:Y:S01]  /*10080*/  IMAD.WIDE R80, R71.reuse, 0x2, R48 ;  /* 0x0000000247507825 */ /* 0x040fe200078e0230 */
[----:B------:R3:W-:Y:S01]  /*10090*/  STL.64 [R1+0x1960], R82 ;  /* 0x0019605201007387 */ /* 0x0007e20000100a00 */
[CC--:B------:R-:W-:Y:S01]  /*100a0*/  LEA R39, R71.reuse, -R71.reuse, 0x5 ;  /* 0x8000004747277211 */ /* 0x0c0fe200078e28ff */
[----:B------:R-:W4:Y:S01]  /*100b0*/  LDC R84, c[0x0][0x268] ;  /* 0x00009a00ff547b82 */ /* 0x000f220000000800 */
[C---:B------:R-:W-:Y:S01]  /*100c0*/  SHF.L.U32 R38, R71.reuse, 0x5, RZ ;  /* 0x0000000547267819 */ /* 0x040fe200000006ff */
[----:B------:R5:W-:Y:S01]  /*100d0*/  STL.64 [R1+0x1958], R80 ;  /* 0x0019585001007387 */ /* 0x000be20000100a00 */
[C---:B------:R-:W-:Y:S01]  /*100e0*/  LEA R37, R71.reuse, R71, 0x5 ;  /* 0x0000004747257211 */ /* 0x040fe200078e28ff */
[----:B------:R-:W-:Y:S01]  /*100f0*/  IMAD R25, R71, 0x2c, RZ ;  /* 0x0000002c47197824 */ /* 0x000fe200078e02ff */
[----:B------:R-:W-:Y:S01]  /*10100*/  R2UR UR7, R9 ;  /* 0x00000000090772ca */ /* 0x000fe200000e0000 */
[----:B--2---:R-:W-:Y:S01]  /*10110*/  IMAD.WIDE R78, R71, 0x2, R4 ;  /* 0x00000002474e7825 */ /* 0x004fe200078e0204 */
[----:B------:R-:W-:Y:S01]  /*10120*/  SHF.R.U32.HI R9, RZ, 0x6, R220 ;  /* 0x00000006ff097819 */ /* 0x000fe200000116dc */
[----:B------:R-:W2:Y:S02]  /*10130*/  LDC R87, c[0x0][0x268] ;  /* 0x00009a00ff577b82 */ /* 0x000ea40000000800 */
[----:B---3--:R-:W-:Y:S01]  /*10140*/  IMAD.WIDE R82, R68, 0x2, R74 ;  /* 0x0000000244527825 */ /* 0x008fe200078e024a */
[----:B------:R3:W-:Y:S01]  /*10150*/  STL.64 [R1+0x1950], R78 ;  /* 0x0019504e01007387 */ /* 0x0007e20000100a00 */
[----:B------:R-:W-:-:S02]  /*10160*/  SGXT.U32 R3, R9, 0x1 ;  /* 0x000000010903781a */ /* 0x000fc40000000000 */
[--C-:B-----5:R-:W-:Y:S02]  /*10170*/  IMAD.WIDE R80, R70, 0x2, R74.reuse ;  /* 0x0000000246507825 */ /* 0x120fe400078e024a */
[----:B------:R-:W5:Y:S02]  /*10180*/  LDC R86, c[0x0][0x268] ;  /* 0x00009a00ff567b82 */ /* 0x000f640000000800 */
[C---:B------:R-:W-:Y:S01]  /*10190*/  IMAD R24, R71.reuse, 0x2d, RZ ;  /* 0x0000002d47187824 */ /* 0x040fe200078e02ff */
[----:B------:R1:W-:Y:S01]  /*101a0*/  STL.64 [R1+0x1948], R80 ;  /* 0x0019485001007387 */ /* 0x0003e20000100a00 */
[C---:B------:R-:W-:Y:S02]  /*101b0*/  IMAD R23, R71.reuse, 0x2e, RZ ;  /* 0x0000002e47177824 */ /* 0x040fe400078e02ff */
[----:B------:R-:W-:Y:S02]  /*101c0*/  IMAD R22, R71, 0x2f, RZ ;  /* 0x0000002f47167824 */ /* 0x000fe400078e02ff */
[----:B---3--:R-:W-:Y:S01]  /*101d0*/  IMAD.WIDE R78, R69, 0x2, R74 ;  /* 0x00000002454e7825 */ /* 0x008fe200078e024a */
[----:B------:R-:W3:Y:S03]  /*101e0*/  LDC R85, c[0x0][0x268] ;  /* 0x00009a00ff557b82 */ /* 0x000ee60000000800 */
[C---:B------:R-:W-:Y:S01]  /*101f0*/  IMAD R21, R71.reuse, 0x30, RZ ;  /* 0x0000003047157824 */ /* 0x040fe200078e02ff */
[----:B------:R0:W-:Y:S01]  /*10200*/  STL.64 [R1+0x1940], R78 ;  /* 0x0019404e01007387 */ /* 0x0001e20000100a00 */
[----:B------:R-:W-:-:S02]  /*10210*/  IMAD R20, R71, 0x31, RZ ;  /* 0x0000003147147824 */ /* 0x000fc400078e02ff */
[--C-:B-1----:R-:W-:Y:S01]  /*10220*/  IMAD.WIDE R80, R67, 0x2, R74.reuse ;  /* 0x0000000243507825 */ /* 0x102fe200078e024a */
[----:B------:R1:W-:Y:S01]  /*10230*/  STL.64 [R1+0x1938], R82 ;  /* 0x0019385201007387 */ /* 0x0003e20000100a00 */
[----:B------:R-:W3:Y:S02]  /*10240*/  LDC R89, c[0x0][0x268] ;  /* 0x00009a00ff597b82 */ /* 0x000ee40000000800 */
[C---:B------:R-:W-:Y:S01]  /*10250*/  IMAD R19, R71.reuse, 0x32, RZ ;  /* 0x0000003247137824 */ /* 0x040fe200078e02ff */
[----:B------:R4:W-:Y:S01]  /*10260*/  STL.64 [R1+0x1930], R80 ;  /* 0x0019305001007387 */ /* 0x0009e20000100a00 */
[C---:B------:R-:W-:Y:S02]  /*10270*/  IMAD R18, R71.reuse, 0x33, RZ ;  /* 0x0000003347127824 */ /* 0x040fe400078e02ff */
[----:B------:R-:W-:Y:S02]  /*10280*/  IMAD R17, R71, 0x34, RZ ;  /* 0x0000003447117824 */ /* 0x000fe400078e02ff */
[--C-:B0-----:R-:W-:Y:S01]  /*10290*/  IMAD.WIDE R78, R66, 0x2, R74.reuse ;  /* 0x00000002424e7825 */ /* 0x101fe200078e024a */
[----:B------:R-:W0:Y:S03]  /*102a0*/  LDC R88, c[0x0][0x268] ;  /* 0x00009a00ff587b82 */ /* 0x000e260000000800 */
[--C-:B-1----:R-:W-:Y:S01]  /*102b0*/  IMAD.WIDE R82, R65, 0x2, R74.reuse ;  /* 0x0000000241527825 */ /* 0x102fe200078e024a */
[----:B------:R1:W-:Y:S03]  /*102c0*/  STL.64 [R1+0x1928], R78 ;  /* 0x0019284e01007387 */ /* 0x0003e60000100a00 */
[----:B----4-:R-:W-:Y:S01]  /*102d0*/  IMAD.WIDE R80, R64, 0x2, R74 ;  /* 0x0000000240507825 */ /* 0x010fe200078e024a */
[----:B------:R4:W-:Y:S01]  /*102e0*/  STL.64 [R1+0x1920], R82 ;  /* 0x0019205201007387 */ /* 0x0009e20000100a00 */
[----:B------:R-:W0:Y:S02]  /*102f0*/  LDC R95, c[0x0][0x268] ;  /* 0x00009a00ff5f7b82 */ /* 0x000e240000000800 */
[C---:B------:R-:W-:Y:S01]  /*10300*/  IMAD R16, R71.reuse, 0x35, RZ ;  /* 0x0000003547107824 */ /* 0x040fe200078e02ff */
[----:B------:R2:W-:Y:S01]  /*10310*/  STL.64 [R1+0x18e8], R80 ;  /* 0x0018e85001007387 */ /* 0x0005e20000100a00 */
[----:B------:R-:W-:-:S02]  /*10320*/  IMAD R14, R71, 0x36, RZ ;  /* 0x00000036470e7824 */ /* 0x000fc400078e02ff */
[----:B------:R-:W-:Y:S02]  /*10330*/  IMAD R13, R71, 0x37, RZ ;  /* 0x00000037470d7824 */ /* 0x000fe400078e02ff */
[--C-:B-1----:R-:W-:Y:S01]  /*10340*/  IMAD.WIDE R78, R63, 0x2, R74.reuse ;  /* 0x000000023f4e7825 */ /* 0x102fe200078e024a */
[----:B------:R-:W1:Y:S03]  /*10350*/  LDC R97, c[0x0][0x268] ;  /* 0x00009a00ff617b82 */ /* 0x000e660000000800 */
[--C-:B----4-:R-:W-:Y:S01]  /*10360*/  IMAD.WIDE R82, R62, 0x2, R74.reuse ;  /* 0x000000023e527825 */ /* 0x110fe200078e024a */
[----:B------:R4:W-:Y:S03]  /*10370*/  STL.64 [R1+0x18d8], R78 ;  /* 0x0018d84e01007387 */ /* 0x0009e60000100a00 */
[----:B--2---:R-:W-:Y:S01]  /*10380*/  IMAD.WIDE R80, R61, 0x2, R74 ;  /* 0x000000023d507825 */ /* 0x004fe200078e024a */
[----:B------:R2:W-:Y:S01]  /*10390*/  STL.64 [R1+0x18c8], R82 ;  /* 0x0018c85201007387 */ /* 0x0005e20000100a00 */
[----:B------:R-:W1:Y:S02]  /*103a0*/  LDC R96, c[0x0][0x268] ;  /* 0x00009a00ff607b82 */ /* 0x000e640000000800 */
[C---:B------:R-:W-:Y:S01]  /*103b0*/  IMAD R12, R71.reuse, 0x38, RZ ;  /* 0x00000038470c7824 */ /* 0x040fe200078e02ff */
[----:B------:R5:W-:Y:S01]  /*103c0*/  STL.64 [R1+0x18b8], R80 ;  /* 0x0018b85001007387 */ /* 0x000be20000100a00 */
[----:B------:R-:W-:-:S02]  /*103d0*/  IMAD R11, R71, 0x39, RZ ;  /* 0x00000039470b7824 */ /* 0x000fc400078e02ff */
[----:B------:R-:W-:Y:S02]  /*103e0*/  IMAD R10, R71, 0x3a, RZ ;  /* 0x0000003a470a7824 */ /* 0x000fe400078e02ff */
[--C-:B----4-:R-:W-:Y:S01]  /*103f0*/  IMAD.WIDE R78, R60, 0x2, R74.reuse ;  /* 0x000000023c4e7825 */ /* 0x110fe200078e024a */
[----:B------:R-:W4:Y:S03]  /*10400*/  LDC R98, c[0x0][0x268] ;  /* 0x00009a00ff627b82 */ /* 0x000f260000000800 */
[--C-:B--2---:R-:W-:Y:S01]  /*10410*/  IMAD.WIDE R82, R59, 0x2, R74.reuse ;  /* 0x000000023b527825 */ /* 0x104fe200078e024a */
[----:B------:R2:W-:Y:S03]  /*10420*/  STL.64 [R1+0x18a8], R78 ;  /* 0x0018a84e01007387 */ /* 0x0005e60000100a00 */
[----:B-----5:R-:W-:Y:S01]  /*10430*/  IMAD.WIDE R80, R58, 0x2, R74 ;  /* 0x000000023a507825 */ /* 0x020fe200078e024a */
[----:B------:R5:W-:Y:S01]  /*10440*/  STL.64 [R1+0x1898], R82 ;  /* 0x0018985201007387 */ /* 0x000be20000100a00 */
[----:B------:R-:W4:Y:S02]  /*10450*/  LDC R99, c[0x0][0x268] ;  /* 0x00009a00ff637b82 */ /* 0x000f240000000800 */
[C---:B------:R-:W-:Y:S01]  /*10460*/  IMAD R9, R71.reuse, 0x3b, RZ ;  /* 0x0000003b47097824 */ /* 0x040fe200078e02ff */
[----:B------:R3:W-:Y:S01]  /*10470*/  STL.64 [R1+0x1888], R80 ;  /* 0x0018885001007387 */ /* 0x0007e20000100a00 */
[----:B------:R-:W-:-:S02]  /*10480*/  IMAD R8, R71, 0x3c, RZ ;  /* 0x0000003c47087824 */ /* 0x000fc400078e02ff */
[----:B------:R-:W-:Y:S01]  /*10490*/  IMAD R28, R3, R76, RZ ;  /* 0x0000004c031c7224 */ /* 0x000fe200078e02ff */
[----:B------:R-:W-:Y:S01]  /*104a0*/  LEA R3, R71, -R71, 0x6 ;  /* 0x8000004747037211 */ /* 0x000fe200078e30ff */
[--C-:B--2---:R-:W-:Y:S01]  /*104b0*/  IMAD.WIDE R78, R57, 0x2, R74.reuse ;  /* 0x00000002394e7825 */ /* 0x104fe200078e024a */
[----:B------:R-:W2:Y:S02]  /*104c0*/  LDC R100, c[0x0][0x268] ;  /* 0x00009a00ff647b82 */ /* 0x000ea40000000800 */
[----:B------:R-:W-:Y:S01]  /*104d0*/  LEA R90, R76, R28, 0x1 ;  /* 0x0000001c4c5a7211 */ /* 0x000fe200078e08ff */
[--C-:B-----5:R-:W-:Y:S01]  /*104e0*/  IMAD.WIDE R82, R56, 0x2, R74.reuse ;  /* 0x0000000238527825 */ /* 0x120fe200078e024a */
[----:B------:R5:W-:Y:S02]  /*104f0*/  STL.64 [R1+0x1878], R78 ;  /* 0x0018784e01007387 */ /* 0x000be40000100a00 */
[C---:B------:R-:W-:Y:S01]  /*10500*/  LEA R91, R76.reuse, R90, 0x1 ;  /* 0x0000005a4c5b7211 */ /* 0x040fe200078e08ff */
[--C-:B---3--:R-:W-:Y:S01]  /*10510*/  IMAD.WIDE R80, R55, 0x2, R74.reuse ;  /* 0x0000000237507825 */ /* 0x108fe200078e024a */
[----:B------:R3:W-:Y:S01]  /*10520*/  STL.64 [R1+0x1868], R82 ;  /* 0x0018685201007387 */ /* 0x0007e20000100a00 */
[----:B------:R-:W2:Y:S02]  /*10530*/  LDC R101, c[0x0][0x268] ;  /* 0x00009a00ff657b82 */ /* 0x000ea40000000800 */
[C---:B------:R-:W-:Y:S01]  /*10540*/  IMAD R7, R71.reuse, 0x3d, RZ ;  /* 0x0000003d47077824 */ /* 0x040fe200078e02ff */
[----:B------:R0:W-:Y:S01]  /*10550*/  STL.64 [R1+0x1858], R80 ;  /* 0x0018585001007387 */ /* 0x0001e20000100a00 */
[----:B------:R-:W-:Y:S01]  /*10560*/  IMAD R6, R71, 0x3e, RZ ;  /* 0x0000003e47067824 */ /* 0x000fe200078e02ff */
[----:B------:R-:W-:Y:S01]  /*10570*/  LEA R71, R76, R91, 0x1 ;  /* 0x0000005b4c477211 */ /* 0x000fe200078e08ff */
[----:B-----5:R-:W-:-:S02]  /*10580*/  IMAD.WIDE R78, R54, 0x2, R74 ;  /* 0x00000002364e7825 */ /* 0x020fc400078e024a */
[----:B------:R-:W5:Y:S01]  /*10590*/  LDC R103, c[0x0][0x268] ;  /* 0x00009a00ff677b82 */ /* 0x000f620000000800 */
[----:B------:R-:W-:Y:S01]  /*105a0*/  LEA R92, R76, R71, 0x1 ;  /* 0x000000474c5c7211 */ /* 0x000fe200078e08ff */
[--C-:B---3--:R-:W-:Y:S01]  /*105b0*/  IMAD.WIDE R82, R53, 0x2, R74.reuse ;  /* 0x0000000235527825 */ /* 0x108fe200078e024a */
[----:B------:R3:W-:Y:S03]  /*105c0*/  STL.64 [R1+0x1848], R78 ;  /* 0x0018484e01007387 */ /* 0x0007e60000100a00 */
[--C-:B0-----:R-:W-:Y:S01]  /*105d0*/  IMAD.WIDE R80, R52, 0x2, R74.reuse ;  /* 0x0000000234507825 */ /* 0x101fe200078e024a */
[----:B------:R0:W-:Y:S01]  /*105e0*/  STL.64 [R1+0x1838], R82 ;  /* 0x0018385201007387 */ /* 0x0001e20000100a00 */
[----:B------:R-:W5:Y:S03]  /*105f0*/  LDC R102, c[0x0][0x268] ;  /* 0x00009a00ff667b82 */ /* 0x000f660000000800 */
[----:B------:R1:W-:Y:S01]  /*10600*/  STL.64 [R1+0x1828], R80 ;  /* 0x0018285001007387 */ /* 0x0003e20000100a00 */
[----:B---3--:R-:W-:-:S04]  /*10610*/  IMAD.WIDE R78, R51, 0x2, R74 ;  /* 0x00000002334e7825 */ /* 0x008fc800078e024a */
[----:B------:R-:W3:Y:S01]  /*10620*/  LDC R104, c[0x0][0x268] ;  /* 0x00009a00ff687b82 */ /* 0x000ee20000000800 */
[--C-:B0-----:R-:W-:Y:S01]  /*10630*/  IMAD.WIDE R82, R50, 0x2, R74.reuse ;  /* 0x0000000232527825 */ /* 0x101fe200078e024a */
[----:B------:R0:W-:Y:S03]  /*10640*/  STL.64 [R1+0x1818], R78 ;  /* 0x0018184e01007387 */ /* 0x0001e60000100a00 */
[--C-:B-1----:R-:W-:Y:S01]  /*10650*/  IMAD.WIDE R80, R47, 0x2, R74.reuse ;  /* 0x000000022f507825 */ /* 0x102fe200078e024a */
[----:B------:R1:W-:Y:S02]  /*10660*/  STL.64 [R1+0x1808], R82 ;  /* 0x0018085201007387 */ /* 0x0003e40000100a00 */
[----:B------:R-:W3:Y:S02]  /*10670*/  LDC R105, c[0x0][0x268] ;  /* 0x00009a00ff697b82 */ /* 0x000ee40000000800 */
[----:B------:R4:W-:Y:S01]  /*10680*/  STL.64 [R1+0x17f8], R80 ;  /* 0x0017f85001007387 */ /* 0x0009e20000100a00 */
[----:B0-----:R-:W-:-:S05]  /*10690*/  IMAD.WIDE R78, R46, 0x2, R74 ;  /* 0x000000022e4e7825 */ /* 0x001fca00078e024a */
[----:B------:R-:W0:Y:S01]  /*106a0*/  LDC R106, c[0x0][0x268] ;  /* 0x00009a00ff6a7b82 */ /* 0x000e220000000800 */
[--C-:B-1----:R-:W-:Y:S01]  /*106b0*/  IMAD.WIDE R82, R45, 0x2, R74.reuse ;  /* 0x000000022d527825 */ /* 0x102fe200078e024a */
[----:B------:R1:W-:Y:S03]  /*106c0*/  STL.64 [R1+0x17e8], R78 ;  /* 0x0017e84e01007387 */ /* 0x0003e60000100a00 */
[--C-:B----4-:R-:W-:Y:S01]  /*106d0*/  IMAD.WIDE R80, R44, 0x2, R74.reuse ;  /* 0x000000022c507825 */ /* 0x110fe200078e024a */
[----:B------:R4:W-:Y:S02]  /*106e0*/  STL.64 [R1+0x17d8], R82 ;  /* 0x0017d85201007387 */ /* 0x0009e40000100a00 */
[----:B------:R-:W0:Y:S02]  /*106f0*/  LDC R107, c[0x0][0x268] ;  /* 0x00009a00ff6b7b82 */ /* 0x000e240000000800 */
[----:B------:R2:W-:Y:S01]  /*10700*/  STL.64 [R1+0x17c8], R80 ;  /* 0x0017c85001007387 */ /* 0x0005e20000100a00 */
[----:B-1----:R-:W-:-:S05]  /*10710*/  IMAD.WIDE R78, R43, 0x2, R74 ;  /* 0x000000022b4e7825 */ /* 0x002fca00078e024a */
[----:B------:R-:W1:Y:S01]  /*10720*/  LDC R109, c[0x0][0x268] ;  /* 0x00009a00ff6d7b82 */ /* 0x000e620000000800 */
[--C-:B----4-:R-:W-:Y:S01]  /*10730*/  IMAD.WIDE R82, R42, 0x2, R74.reuse ;  /* 0x000000022a527825 */ /* 0x110fe200078e024a */
[----:B------:R4:W-:Y:S03]  /*10740*/  STL.64 [R1+0x17b8], R78 ;  /* 0x0017b84e01007387 */ /* 0x0009e60000100a00 */
[--C-:B--2---:R-:W-:Y:S01]  /*10750*/  IMAD.WIDE R80, R41, 0x2, R74.reuse ;  /* 0x0000000229507825 */ /* 0x104fe200078e024a */
[----:B------:R2:W-:Y:S02]  /*10760*/  STL.64 [R1+0x17a8], R82 ;  /* 0x0017a85201007387 */ /* 0x0005e40000100a00 */
[----:B------:R-:W1:Y:S02]  /*10770*/  LDC R108, c[0x0][0x268] ;  /* 0x00009a00ff6c7b82 */ /* 0x000e640000000800 */
[----:B------:R5:W-:Y:S01]  /*10780*/  STL.64 [R1+0x1798], R80 ;  /* 0x0017985001007387 */ /* 0x000be20000100a00 */
[----:B----4-:R-:W-:-:S05]  /*10790*/  IMAD.WIDE R78, R40, 0x2, R74 ;  /* 0x00000002284e7825 */ /* 0x010fca00078e024a */
[----:B------:R-:W4:Y:S01]  /*107a0*/  LDC R110, c[0x0][0x268] ;  /* 0x00009a00ff6e7b82 */ /* 0x000f220000000800 */
[--C-:B--2---:R-:W-:Y:S01]  /*107b0*/  IMAD.WIDE R82, R39, 0x2, R74.reuse ;  /* 0x0000000227527825 */ /* 0x104fe200078e024a */
[----:B------:R2:W-:Y:S03]  /*107c0*/  STL.64 [R1+0x1788], R78 ;  /* 0x0017884e01007387 */ /* 0x0005e60000100a00 */
[--C-:B-----5:R-:W-:Y:S01]  /*107d0*/  IMAD.WIDE R80, R38, 0x2, R74.reuse ;  /* 0x0000000226507825 */ /* 0x120fe200078e024a */
[----:B------:R5:W-:Y:S02]  /*107e0*/  STL.64 [R1+0x1778], R82 ;  /* 0x0017785201007387 */ /* 0x000be40000100a00 */
[----:B------:R-:W4:Y:S02]  /*107f0*/  LDC R111, c[0x0][0x268] ;  /* 0x00009a00ff6f7b82 */ /* 0x000f240000000800 */
[----:B------:R3:W-:Y:S01]  /*10800*/  STL.64 [R1+0x1768], R80 ;  /* 0x0017685001007387 */ /* 0x0007e20000100a00 */
[----:B--2---:R-:W-:-:S05]  /*10810*/  IMAD.WIDE R78, R37, 0x2, R74 ;  /* 0x00000002254e7825 */ /* 0x004fca00078e024a */
[----:B------:R-:W2:Y:S01]  /*10820*/  LDC R112, c[0x0][0x268] ;  /* 0x00009a00ff707b82 */ /* 0x000ea20000000800 */
[--C-:B-----5:R-:W-:Y:S01]  /*10830*/  IMAD.WIDE R82, R36, 0x2, R74.reuse ;  /* 0x0000000224527825 */ /* 0x120fe200078e024a */
[----:B------:R5:W-:Y:S03]  /*10840*/  STL.64 [R1+0x1758], R78 ;  /* 0x0017584e01007387 */ /* 0x000be60000100a00 */
[--C-:B---3--:R-:W-:Y:S01]  /*10850*/  IMAD.WIDE R80, R35, 0x2, R74.reuse ;  /* 0x0000000223507825 */ /* 0x108fe200078e024a */
[----:B------:R3:W-:Y:S02]  /*10860*/  STL.64 [R1+0x1748], R82 ;  /* 0x0017485201007387 */ /* 0x0007e40000100a00 */
[----:B------:R-:W2:Y:S02]  /*10870*/  LDC R113, c[0x0][0x268] ;  /* 0x00009a00ff717b82 */ /* 0x000ea40000000800 */
[----:B------:R0:W-:Y:S01]  /*10880*/  STL.64 [R1+0x1738], R80 ;  /* 0x0017385001007387 */ /* 0x0001e20000100a00 */
[----:B-----5:R-:W-:-:S05]  /*10890*/  IMAD.WIDE R78, R34, 0x2, R74 ;  /* 0x00000002224e7825 */ /* 0x020fca00078e024a */
[----:B------:R-:W5:Y:S01]  /*108a0*/  LDC R115, c[0x0][0x268] ;  /* 0x00009a00ff737b82 */ /* 0x000f620000000800 */
[--C-:B---3--:R-:W-:Y:S01]  /*108b0*/  IMAD.WIDE R82, R33, 0x2, R74.reuse ;  /* 0x0000000221527825 */ /* 0x108fe200078e024a */
[----:B------:R3:W-:Y:S03]  /*108c0*/  STL.64 [R1+0x1618], R78 ;  /* 0x0016184e01007387 */ /* 0x0007e60000100a00 */
[--C-:B0-----:R-:W-:Y:S01]  /*108d0*/  IMAD.WIDE R80, R32, 0x2, R74.reuse ;  /* 0x0000000220507825 */ /* 0x101fe200078e024a */
[----:B------:R0:W-:Y:S02]  /*108e0*/  STL.64 [R1+0x1600], R82 ;  /* 0x0016005201007387 */ /* 0x0001e40000100a00 */
[----:B------:R-:W5:Y:S02]  /*108f0*/  LDC R114, c[0x0][0x268] ;  /* 0x00009a00ff727b82 */ /* 0x000f640000000800 */
[----:B------:R1:W-:Y:S01]  /*10900*/  STL.64 [R1+0x14c8], R80 ;  /* 0x0014c85001007387 */ /* 0x0003e20000100a00 */
[----:B---3--:R-:W-:-:S05]  /*10910*/  IMAD.WIDE R78, R31, 0x2, R74 ;  /* 0x000000021f4e7825 */ /* 0x008fca00078e024a */
        /* <DEDUP_REMOVED lines=60> */
[----:B------:R-:W-:Y:S02]  /*10ce0*/  STL.64 [R1+0x11e8], R82 ;  /* 0x0011e85201007387 */ /* 0x000fe40000100a00 */
[----:B------:R-:W4:Y:S02]  /*10cf0*/  LDC R131, c[0x0][0x268] ;  /* 0x00009a00ff837b82 */ /* 0x000f240000000800 */
[----:B------:R2:W-:Y:S01]  /*10d00*/  STL.64 [R1+0x11c8], R80 ;  /* 0x0011c85001007387 */ /* 0x0005e20000100a00 */
[----:B-1----:R-:W-:-:S05]  /*10d10*/  IMAD.WIDE R78, R3, 0x2, R74 ;  /* 0x00000002034e7825 */ /* 0x002fca00078e024a */
[----:B------:R-:W1:Y:S01]  /*10d20*/  LDC R133, c[0x0][0x268] ;  /* 0x00009a00ff857b82 */ /* 0x000e620000000800 */
[--C-:B------:R-:W-:Y:S01]  /*10d30*/  IMAD.WIDE R74, R70, 0x2, R72.reuse ;  /* 0x00000002464a7825 */ /* 0x100fe200078e0248 */
[----:B------:R5:W-:Y:S03]  /*10d40*/  STL.64 [R1+0x11a8], R78 ;  /* 0x0011a84e01007387 */ /* 0x000be60000100a00 */
[--C-:B--2---:R-:W-:Y:S01]  /*10d50*/  IMAD.WIDE R80, R69, 0x2, R72.reuse ;  /* 0x0000000245507825 */ /* 0x104fe200078e0248 */
[----:B------:R2:W-:Y:S02]  /*10d60*/  STL.64 [R1+0x1918], R74 ;  /* 0x0019184a01007387 */ /* 0x0005e40000100a00 */
[----:B------:R-:W3:Y:S02]  /*10d70*/  LDC R83, c[0x0][0x268] ;  /* 0x00009a00ff537b82 */ /* 0x000ee40000000800 */
[----:B------:R2:W-:Y:S01]  /*10d80*/  STL.64 [R1+0x1910], R80 ;  /* 0x0019105001007387 */ /* 0x0005e20000100a00 */
[----:B-----5:R-:W-:-:S05]  /*10d90*/  IMAD.WIDE R78, R68, 0x2, R72 ;  /* 0x00000002444e7825 */ /* 0x020fca00078e0248 */
[----:B------:R-:W5:Y:S01]  /*10da0*/  LDC R82, c[0x0][0x268] ;  /* 0x00009a00ff527b82 */ /* 0x000f620000000800 */
[--C-:B--2---:R-:W-:Y:S01]  /*10db0*/  IMAD.WIDE R74, R67, 0x2, R72.reuse ;  /* 0x00000002434a7825 */ /* 0x104fe200078e0248 */
[----:B------:R2:W-:Y:S03]  /*10dc0*/  STL.64 [R1+0x1908], R78 ;  /* 0x0019084e01007387 */ /* 0x0005e60000100a00 */
[--C-:B------:R-:W-:Y:S01]  /*10dd0*/  IMAD.WIDE R80, R66, 0x2, R72.reuse ;  /* 0x0000000242507825 */ /* 0x100fe200078e0248 */
[----:B------:R0:W-:Y:S02]  /*10de0*/  STL.64 [R1+0x1900], R74 ;  /* 0x0019004a01007387 */ /* 0x0001e40000100a00 */
[----:B------:R-:W1:Y:S02]  /*10df0*/  LDC R132, c[0x0][0x268] ;  /* 0x00009a00ff847b82 */ /* 0x000e640000000800 */
[----:B------:R4:W-:Y:S01]  /*10e00*/  STL.64 [R1+0x18f8], R80 ;  /* 0x0018f85001007387 */ /* 0x0009e20000100a00 */
[----:B--2---:R-:W-:-:S05]  /*10e10*/  IMAD.WIDE R78, R65, 0x2, R72 ;  /* 0x00000002414e7825 */ /* 0x004fca00078e0248 */
[----:B------:R-:W2:Y:S01]  /*10e20*/  LDC R134, c[0x0][0x268] ;  /* 0x00009a00ff867b82 */ /* 0x000ea20000000800 */
[--C-:B0-----:R-:W-:Y:S01]  /*10e30*/  IMAD.WIDE R74, R64, 0x2, R72.reuse ;  /* 0x00000002404a7825 */ /* 0x101fe200078e0248 */
[----:B------:R0:W-:Y:S03]  /*10e40*/  STL.64 [R1+0x18f0], R78 ;  /* 0x0018f04e01007387 */ /* 0x0001e60000100a00 */
[--C-:B----4-:R-:W-:Y:S01]  /*10e50*/  IMAD.WIDE R80, R63, 0x2, R72.reuse ;  /* 0x000000023f507825 */ /* 0x110fe200078e0248 */
[----:B------:R4:W-:Y:S02]  /*10e60*/  STL.64 [R1+0x18e0], R74 ;  /* 0x0018e04a01007387 */ /* 0x0009e40000100a00 */
[----:B------:R-:W2:Y:S02]  /*10e70*/  LDC R135, c[0x0][0x268] ;  /* 0x00009a00ff877b82 */ /* 0x000ea40000000800 */
[----:B------:R3:W-:Y:S01]  /*10e80*/  STL.64 [R1+0x18d0], R80 ;  /* 0x0018d05001007387 */ /* 0x0007e20000100a00 */
[----:B0-----:R-:W-:-:S05]  /*10e90*/  IMAD.WIDE R78, R62, 0x2, R72 ;  /* 0x000000023e4e7825 */ /* 0x001fca00078e0248 */
[----:B------:R-:W0:Y:S01]  /*10ea0*/  LDC R136, c[0x0][0x268] ;  /* 0x00009a00ff887b82 */ /* 0x000e220000000800 */
[--C-:B----4-:R-:W-:Y:S01]  /*10eb0*/  IMAD.WIDE R74, R61, 0x2, R72.reuse ;  /* 0x000000023d4a7825 */ /* 0x110fe200078e0248 */
[----:B------:R4:W-:Y:S03]  /*10ec0*/  STL.64 [R1+0x18c0], R78 ;  /* 0x0018c04e01007387 */ /* 0x0009e60000100a00 */
[--C-:B---3--:R-:W-:Y:S01]  /*10ed0*/  IMAD.WIDE R80, R60, 0x2, R72.reuse ;  /* 0x000000023c507825 */ /* 0x108fe200078e0248 */
[----:B------:R3:W-:Y:S02]  /*10ee0*/  STL.64 [R1+0x18b0], R74 ;  /* 0x0018b04a01007387 */ /* 0x0007e40000100a00 */
[----:B------:R-:W0:Y:S02]  /*10ef0*/  LDC R137, c[0x0][0x268] ;  /* 0x00009a00ff897b82 */ /* 0x000e240000000800 */
[----:B------:R5:W-:Y:S01]  /*10f00*/  STL.64 [R1+0x18a0], R80 ;  /* 0x0018a05001007387 */ /* 0x000be20000100a00 */
[----:B----4-:R-:W-:-:S05]  /*10f10*/  IMAD.WIDE R78, R59, 0x2, R72 ;  /* 0x000000023b4e7825 */ /* 0x010fca00078e0248 */
[----:B------:R-:W4:Y:S01]  /*10f20*/  LDC R139, c[0x0][0x268] ;  /* 0x00009a00ff8b7b82 */ /* 0x000f220000000800 */
[--C-:B---3--:R-:W-:Y:S01]  /*10f30*/  IMAD.WIDE R74, R58, 0x2, R72.reuse ;  /* 0x000000023a4a7825 */ /* 0x108fe200078e0248 */
[----:B------:R3:W-:Y:S03]  /*10f40*/  STL.64 [R1+0x1890], R78 ;  /* 0x0018904e01007387 */ /* 0x0007e60000100a00 */
[--C-:B-----5:R-:W-:Y:S01]  /*10f50*/  IMAD.WIDE R80, R57, 0x2, R72.reuse ;  /* 0x0000000239507825 */ /* 0x120fe200078e0248 */
[----:B------:R5:W-:Y:S02]  /*10f60*/  STL.64 [R1+0x1880], R74 ;  /* 0x0018804a01007387 */ /* 0x000be40000100a00 */
[----:B------:R-:W4:Y:S02]  /*10f70*/  LDC R138, c[0x0][0x268] ;  /* 0x00009a00ff8a7b82 */ /* 0x000f240000000800 */
[----:B------:R1:W-:Y:S01]  /*10f80*/  STL.64 [R1+0x1870], R80 ;  /* 0x0018705001007387 */ /* 0x0003e20000100a00 */
[----:B---3--:R-:W-:-:S05]  /*10f90*/  IMAD.WIDE R78, R56, 0x2, R72 ;  /* 0x00000002384e7825 */ /* 0x008fca00078e0248 */
[----:B------:R-:W3:Y:S01]  /*10fa0*/  LDC R140, c[0x0][0x268] ;  /* 0x00009a00ff8c7b82 */ /* 0x000ee20000000800 */
[--C-:B-----5:R-:W-:Y:S01]  /*10fb0*/  IMAD.WIDE R74, R55, 0x2, R72.reuse ;  /* 0x00000002374a7825 */ /* 0x120fe200078e0248 */
[----:B------:R5:W-:Y:S03]  /*10fc0*/  STL.64 [R1+0x1860], R78 ;  /* 0x0018604e01007387 */ /* 0x000be60000100a00 */
[--C-:B-1----:R-:W-:Y:S01]  /*10fd0*/  IMAD.WIDE R80, R54, 0x2, R72.reuse ;  /* 0x0000000236507825 */ /* 0x102fe200078e0248 */
[----:B------:R1:W-:Y:S02]  /*10fe0*/  STL.64 [R1+0x1850], R74 ;  /* 0x0018504a01007387 */ /* 0x0003e40000100a00 */
[----:B------:R-:W3:Y:S02]  /*10ff0*/  LDC R141, c[0x0][0x268] ;  /* 0x00009a00ff8d7b82 */ /* 0x000ee40000000800 */
[----:B------:R2:W-:Y:S01]  /*11000*/  STL.64 [R1+0x1840], R80 ;  /* 0x0018405001007387 */ /* 0x0005e20000100a00 */
[----:B-----5:R-:W-:-:S05]  /*11010*/  IMAD.WIDE R78, R53, 0x2, R72 ;  /* 0x00000002354e7825 */ /* 0x020fca00078e0248 */
[----:B------:R-:W5:Y:S01]  /*11020*/  LDC R142, c[0x0][0x268] ;  /* 0x00009a00ff8e7b82 */ /* 0x000f620000000800 */
[--C-:B-1----:R-:W-:Y:S01]  /*11030*/  IMAD.WIDE R74, R52, 0x2, R72.reuse ;  /* 0x00000002344a7825 */ /* 0x102fe200078e0248 */
[----:B------:R1:W-:Y:S03]  /*11040*/  STL.64 [R1+0x1830], R78 ;  /* 0x0018304e01007387 */ /* 0x0003e60000100a00 */
[--C-:B--2---:R-:W-:Y:S01]  /*11050*/  IMAD.WIDE R80, R51, 0x2, R72.reuse ;  /* 0x0000000233507825 */ /* 0x104fe200078e0248 */
[----:B------:R2:W-:Y:S02]  /*11060*/  STL.64 [R1+0x1820], R74 ;  /* 0x0018204a01007387 */ /* 0x0005e40000100a00 */
[----:B------:R-:W5:Y:S02]  /*11070*/  LDC R143, c[0x0][0x268] ;  /* 0x00009a00ff8f7b82 */ /* 0x000f640000000800 */
[----:B------:R0:W-:Y:S01]  /*11080*/  STL.64 [R1+0x1810], R80 ;  /* 0x0018105001007387 */ /* 0x0001e20000100a00 */
[----:B-1----:R-:W-:-:S05]  /*11090*/  IMAD.WIDE R78, R50, 0x2, R72 ;  /* 0x00000002324e7825 */ /* 0x002fca00078e0248 */
[----:B------:R-:W1:Y:S01]  /*110a0*/  LDC R145, c[0x0][0x268] ;  /* 0x00009a00ff917b82 */ /* 0x000e620000000800 */
[--C-:B--2---:R-:W-:Y:S01]  /*110b0*/  IMAD.WIDE R74, R47, 0x2, R72.reuse ;  /* 0x000000022f4a7825 */ /* 0x104fe200078e0248 */
[----:B------:R2:W-:Y:S03]  /*110c0*/  STL.64 [R1+0x1800], R78 ;  /* 0x0018004e01007387 */ /* 0x0005e60000100a00 */
[--C-:B0-----:R-:W-:Y:S01]  /*110d0*/  IMAD.WIDE R80, R46, 0x2, R72.reuse ;  /* 0x000000022e507825 */ /* 0x101fe200078e0248 */
        /* <DEDUP_REMOVED lines=103> */
[----:B------:R-:W-:Y:S01]  /*11750*/  IMAD.WIDE R72, R3, 0x2, R72 ;  /* 0x0000000203487825 */ /* 0x000fe200078e0248 */
[----:B------:R3:W-:Y:S02]  /*11760*/  STL.64 [R1+0x11c0], R74 ;  /* 0x0011c04a01007387 */ /* 0x0007e40000100a00 */
[----:B----4-:R-:W4:Y:S02]  /*11770*/  LDC R81, c[0x0][0x268] ;  /* 0x00009a00ff517b82 */ /* 0x010f240000000800 */
[----:B------:R5:W-:Y:S01]  /*11780*/  STL.64 [R1+0x11a0], R72 ;  /* 0x0011a04801007387 */ /* 0x000be20000100a00 */
[----:B0-----:R-:W-:-:S05]  /*11790*/  IMAD.WIDE R78, R68, 0x2, R48 ;  /* 0x00000002444e7825 */ /* 0x001fca00078e0230 */
[----:B------:R-:W0:Y:S01]  /*117a0*/  LDC R80, c[0x0][0x268] ;  /* 0x00009a00ff507b82 */ /* 0x000e220000000800 */
[----:B---3--:R-:W-:-:S04]  /*117b0*/  IMAD.WIDE R74, R70, 0x2, R48 ;  /* 0x00000002464a7825 */ /* 0x008fc800078e0230 */
[--C-:B-----5:R-:W-:Y:S01]  /*117c0*/  IMAD.WIDE R72, R69, 0x2, R48.reuse ;  /* 0x0000000245487825 */ /* 0x120fe200078e0230 */
[----:B------:R3:W-:Y:S02]  /*117d0*/  STL.64 [R1+0x1730], R74 ;  /* 0x0017304a01007387 */ /* 0x0007e40000100a00 */
[----:B------:R-:W5:Y:S02]  /*117e0*/  LDC R172, c[0x0][0x268] ;  /* 0x00009a00ffac7b82 */ /* 0x000f640000000800 */
[----:B------:R1:W-:Y:S04]  /*117f0*/  STL.64 [R1+0x1728], R72 ;  /* 0x0017284801007387 */ /* 0x0003e80000100a00 */
[----:B------:R2:W-:Y:S02]  /*11800*/  STL.64 [R1+0x1720], R78 ;  /* 0x0017204e01007387 */ /* 0x0005e40000100a00 */
[----:B------:R-:W5:Y:S01]  /*11810*/  LDC R173, c[0x0][0x268] ;  /* 0x00009a00ffad7b82 */ /* 0x000f620000000800 */
[----:B---3--:R-:W-:-:S04]  /*11820*/  IMAD.WIDE R74, R67, 0x2, R48 ;  /* 0x00000002434a7825 */ /* 0x008fc800078e0230 */
[--C-:B-1----:R-:W-:Y:S01]  /*11830*/  IMAD.WIDE R72, R66, 0x2, R48.reuse ;  /* 0x0000000242487825 */ /* 0x102fe200078e0230 */
[----:B------:R1:W-:Y:S02]  /*11840*/  STL.64 [R1+0x1718], R74 ;  /* 0x0017184a01007387 */ /* 0x0003e40000100a00 */
[----:B------:R-:W3:Y:S01]  /*11850*/  LDC R174, c[0x0][0x268] ;  /* 0x00009a00ffae7b82 */ /* 0x000ee20000000800 */
[--C-:B--2---:R-:W-:Y:S01]  /*11860*/  IMAD.WIDE R78, R65, 0x2, R48.reuse ;  /* 0x00000002414e7825 */ /* 0x104fe200078e0230 */
[----:B------:R2:W-:Y:S04]  /*11870*/  STL.64 [R1+0x1710], R72 ;  /* 0x0017104801007387 */ /* 0x0005e80000100a00 */
[----:B------:R4:W-:Y:S02]  /*11880*/  STL.64 [R1+0x1708], R78 ;  /* 0x0017084e01007387 */ /* 0x0009e40000100a00 */
[----:B------:R-:W3:Y:S01]  /*11890*/  LDC R176, c[0x0][0x268] ;  /* 0x00009a00ffb07b82 */ /* 0x000ee20000000800 */
[----:B-1----:R-:W-:-:S04]  /*118a0*/  IMAD.WIDE R74, R64, 0x2, R48 ;  /* 0x00000002404a7825 */ /* 0x002fc800078e0230 */
[--C-:B--2---:R-:W-:Y:S01]  /*118b0*/  IMAD.WIDE R72, R63, 0x2, R48.reuse ;  /* 0x000000023f487825 */ /* 0x104fe200078e0230 */
[----:B------:R1:W-:Y:S02]  /*118c0*/  STL.64 [R1+0x1700], R74 ;  /* 0x0017004a01007387 */ /* 0x0003e40000100a00 */
[----:B------:R-:W2:Y:S01]  /*118d0*/  LDC R175, c[0x0][0x268] ;  /* 0x00009a00ffaf7b82 */ /* 0x000ea20000000800 */
[--C-:B----4-:R-:W-:Y:S01]  /*118e0*/  IMAD.WIDE R78, R62, 0x2, R48.reuse ;  /* 0x000000023e4e7825 */ /* 0x110fe200078e0230 */
[----:B------:R4:W-:Y:S04]  /*118f0*/  STL.64 [R1+0x16f8], R72 ;  /* 0x0016f84801007387 */ /* 0x0009e80000100a00 */
[----:B------:R0:W-:Y:S02]  /*11900*/  STL.64 [R1+0x16f0], R78 ;  /* 0x0016f04e01007387 */ /* 0x0001e40000100a00 */
[----:B------:R-:W2:Y:S01]  /*11910*/  LDC R177, c[0x0][0x268] ;  /* 0x00009a00ffb17b82 */ /* 0x000ea20000000800 */
[----:B-1----:R-:W-:-:S04]  /*11920*/  IMAD.WIDE R74, R61, 0x2, R48 ;  /* 0x000000023d4a7825 */ /* 0x002fc800078e0230 */
[--C-:B----4-:R-:W-:Y:S01]  /*11930*/  IMAD.WIDE R72, R60, 0x2, R48.reuse ;  /* 0x000000023c487825 */ /* 0x110fe200078e0230 */
[----:B------:R1:W-:Y:S02]  /*11940*/  STL.64 [R1+0x16e8], R74 ;  /* 0x0016e84a01007387 */ /* 0x0003e40000100a00 */
[----:B------:R-:W4:Y:S01]  /*11950*/  LDC R178, c[0x0][0x268] ;  /* 0x00009a00ffb27b82 */ /* 0x000f220000000800 */
[--C-:B0-----:R-:W-:Y:S01]  /*11960*/  IMAD.WIDE R78, R59, 0x2, R48.reuse ;  /* 0x000000023b4e7825 */ /* 0x101fe200078e0230 */
[----:B------:R0:W-:Y:S04]  /*11970*/  STL.64 [R1+0x16e0], R72 ;  /* 0x0016e04801007387 */ /* 0x0001e80000100a00 */
[----:B------:R5:W-:Y:S02]  /*11980*/  STL.64 [R1+0x16d8], R78 ;  /* 0x0016d84e01007387 */ /* 0x000be40000100a00 */
[----:B------:R-:W4:Y:S01]  /*11990*/  LDC R179, c[0x0][0x268] ;  /* 0x00009a00ffb37b82 */ /* 0x000f220000000800 */
[----:B-1----:R-:W-:-:S04]  /*119a0*/  IMAD.WIDE R74, R58, 0x2, R48 ;  /* 0x000000023a4a7825 */ /* 0x002fc800078e0230 */
[--C-:B0-----:R-:W-:Y:S01]  /*119b0*/  IMAD.WIDE R72, R57, 0x2, R48.reuse ;  /* 0x0000000239487825 */ /* 0x101fe200078e0230 */
[----:B------:R0:W-:Y:S02]  /*119c0*/  STL.64 [R1+0x16d0], R74 ;  /* 0x0016d04a01007387 */ /* 0x0001e40000100a00 */
[----:B------:R-:W1:Y:S01]  /*119d0*/  LDC R180, c[0x0][0x268] ;  /* 0x00009a00ffb47b82 */ /* 0x000e620000000800 */
[--C-:B-----5:R-:W-:Y:S01]  /*119e0*/  IMAD.WIDE R78, R56, 0x2, R48.reuse ;  /* 0x00000002384e7825 */ /* 0x120fe200078e0230 */
[----:B------:R5:W-:Y:S04]  /*119f0*/  STL.64 [R1+0x16c8], R72 ;  /* 0x0016c84801007387 */ /* 0x000be80000100a00 */
[----:B------:R3:W-:Y:S02]  /*11a00*/  STL.64 [R1+0x16c0], R78 ;  /* 0x0016c04e01007387 */ /* 0x0007e40000100a00 */
[----:B------:R-:W1:Y:S01]  /*11a10*/  LDC R182, c[0x0][0x268] ;  /* 0x00009a00ffb67b82 */ /* 0x000e620000000800 */
[----:B0-----:R-:W-:-:S04]  /*11a20*/  IMAD.WIDE R74, R55, 0x2, R48 ;  /* 0x00000002374a7825 */ /* 0x001fc800078e0230 */
[--C-:B-----5:R-:W-:Y:S01]  /*11a30*/  IMAD.WIDE R72, R54, 0x2, R48.reuse ;  /* 0x0000000236487825 */ /* 0x120fe200078e0230 */
[----:B------:R0:W-:Y:S02]  /*11a40*/  STL.64 [R1+0x16b8], R74 ;  /* 0x0016b84a01007387 */ /* 0x0001e40000100a00 */
[----:B------:R-:W5:Y:S01]  /*11a50*/  LDC R181, c[0x0][0x268] ;  /* 0x00009a00ffb57b82 */ /* 0x000f620000000800 */
[--C-:B---3--:R-:W-:Y:S01]  /*11a60*/  IMAD.WIDE R78, R53, 0x2, R48.reuse ;  /* 0x00000002354e7825 */ /* 0x108fe200078e0230 */
[----:B------:R3:W-:Y:S04]  /*11a70*/  STL.64 [R1+0x16b0], R72 ;  /* 0x0016b04801007387 */ /* 0x0007e80000100a00 */
[----:B------:R2:W-:Y:S02]  /*11a80*/  STL.64 [R1+0x16a8], R78 ;  /* 0x0016a84e01007387 */ /* 0x0005e40000100a00 */
[----:B------:R-:W5:Y:S01]  /*11a90*/  LDC R183, c[0x0][0x268] ;  /* 0x00009a00ffb77b82 */ /* 0x000f620000000800 */
[----:B0-----:R-:W-:-:S04]  /*11aa0*/  IMAD.WIDE R74, R52, 0x2, R48 ;  /* 0x00000002344a7825 */ /* 0x001fc800078e0230 */
[--C-:B---3--:R-:W-:Y:S01]  /*11ab0*/  IMAD.WIDE R72, R51, 0x2, R48.reuse ;  /* 0x0000000233487825 */ /* 0x108fe200078e0230 */
[----:B------:R0:W-:Y:S02]  /*11ac0*/  STL.64 [R1+0x16a0], R74 ;  /* 0x0016a04a01007387 */ /* 0x0001e40000100a00 */
[----:B------:R-:W3:Y:S01]  /*11ad0*/  LDC R184, c[0x0][0x268] ;  /* 0x00009a00ffb87b82 */ /* 0x000ee20000000800 */
[--C-:B--2---:R-:W-:Y:S01]  /*11ae0*/  IMAD.WIDE R78, R50, 0x2, R48.reuse ;  /* 0x00000002324e7825 */ /* 0x104fe200078e0230 */
[----:B------:R2:W-:Y:S04]  /*11af0*/  STL.64 [R1+0x1698], R72 ;  /* 0x0016984801007387 */ /* 0x0005e80000100a00 */
[----:B------:R4:W-:Y:S02]  /*11b00*/  STL.64 [R1+0x1690], R78 ;  /* 0x0016904e01007387 */ /* 0x0009e40000100a00 */
[----:B------:R-:W3:Y:S01]  /*11b10*/  LDC R185, c[0x0][0x268] ;  /* 0x00009a00ffb97b82 */ /* 0x000ee20000000800 */
[----:B0-----:R-:W-:-:S04]  /*11b20*/  IMAD.WIDE R74, R47, 0x2, R48 ;  /* 0x000000022f4a7825 */ /* 0x001fc800078e0230 */
[--C-:B--2---:R-:W-:Y:S01]  /*11b30*/  IMAD.WIDE R72, R46, 0x2, R48.reuse ;  /* 0x000000022e487825 */ /* 0x104fe200078e0230 */
[----:B------:R0:W-:Y:S02]  /*11b40*/  STL.64 [R1+0x1688], R74 ;  /* 0x0016884a01007387 */ /* 0x0001e40000100a00 */
[----:B------:R-:W2:Y:S01]  /*11b50*/  LDC R186, c[0x0][0x268] ;  /* 0x00009a00ffba7b82 */ /* 0x000ea20000000800 */
[--C-:B----4-:R-:W-:Y:S01]  /*11b60*/  IMAD.WIDE R78, R45, 0x2, R48.reuse ;  /* 0x000000022d4e7825 */ /* 0x110fe200078e0230 */
[----:B------:R4:W-:Y:S04]  /*11b70*/  STL.64 [R1+0x1680], R72 ;  /* 0x0016804801007387 */ /* 0x0009e80000100a00 */
[----:B------:R1:W-:Y:S02]  /*11b80*/  STL.64 [R1+0x1678], R78 ;  /* 0x0016784e01007387 */ /* 0x0003e40000100a00 */
[----:B------:R-:W2:Y:S01]  /*11b90*/  LDC R188, c[0x0][0x268] ;  /* 0x00009a00ffbc7b82 */ /* 0x000ea20000000800 */
[----:B0-----:R-:W-:-:S04]  /*11ba0*/  IMAD.WIDE R74, R44, 0x2, R48 ;  /* 0x000000022c4a7825 */ /* 0x001fc800078e0230 */
[--C-:B----4-:R-:W-:Y:S01]  /*11bb0*/  IMAD.WIDE R72, R43, 0x2, R48.reuse ;  /* 0x000000022b487825 */ /* 0x110fe200078e0230 */
[----:B------:R0:W-:Y:S02]  /*11bc0*/  STL.64 [R1+0x1670], R74 ;  /* 0x0016704a01007387 */ /* 0x0001e40000100a00 */
[----:B------:R-:W4:Y:S01]  /*11bd0*/  LDC R187, c[0x0][0x268] ;  /* 0x00009a00ffbb7b82 */ /* 0x000f220000000800 */
[--C-:B-1----:R-:W-:Y:S01]  /*11be0*/  IMAD.WIDE R78, R42, 0x2, R48.reuse ;  /* 0x000000022a4e7825 */ /* 0x102fe200078e0230 */
[----:B------:R1:W-:Y:S04]  /*11bf0*/  STL.64 [R1+0x1668], R72 ;  /* 0x0016684801007387 */ /* 0x0003e80000100a00 */
[----:B------:R5:W-:Y:S02]  /*11c00*/  STL.64 [R1+0x1660], R78 ;  /* 0x0016604e01007387 */ /* 0x000be40000100a00 */
[----:B------:R-:W4:Y:S01]  /*11c10*/  LDC R189, c[0x0][0x268] ;  /* 0x00009a00ffbd7b82 */ /* 0x000f220000000800 */
[----:B0-----:R-:W-:-:S04]  /*11c20*/  IMAD.WIDE R74, R41, 0x2, R48 ;  /* 0x00000002294a7825 */ /* 0x001fc800078e0230 */
[--C-:B-1----:R-:W-:Y:S01]  /*11c30*/  IMAD.WIDE R72, R40, 0x2, R48.reuse ;  /* 0x0000000228487825 */ /* 0x102fe200078e0230 */
        /* <DEDUP_REMOVED lines=87> */
[----:B-----5:R-:W-:Y:S01]  /*121b0*/  IMAD.WIDE R72, R3, 0x2, R48 ;  /* 0x0000000203487825 */ /* 0x020fe200078e0230 */
[----:B------:R0:W-:Y:S01]  /*121c0*/  STL.64 [R1+0x11b8], R74 ;  /* 0x0011b84a01007387 */ /* 0x0001e20000100a00 */
[----:B------:R-:W-:Y:S01]  /*121d0*/  LEA R48, R76, R92, 0x1 ;  /* 0x0000005c4c307211 */ /* 0x000fe200078e08ff */
[----:B------:R-:W5:Y:S02]  /*121e0*/  LDC R49, c[0x0][0x268] ;  /* 0x00009a00ff317b82 */ /* 0x000f640000000800 */
[----:B------:R2:W-:Y:S06]  /*121f0*/  STL.64 [R1+0x1198], R72 ;  /* 0x0011984801007387 */ /* 0x0005ec0000100a00 */
[----:B---3--:R-:W3:Y:S01]  /*12200*/  LDC R78, c[0x0][0x268] ;  /* 0x00009a00ff4e7b82 */ /* 0x008ee20000000800 */
[----:B0-----:R-:W-:-:S04]  /*12210*/  IMAD.WIDE R74, R70, 0x2, R4 ;  /* 0x00000002464a7825 */ /* 0x001fc800078e0204 */
[--C-:B--2---:R-:W-:Y:S01]  /*12220*/  IMAD.WIDE R72, R69, 0x2, R4.reuse ;  /* 0x0000000245487825 */ /* 0x104fe200078e0204 */
[----:B------:R0:W-:Y:S02]  /*12230*/  STL.64 [R1+0x15f8], R74 ;  /* 0x0015f84a01007387 */ /* 0x0001e40000100a00 */
[----:B------:R-:W2:Y:S01]  /*12240*/  LDC R70, c[0x0][0x268] ;  /* 0x00009a00ff467b82 */ /* 0x000ea20000000800 */
[--C-:B------:R-:W-:Y:S01]  /*12250*/  IMAD.WIDE R68, R68, 0x2, R4.reuse ;  /* 0x0000000244447825 */ /* 0x100fe200078e0204 */
[----:B------:R4:W-:Y:S04]  /*12260*/  STL.64 [R1+0x15f0], R72 ;  /* 0x0015f04801007387 */ /* 0x0009e80000100a00 */
[----:B------:R1:W-:Y:S02]  /*12270*/  STL.64 [R1+0x15e8], R68 ;  /* 0x0015e84401007387 */ /* 0x0003e40000100a00 */
[----:B------:R-:W3:Y:S01]  /*12280*/  LDC R79, c[0x0][0x268] ;  /* 0x00009a00ff4f7b82 */ /* 0x000ee20000000800 */
[----:B0-----:R-:W-:-:S04]  /*12290*/  IMAD.WIDE R74, R67, 0x2, R4 ;  /* 0x00000002434a7825 */ /* 0x001fc800078e0204 */
[--C-:B----4-:R-:W-:Y:S01]  /*122a0*/  IMAD.WIDE R72, R66, 0x2, R4.reuse ;  /* 0x0000000242487825 */ /* 0x110fe200078e0204 */
[----:B------:R-:W-:Y:S02]  /*122b0*/  STL.64 [R1+0x15e0], R74 ;  /* 0x0015e04a01007387 */ /* 0x000fe40000100a00 */
[----:B------:R-:W0:Y:S01]  /*122c0*/  LDC R211, c[0x0][0x268] ;  /* 0x00009a00ffd37b82 */ /* 0x000e220000000800 */
[--C-:B-1----:R-:W-:Y:S01]  /*122d0*/  IMAD.WIDE R68, R65, 0x2, R4.reuse ;  /* 0x0000000241447825 */ /* 0x102fe200078e0204 */
[----:B------:R1:W-:Y:S03]  /*122e0*/  STL.64 [R1+0x15d8], R72 ;  /* 0x0015d84801007387 */ /* 0x0003e60000100a00 */
[--C-:B------:R-:W-:Y:S01]  /*122f0*/  IMAD.WIDE R66, R64, 0x2, R4.reuse ;  /* 0x0000000240427825 */ /* 0x100fe200078e0204 */
[----:B------:R-:W-:Y:S02]  /*12300*/  STL.64 [R1+0x15d0], R68 ;  /* 0x0015d04401007387 */ /* 0x000fe40000100a00 */
[----:B------:R-:W4:Y:S01]  /*12310*/  LDC R213, c[0x0][0x268] ;  /* 0x00009a00ffd57b82 */ /* 0x000f220000000800 */
[--C-:B------:R-:W-:Y:S01]  /*12320*/  IMAD.WIDE R64, R63, 0x2, R4.reuse ;  /* 0x000000023f407825 */ /* 0x100fe200078e0204 */
[----:B------:R5:W-:Y:S03]  /*12330*/  STL.64 [R1+0x15c8], R66 ;  /* 0x0015c84201007387 */ /* 0x000be60000100a00 */
[--C-:B------:R-:W-:Y:S01]  /*12340*/  IMAD.WIDE R62, R62, 0x2, R4.reuse ;  /* 0x000000023e3e7825 */ /* 0x100fe200078e0204 */
[----:B------:R2:W-:Y:S02]  /*12350*/  STL.64 [R1+0x15c0], R64 ;  /* 0x0015c04001007387 */ /* 0x0005e40000100a00 */
[----:B-1----:R-:W1:Y:S02]  /*12360*/  LDC R72, c[0x0][0x268] ;  /* 0x00009a00ff487b82 */ /* 0x002e640000000800 */
[----:B------:R2:W-:Y:S01]  /*12370*/  STL.64 [R1+0x15b8], R62 ;  /* 0x0015b83e01007387 */ /* 0x0005e20000100a00 */
[----:B-----5:R-:W-:-:S05]  /*12380*/  IMAD.WIDE R66, R61, 0x2, R4 ;  /* 0x000000023d427825 */ /* 0x020fca00078e0204 */
[----:B------:R-:W5:Y:S01]  /*12390*/  LDC R68, c[0x0][0x268] ;  /* 0x00009a00ff447b82 */ /* 0x000f620000000800 */
[--C-:B--2---:R-:W-:Y:S01]  /*123a0*/  IMAD.WIDE R64, R60, 0x2, R4.reuse ;  /* 0x000000023c407825 */ /* 0x104fe200078e0204 */
[----:B------:R2:W-:Y:S03]  /*123b0*/  STL.64 [R1+0x15b0], R66 ;  /* 0x0015b04201007387 */ /* 0x0005e60000100a00 */
[--C-:B------:R-:W-:Y:S01]  /*123c0*/  IMAD.WIDE R62, R59, 0x2, R4.reuse ;  /* 0x000000023b3e7825 */ /* 0x100fe200078e0204 */
[----:B------:R-:W-:Y:S02]  /*123d0*/  STL.64 [R1+0x15a8], R64 ;  /* 0x0015a84001007387 */ /* 0x000fe40000100a00 */
[----:B------:R-:W3:Y:S01]  /*123e0*/  LDC R69, c[0x0][0x268] ;  /* 0x00009a00ff457b82 */ /* 0x000ee20000000800 */
[--C-:B------:R-:W-:Y:S01]  /*123f0*/  IMAD.WIDE R60, R58, 0x2, R4.reuse ;  /* 0x000000023a3c7825 */ /* 0x100fe200078e0204 */
[----:B------:R0:W-:Y:S03]  /*12400*/  STL.64 [R1+0x15a0], R62 ;  /* 0x0015a03e01007387 */ /* 0x0001e60000100a00 */
[--C-:B------:R-:W-:Y:S01]  /*12410*/  IMAD.WIDE R58, R57, 0x2, R4.reuse ;  /* 0x00000002393a7825 */ /* 0x100fe200078e0204 */
[----:B------:R0:W-:Y:S02]  /*12420*/  STL.64 [R1+0x1598], R60 ;  /* 0x0015983c01007387 */ /* 0x0001e40000100a00 */
[----:B--2---:R-:W2:Y:S01]  /*12430*/  LDC R67, c[0x0][0x268] ;  /* 0x00009a00ff437b82 */ /* 0x004ea20000000800 */
[--C-:B------:R-:W-:Y:S01]  /*12440*/  IMAD.WIDE R56, R56, 0x2, R4.reuse ;  /* 0x0000000238387825 */ /* 0x100fe200078e0204 */
[----:B------:R4:W-:Y:S04]  /*12450*/  STL.64 [R1+0x1590], R58 ;  /* 0x0015903a01007387 */ /* 0x0009e80000100a00 */
[----:B------:R1:W-:Y:S02]  /*12460*/  STL.64 [R1+0x1588], R56 ;  /* 0x0015883801007387 */ /* 0x0003e40000100a00 */
[----:B0-----:R-:W0:Y:S01]  /*12470*/  LDC R62, c[0x0][0x268] ;  /* 0x00009a00ff3e7b82 */ /* 0x001e220000000800 */
[----:B------:R-:W-:-:S04]  /*12480*/  IMAD.WIDE R60, R55, 0x2, R4 ;  /* 0x00000002373c7825 */ /* 0x000fc800078e0204 */
[--C-:B----4-:R-:W-:Y:S01]  /*12490*/  IMAD.WIDE R58, R54, 0x2, R4.reuse ;  /* 0x00000002363a7825 */ /* 0x110fe200078e0204 */
[----:B------:R-:W-:Y:S02]  /*124a0*/  STL.64 [R1+0x1580], R60 ;  /* 0x0015803c01007387 */ /* 0x000fe40000100a00 */
[----:B------:R-:W4:Y:S01]  /*124b0*/  LDC R65, c[0x0][0x268] ;  /* 0x00009a00ff417b82 */ /* 0x000f220000000800 */
[--C-:B-1----:R-:W-:Y:S01]  /*124c0*/  IMAD.WIDE R56, R53, 0x2, R4.reuse ;  /* 0x0000000235387825 */ /* 0x102fe200078e0204 */
[----:B------:R1:W-:Y:S03]  /*124d0*/  STL.64 [R1+0x1578], R58 ;  /* 0x0015783a01007387 */ /* 0x0003e60000100a00 */
[--C-:B------:R-:W-:Y:S01]  /*124e0*/  IMAD.WIDE R54, R52, 0x2, R4.reuse ;  /* 0x0000000234367825 */ /* 0x100fe200078e0204 */
[----:B------:R-:W-:Y:S02]  /*124f0*/  STL.64 [R1+0x1570], R56 ;  /* 0x0015703801007387 */ /* 0x000fe40000100a00 */
[----:B------:R-:W5:Y:S01]  /*12500*/  LDC R64, c[0x0][0x268] ;  /* 0x00009a00ff407b82 */ /* 0x000f620000000800 */
[--C-:B------:R-:W-:Y:S01]  /*12510*/  IMAD.WIDE R52, R51, 0x2, R4.reuse ;  /* 0x0000000233347825 */ /* 0x100fe200078e0204 */
[----:B------:R3:W-:Y:S03]  /*12520*/  STL.64 [R1+0x1568], R54 ;  /* 0x0015683601007387 */ /* 0x0007e60000100a00 */
[--C-:B------:R-:W-:Y:S01]  /*12530*/  IMAD.WIDE R50, R50, 0x2, R4.reuse ;  /* 0x0000000232327825 */ /* 0x100fe200078e0204 */
[----:B------:R2:W-:Y:S02]  /*12540*/  STL.64 [R1+0x1560], R52 ;  /* 0x0015603401007387 */ /* 0x0005e40000100a00 */
[----:B-1----:R-:W1:Y:S02]  /*12550*/  LDC R59, c[0x0][0x268] ;  /* 0x00009a00ff3b7b82 */ /* 0x002e640000000800 */
[----:B------:R2:W-:Y:S01]  /*12560*/  STL.64 [R1+0x1558], R50 ;  /* 0x0015583201007387 */ /* 0x0005e20000100a00 */
[----:B---3--:R-:W-:-:S05]  /*12570*/  IMAD.WIDE R54, R47, 0x2, R4 ;  /* 0x000000022f367825 */ /* 0x008fca00078e0204 */
[----:B------:R-:W3:Y:S01]  /*12580*/  LDC R56, c[0x0][0x268] ;  /* 0x00009a00ff387b82 */ /* 0x000ee20000000800 */
[--C-:B--2---:R-:W-:Y:S01]  /*12590*/  IMAD.WIDE R52, R46, 0x2, R4.reuse ;  /* 0x000000022e347825 */ /* 0x104fe200078e0204 */
[----:B------:R2:W-:Y:S03]  /*125a0*/  STL.64 [R1+0x1550], R54 ;  /* 0x0015503601007387 */ /* 0x0005e60000100a00 */
[--C-:B------:R-:W-:Y:S01]  /*125b0*/  IMAD.WIDE R50, R45, 0x2, R4.reuse ;  /* 0x000000022d327825 */ /* 0x100fe200078e0204 */
[----:B------:R-:W-:Y:S02]  /*125c0*/  STL.64 [R1+0x1548], R52 ;  /* 0x0015483401007387 */ /* 0x000fe40000100a00 */
[----:B------:R-:W0:Y:S01]  /*125d0*/  LDC R58, c[0x0][0x268] ;  /* 0x00009a00ff3a7b82 */ /* 0x000e220000000800 */
        /* <DEDUP_REMOVED lines=8> */
[----:B----4-:R-:W4:Y:S01]  /*12660*/  LDC R50, c[0x0][0x268] ;  /* 0x00009a00ff327b82 */ /* 0x010f220000000800 */
[----:B------:R-:W-:-:S04]  /*12670*/  IMAD.WIDE R46, R41, 0x2, R4 ;  /* 0x00000002292e7825 */ /* 0x000fc800078e0204 */
[--C-:B-----5:R-:W-:Y:S01]  /*12680*/  IMAD.WIDE R44, R40, 0x2, R4.reuse ;  /* 0x00000002282c7825 */ /* 0x120fe200078e0204 */
[----:B------:R5:W-:Y:S02]  /*12690*/  STL.64 [R1+0x1520], R46 ;  /* 0x0015202e01007387 */ /* 0x000be40000100a00 */
[----:B------:R-:W3:Y:S01]  /*126a0*/  LDC R53, c[0x0][0x268] ;  /* 0x00009a00ff357b82 */ /* 0x000ee20000000800 */
[--C-:B-1----:R-:W-:Y:S01]  /*126b0*/  IMAD.WIDE R42, R39, 0x2, R4.reuse ;  /* 0x00000002272a7825 */ /* 0x102fe200078e0204 */
[----:B------:R-:W-:Y:S03]  /*126c0*/  STL.64 [R1+0x1518], R44 ;  /* 0x0015182c01007387 */ /* 0x000fe60000100a00 */
[--C-:B------:R-:W-:Y:S01]  /*126d0*/  IMAD.WIDE R40, R38, 0x2, R4.reuse ;  /* 0x0000000226287825 */ /* 0x100fe200078e0204 */
[----:B------:R-:W-:Y:S02]  /*126e0*/  STL.64 [R1+0x1510], R42 ;  /* 0x0015102a01007387 */ /* 0x000fe40000100a00 */
[----:B------:R-:W1:Y:S01]  /*126f0*/  LDC R52, c[0x0][0x268] ;  /* 0x00009a00ff347b82 */ /* 0x000e620000000800 */
[--C-:B------:R-:W-:Y:S01]  /*12700*/  IMAD.WIDE R38, R37, 0x2, R4.reuse ;  /* 0x0000000225267825 */ /* 0x100fe200078e0204 */
[----:B------:R0:W-:Y:S03]  /*12710*/  STL.64 [R1+0x1508], R40 ;  /* 0x0015082801007387 */ /* 0x0001e60000100a00 */
[--C-:B------:R-:W-:Y:S01]  /*12720*/  IMAD.WIDE R36, R36, 0x2, R4.reuse ;  /* 0x0000000224247825 */ /* 0x100fe200078e0204 */
[----:B------:R2:W-:Y:S02]  /*12730*/  STL.64 [R1+0x1500], R38 ;  /* 0x0015002601007387 */ /* 0x0005e40000100a00 */
[----:B-----5:R-:W5:Y:S02]  /*12740*/  LDC R46, c[0x0][0x268] ;  /* 0x00009a00ff2e7b82 */ /* 0x020f640000000800 */
[----:B------:R2:W-:Y:S01]  /*12750*/  STL.64 [R1+0x14f8], R36 ;  /* 0x0014f82401007387 */ /* 0x0005e20000100a00 */
[----:B0-----:R-:W-:-:S05]  /*12760*/  IMAD.WIDE R40, R35, 0x2, R4 ;  /* 0x0000000223287825 */ /* 0x001fca00078e0204 */
[----:B------:R-:W0:Y:S01]  /*12770*/  LDC R43, c[0x0][0x268] ;  /* 0x00009a00ff2b7b82 */ /* 0x000e220000000800 */
[--C-:B--2---:R-:W-:Y:S01]  /*12780*/  IMAD.WIDE R38, R34, 0x2, R4.reuse ;  /* 0x0000000222267825 */ /* 0x104fe200078e0204 */
        /* <DEDUP_REMOVED lines=12> */
[----:B---3--:R-:W3:Y:S01]  /*12850*/  LDC R37, c[0x0][0x268] ;  /* 0x00009a00ff257b82 */ /* 0x008ee20000000800 */
[----:B------:R-:W-:-:S04]  /*12860*/  IMAD.WIDE R34, R29, 0x2, R4 ;  /* 0x000000021d227825 */ /* 0x000fc800078e0204 */
[--C-:B-1----:R-:W-:Y:S01]  /*12870*/  IMAD.WIDE R32, R27, 0x2, R4.reuse ;  /* 0x000000021b207825 */ /* 0x102fe200078e0204 */
[----:B------:R1:W-:Y:S02]  /*12880*/  STL.64 [R1+0x1450], R34 ;  /* 0x0014502201007387 */ /* 0x0003e40000100a00 */
[----:B------:R-:W0:Y:S01]  /*12890*/  LDC R29, c[0x0][0x268] ;  /* 0x00009a00ff1d7b82 */ /* 0x000e220000000800 */
[--C-:B-----5:R-:W-:Y:S01]  /*128a0*/  IMAD.WIDE R30, R26, 0x2, R4.reuse ;  /* 0x000000021a1e7825 */ /* 0x120fe200078e0204 */
[----:B------:R-:W-:Y:S03]  /*128b0*/  STL.64 [R1+0x1430], R32 ;  /* 0x0014302001007387 */ /* 0x000fe60000100a00 */
[--C-:B------:R-:W-:Y:S01]  /*128c0*/  IMAD.WIDE R26, R25, 0x2, R4.reuse ;  /* 0x00000002191a7825 */ /* 0x100fe200078e0204 */
[----:B------:R5:W-:Y:S02]  /*128d0*/  STL.64 [R1+0x1410], R30 ;  /* 0x0014101e01007387 */ /* 0x000be40000100a00 */
[----:B------:R-:W4:Y:S01]  /*128e0*/  LDC R36, c[0x0][0x268] ;  /* 0x00009a00ff247b82 */ /* 0x000f220000000800 */
[--C-:B------:R-:W-:Y:S01]  /*128f0*/  IMAD.WIDE R24, R24, 0x2, R4.reuse ;  /* 0x0000000218187825 */ /* 0x100fe200078e0204 */
[----:B------:R5:W-:Y:S04]  /*12900*/  STL.64 [R1+0x13f0], R26 ;  /* 0x0013f01a01007387 */ /* 0x000be80000100a00 */
[----:B------:R2:W-:Y:S02]  /*12910*/  STL.64 [R1+0x13d0], R24 ;  /* 0x0013d01801007387 */ /* 0x0005e40000100a00 */
[----:B-1----:R-:W1:Y:S01]  /*12920*/  LDC R34, c[0x0][0x268] ;  /* 0x00009a00ff227b82 */ /* 0x002e620000000800 */
[----:B-----5:R-:W-:-:S04]  /*12930*/  IMAD.WIDE R30, R23, 0x2, R4 ;  /* 0x00000002171e7825 */ /* 0x020fc800078e0204 */
[--C-:B------:R-:W-:Y:S01]  /*12940*/  IMAD.WIDE R26, R22, 0x2, R4.reuse ;  /* 0x00000002161a7825 */ /* 0x100fe200078e0204 */
[----:B------:R5:W-:Y:S02]  /*12950*/  STL.64 [R1+0x13b0], R30 ;  /* 0x0013b01e01007387 */ /* 0x000be40000100a00 */
[----:B------:R-:W3:Y:S01]  /*12960*/  LDC R33, c[0x0][0x268] ;  /* 0x00009a00ff217b82 */ /* 0x000ee20000000800 */
[--C-:B--2---:R-:W-:Y:S01]  /*12970*/  IMAD.WIDE R24, R21, 0x2, R4.reuse ;  /* 0x0000000215187825 */ /* 0x104fe200078e0204 */
[----:B------:R-:W-:Y:S03]  /*12980*/  STL.64 [R1+0x1390], R26 ;  /* 0x0013901a01007387 */ /* 0x000fe60000100a00 */
[--C-:B------:R-:W-:Y:S01]  /*12990*/  IMAD.WIDE R22, R20, 0x2, R4.reuse ;  /* 0x0000000214167825 */ /* 0x100fe200078e0204 */
[----:B------:R2:W-:Y:S02]  /*129a0*/  STL.64 [R1+0x1370], R24 ;  /* 0x0013701801007387 */ /* 0x0005e40000100a00 */
[----:B------:R-:W4:Y:S01]  /*129b0*/  LDC R32, c[0x0][0x268] ;  /* 0x00009a00ff207b82 */ /* 0x000f220000000800 */
[--C-:B------:R-:W-:Y:S01]  /*129c0*/  IMAD.WIDE R20, R19, 0x2, R4.reuse ;  /* 0x0000000213147825 */ /* 0x100fe200078e0204 */
[----:B------:R0:W-:Y:S03]  /*129d0*/  STL.64 [R1+0x1350], R22 ;  /* 0x0013501601007387 */ /* 0x0001e60000100a00 */
[--C-:B------:R-:W-:Y:S01]  /*129e0*/  IMAD.WIDE R18, R18, 0x2, R4.reuse ;  /* 0x0000000212127825 */ /* 0x100fe200078e0204 */
[----:B------:R0:W-:Y:S02]  /*129f0*/  STL.64 [R1+0x1330], R20 ;  /* 0x0013301401007387 */ /* 0x0001e40000100a00 */
[----:B-----5:R-:W5:Y:S01]  /*12a00*/  LDC R31, c[0x0][0x268] ;  /* 0x00009a00ff1f7b82 */ /* 0x020f620000000800 */
[----:B--2---:R-:W-:Y:S01]  /*12a10*/  LEA R25, R76, R48, 0x1 ;  /* 0x000000304c197211 */ /* 0x004fe200078e08ff */
[----:B------:R2:W-:Y:S01]  /*12a20*/  STL.64 [R1+0x1310], R18 ;  /* 0x0013101201007387 */ /* 0x0005e20000100a00 */
[----:B0-----:R-:W-:-:S02]  /*12a30*/  IMAD.WIDE R22, R17, 0x2, R4 ;  /* 0x0000000211167825 */ /* 0x001fc400078e0204 */
[----:B------:R-:W-:-:S03]  /*12a40*/  LEA R26, R76, R25, 0x1 ;  /* 0x000000194c1a7211 */ /* 0x000fc600078e08ff */
[----:B------:R-:W0:Y:S01]  /*12a50*/  LDC R30, c[0x0][0x268] ;  /* 0x00009a00ff1e7b82 */ /* 0x000e220000000800 */
[--C-:B------:R-:W-:Y:S01]  /*12a60*/  IMAD.WIDE R20, R16, 0x2, R4.reuse ;  /* 0x0000000210147825 */ /* 0x100fe200078e0204 */
[----:B------:R1:W-:Y:S01]  /*12a70*/  STL.64 [R1+0x12f0], R22 ;  /* 0x0012f01601007387 */ /* 0x0003e20000100a00 */
[----:B------:R-:W-:Y:S02]  /*12a80*/  LEA R27, R76, R26, 0x1 ;  /* 0x0000001a4c1b7211 */ /* 0x000fe400078e08ff */
[--C-:B------:R-:W-:Y:S01]  /*12a90*/  IMAD.WIDE R16, R13, 0x2, R4.reuse ;  /* 0x000000020d107825 */ /* 0x100fe200078e0204 */
[----:B------:R-:W-:Y:S02]  /*12aa0*/  STL.64 [R1+0x12d0], R20 ;  /* 0x0012d01401007387 */ /* 0x000fe40000100a00 */
[----:B------:R-:W4:Y:S01]  /*12ab0*/  LDC R35, c[0x0][0x268] ;  /* 0x00009a00ff237b82 */ /* 0x000f220000000800 */
[----:B--2---:R-:W-:-:S04]  /*12ac0*/  IMAD.WIDE R18, R14, 0x2, R4 ;  /* 0x000000020e127825 */ /* 0x004fc800078e0204 */
[----:B------:R-:W-:Y:S01]  /*12ad0*/  IMAD.WIDE R12, R12, 0x2, R4 ;  /* 0x000000020c0c7825 */ /* 0x000fe200078e0204 */
[----:B------:R2:W-:Y:S01]  /*12ae0*/  STL.64 [R1+0x12b0], R18 ;  /* 0x0012b01201007387 */ /* 0x0005e20000100a00 */
[C---:B-1----:R-:W-:Y:S01]  /*12af0*/  LEA R22, R76.reuse, R27, 0x1 ;  /* 0x0000001b4c167211 */ /* 0x042fe200078e08ff */
[----:B------:R-:W1:Y:S02]  /*12b00*/  LDC R14, c[0x0][0x268] ;  /* 0x00009a00ff0e7b82 */ /* 0x000e640000000800 */
[----:B------:R3:W-:Y:S01]  /*12b10*/  STL.64 [R1+0x1290], R16 ;  /* 0x0012901001007387 */ /* 0x0007e20000100a00 */
[----:B------:R-:W-:-:S03]  /*12b20*/  LEA R23, R76, R22, 0x1 ;  /* 0x000000164c177211 */ /* 0x000fc600078e08ff */
[----:B------:R3:W-:Y:S01]  /*12b30*/  STL.64 [R1+0x1270], R12 ;  /* 0x0012700c01007387 */ /* 0x0007e20000100a00 */
[----:B------:R-:W-:Y:S01]  /*12b40*/  LEA R24, R76, R23, 0x1 ;  /* 0x000000174c187211 */ /* 0x000fe200078e08ff */
[----:B------:R-:W4:Y:S01]  /*12b50*/  LDC R39, c[0x0][0x268] ;  /* 0x00009a00ff277b82 */ /* 0x000f220000000800 */
[----:B--2---:R-:W-:-:S04]  /*12b60*/  IMAD.WIDE R18, R11, 0x2, R4 ;  /* 0x000000020b127825 */ /* 0x004fc800078e0204 */
[--C-:B---3--:R-:W-:Y:S01]  /*12b70*/  IMAD.WIDE R16, R10, 0x2, R4.reuse ;  /* 0x000000020a107825 */ /* 0x108fe200078e0204 */
[----:B------:R2:W-:Y:S02]  /*12b80*/  STL.64 [R1+0x1250], R18 ;  /* 0x0012501201007387 */ /* 0x0005e40000100a00 */
[----:B------:R-:W3:Y:S01]  /*12b90*/  LDC R38, c[0x0][0x268] ;  /* 0x00009a00ff267b82 */ /* 0x000ee20000000800 */
[--C-:B------:R-:W-:Y:S01]  /*12ba0*/  IMAD.WIDE R12, R9, 0x2, R4.reuse ;  /* 0x00000002090c7825 */ /* 0x100fe200078e0204 */
[----:B------:R5:W-:Y:S03]  /*12bb0*/  STL.64 [R1+0x1230], R16 ;  /* 0x0012301001007387 */ /* 0x000be60000100a00 */
[--C-:B------:R-:W-:Y:S01]  /*12bc0*/  IMAD.WIDE R10, R8, 0x2, R4.reuse ;  /* 0x00000002080a7825 */ /* 0x100fe200078e0204 */
[----:B------:R-:W-:Y:S02]  /*12bd0*/  STL.64 [R1+0x1210], R12 ;  /* 0x0012100c01007387 */ /* 0x000fe40000100a00 */
[----:B------:R-:W3:Y:S01]  /*12be0*/  LDC R41, c[0x0][0x268] ;  /* 0x00009a00ff297b82 */ /* 0x000ee20000000800 */
[----:B------:R-:W-:Y:S01]  /*12bf0*/  IMAD.WIDE R8, R7, 0x2, R4 ;  /* 0x0000000207087825 */ /* 0x000fe200078e0204 */
[----:B------:R-:W-:Y:S01]  /*12c00*/  STL.64 [R1+0x11f0], R10 ;  /* 0x0011f00a01007387 */ /* 0x000fe20000100a00 */
[----:B--2---:R-:W-:-:S02]  /*12c10*/  LEA R19, R76, R24, 0x1 ;  /* 0x000000184c137211 */ /* 0x004fc400078e08ff */
[--C-:B------:R-:W-:Y:S01]  /*12c20*/  IMAD.WIDE R6, R6, 0x2, R4.reuse ;  /* 0x0000000206067825 */ /* 0x100fe200078e0204 */
[----:B------:R-:W-:Y:S02]  /*12c30*/  STL.64 [R1+0x11d0], R8 ;  /* 0x0011d00801007387 */ /* 0x000fe40000100a00 */
[----:B-----5:R-:W2:Y:S01]  /*12c40*/  LDC R16, c[0x0][0x268] ;  /* 0x00009a00ff107b82 */ /* 0x020ea20000000800 */
[C---:B------:R-:W-:Y:S01]  /*12c50*/  LEA R20, R76.reuse, R19, 0x1 ;  /* 0x000000134c147211 */ /* 0x040fe200078e08ff */
[----:B------:R-:W-:Y:S01]  /*12c60*/  IMAD.WIDE R4, R3, 0x2, R4 ;  /* 0x0000000203047825 */ /* 0x000fe200078e0204 */
[----:B------:R-:W-:Y:S02]  /*12c70*/  STL.64 [R1+0x11b0], R6 ;  /* 0x0011b00601007387 */ /* 0x000fe40000100a00 */
[----:B------:R-:W-:Y:S02]  /*12c80*/  LEA R21, R76, R20, 0x1 ;  /* 0x000000144c157211 */ /* 0x000fe400078e08ff */
[----:B------:R-:W-:Y:S01]  /*12c90*/  STL.64 [R1+0x1190], R4 ;  /* 0x0011900401007387 */ /* 0x000fe20000100a00 */
[----:B------:R-:W5:Y:S03]  /*12ca0*/  LDC R17, c[0x0][0x268] ;  /* 0x00009a00ff117b82 */ /* 0x000f660000000800 */
[----:B------:R0:W-:Y:S04]  /*12cb0*/  STL.64 [R1+0x19a0], R26 ;  /* 0x0019a01a01007387 */ /* 0x0001e80000100a00 */
[----:B------:R1:W-:Y:S01]  /*12cc0*/  STL.64 [R1+0x1998], R22 ;  /* 0x0019981601007387 */ /* 0x0003e20000100a00 */
[----:B------:R-:W4:Y:S03]  /*12cd0*/  LDC R18, c[0x0][0x268] ;  /* 0x00009a00ff127b82 */ /* 0x000f260000000800 */
[----:B------:R1:W-:Y:S01]  /*12ce0*/  STL.64 [R1+0x1990], R20 ;  /* 0x0019901401007387 */ /* 0x0003e20000100a00 */
[----:B0-----:R-:W-:-:S04]  /*12cf0*/  LEA R26, P0, R28, R2, 0x1 ;  /* 0x000000021c1a7211 */ /* 0x001fc800078008ff */
[----:B------:R-:W0:Y:S01]  /*12d00*/  LDC R12, c[0x0][0x268] ;  /* 0x00009a00ff0c7b82 */ /* 0x000e220000000800 */
[----:B--2---:R-:W-:Y:S02]  /*12d10*/  LEA R16, R16, R21, 0x1 ;  /* 0x0000001510107211 */ /* 0x004fe400078e08ff */
[----:B-1----:R-:W-:Y:S02]  /*12d20*/  LEA R22, P1, R90, R2, 0x1 ;  /* 0x000000025a167211 */ /* 0x002fe400078208ff */
[-C--:B------:R-:W-:Y:S02]  /*12d30*/  LEA.HI.X.SX32 R27, R28, R0.reuse, 0x1, P0 ;  /* 0x000000001c1b7211 */ /* 0x080fe400000f0eff */
[----:B------:R-:W-:Y:S01]  /*12d40*/  LEA.HI.X.SX32 R23, R90, R0, 0x1, P1 ;  /* 0x000000005a177211 */ /* 0x000fe200008f0eff */
[----:B------:R-:W1:Y:S01]  /*12d50*/  LDC R13, c[0x0][0x268] ;  /* 0x00009a00ff0d7b82 */ /* 0x000e620000000800 */
[----:B------:R-:W-:Y:S01]  /*12d60*/  LEA R20, P2, R91, R2, 0x1 ;  /* 0x000000025b147211 */ /* 0x000fe200078408ff */
[----:B------:R2:W-:Y:S01]  /*12d70*/  STL.64 [R1+0x1188], R26 ;  /* 0x0011881a01007387 */ /* 0x0005e20000100a00 */
[----:B-----5:R-:W-:-:S02]  /*12d80*/  LEA R17, R17, R16, 0x1 ;  /* 0x0000001011117211 */ /* 0x020fc400078e08ff */
[----:B------:R-:W-:Y:S01]  /*12d90*/  LEA.HI.X.SX32 R21, R91, R0, 0x1, P2 ;  /* 0x000000005b157211 */ /* 0x000fe200010f0eff */
[----:B------:R5:W-:Y:S02]  /*12da0*/  STL.64 [R1+0x1180], R22 ;  /* 0x0011801601007387 */ /* 0x000be40000100a00 */
[----:B------:R-:W3:Y:S01]  /*12db0*/  LDC R9, c[0x0][0x268] ;  /* 0x00009a00ff097b82 */ /* 0x000ee20000000800 */
[----:B----4-:R-:W-:Y:S01]  /*12dc0*/  LEA R18, R18, R17, 0x1 ;  /* 0x0000001112127211 */ /* 0x010fe200078e08ff */
[----:B------:R4:W-:Y:S01]  /*12dd0*/  STL.64 [R1+0x1178], R20 ;  /* 0x0011781401007387 */ /* 0x0009e20000100a00 */
[----:B--2---:R-:W-:-:S05]  /*12de0*/  LEA R26, P0, R71, R2, 0x1 ;  /* 0x00000002471a7211 */ /* 0x004fca00078008ff */
[----:B------:R-:W2:Y:S01]  /*12df0*/  LDC R10, c[0x0][0x268] ;  /* 0x00009a00ff0a7b82 */ /* 0x000ea20000000800 */
[----:B0-----:R-:W-:Y:S02]  /*12e00*/  LEA R12, R12, R18, 0x1 ;  /* 0x000000120c0c7211 */ /* 0x001fe400078e08ff */
[C---:B-----5:R-:W-:Y:S02]  /*12e10*/  LEA R22, P1, R92.reuse, R2, 0x1 ;  /* 0x000000025c167211 */ /* 0x060fe400078208ff */
[-C--:B------:R-:W-:Y:S02]  /*12e20*/  LEA.HI.X.SX32 R27, R71, R0.reuse, 0x1, P0 ;  /* 0x00000000471b7211 */ /* 0x080fe400000f0eff */
[----:B------:R-:W-:Y:S01]  /*12e30*/  LEA.HI.X.SX32 R23, R92, R0, 0x1, P1 ;  /* 0x000000005c177211 */ /* 0x000fe200008f0eff */
[----:B------:R-:W0:Y:S01]  /*12e40*/  LDC R11, c[0x0][0x268] ;  /* 0x00009a00ff0b7b82 */ /* 0x000e220000000800 */
[----:B----4-:R-:W-:Y:S01]  /*12e50*/  LEA R20, P2, R48, R2, 0x1 ;  /* 0x0000000230147211 */ /* 0x010fe200078408ff */
[----:B------:R4:W-:Y:S01]  /*12e60*/  STL.64 [R1+0x1170], R26 ;  /* 0x0011701a01007387 */ /* 0x0009e20000100a00 */
[----:B-1----:R-:W-:-:S02]  /*12e70*/  LEA R13, R13, R12, 0x1 ;  /* 0x0000000c0d0d7211 */ /* 0x002fc400078e08ff */
[----:B------:R-:W-:Y:S02]  /*12e80*/  LEA.HI.X.SX32 R21, R48, R0, 0x1, P2 ;  /* 0x0000000030157211 */ /* 0x000fe400010f0eff */
[----:B------:R-:W-:Y:S01]  /*12e90*/  LEA R14, R14, R13, 0x1 ;  /* 0x0000000d0e0e7211 */ /* 0x000fe200078e08ff */
[----:B------:R-:W1:Y:S03]  /*12ea0*/  LDC R6, c[0x0][0x268] ;  /* 0x00009a00ff067b82 */ /* 0x000e660000000800 */
[----:B---3--:R-:W-:Y:S01]  /*12eb0*/  LEA R9, R9, R14, 0x1 ;  /* 0x0000000e09097211 */ /* 0x008fe200078e08ff */
[----:B----4-:R-:W3:Y:S04]  /*12ec0*/  LDL.LU.64 R26, [R1+0x19a0] ;  /* 0x0019a000011a7983 */ /* 0x010ee80000300a00 */
[----:B------:R-:W4:Y:S01]  /*12ed0*/  LDC R7, c[0x0][0x268] ;  /* 0x00009a00ff077b82 */ /* 0x000f220000000800 */
[----:B--2---:R-:W-:Y:S01]  /*12ee0*/  LEA R10, R10, R9, 0x1 ;  /* 0x000000090a0a7211 */ /* 0x004fe200078e08ff */
[----:B------:R2:W-:Y:S04]  /*12ef0*/  STL.64 [R1+0x1168], R22 ;  /* 0x0011681601007387 */ /* 0x0005e80000100a00 */
[----:B------:R-:W-:Y:S02]  /*12f00*/  STL.64 [R1+0x1160], R20 ;  /* 0x0011601401007387 */ /* 0x000fe40000100a00 */
[----:B------:R-:W5:Y:S01]  /*12f10*/  LDC R8, c[0x0][0x268] ;  /* 0x00009a00ff087b82 */ /* 0x000f620000000800 */
[----:B0-----:R-:W-:-:S02]  /*12f20*/  LEA R11, R11, R10, 0x1 ;  /* 0x0000000a0b0b7211 */ /* 0x001fc400078e08ff */
[----:B--2---:R-:W-:-:S05]  /*12f30*/  LEA R22, P0, R25, R2, 0x1 ;  /* 0x0000000219167211 */ /* 0x004fca00078008ff */
[----:B------:R-:W0:Y:S01]  /*12f40*/  LDC R3, c[0x0][0x268] ;  /* 0x00009a00ff037b82 */ /* 0x000e220000000800 */
[----:B-1----:R-:W-:Y:S02]  /*12f50*/  LEA R6, R6, R11, 0x1 ;  /* 0x0000000b06067211 */ /* 0x002fe400078e08ff */
[----:B------:R-:W-:-:S05]  /*12f60*/  LEA.HI.X.SX32 R23, R25, R0, 0x1, P0 ;  /* 0x0000000019177211 */ /* 0x000fca00000f0eff */
[----:B------:R1:W-:Y:S01]  /*12f70*/  STL.64 [R1+0x1158], R22 ;  /* 0x0011581601007387 */ /* 0x0003e20000100a00 */
[----:B------:R-:W2:Y:S01]  /*12f80*/  LDC R4, c[0x0][0x268] ;  /* 0x00009a00ff047b82 */ /* 0x000ea20000000800 */
[----:B----4-:R-:W-:-:S04]  /*12f90*/  LEA R7, R7, R6, 0x1 ;  /* 0x0000000607077211 */ /* 0x010fc800078e08ff */
[----:B-----5:R-:W-:-:S03]  /*12fa0*/  LEA R8, R8, R7, 0x1 ;  /* 0x0000000708087211 */ /* 0x020fc600078e08ff */
[----:B------:R-:W4:Y:S01]  /*12fb0*/  LDC R5, c[0x0][0x268] ;  /* 0x00009a00ff057b82 */ /* 0x000f220000000800 */
[----:B-1----:R-:W5:Y:S01]  /*12fc0*/  LDL.LU.64 R22, [R1+0x1998] ;  /* 0x0019980001167983 */ /* 0x002f620000300a00 */
[----:B0-----:R-:W-:-:S06]  /*12fd0*/  LEA R3, R3, R8, 0x1 ;  /* 0x0000000803037211 */ /* 0x001fcc00078e08ff */
[----:B------:R-:W0:Y:S01]  /*12fe0*/  LDC R45, c[0x0][0x268] ;  /* 0x00009a00ff2d7b82 */ /* 0x000e220000000800 */
[----:B--2---:R-:W-:-:S07]  /*12ff0*/  LEA R4, R4, R3, 0x1 ;  /* 0x0000000304047211 */ /* 0x004fce00078e08ff */
[----:B------:R-:W1:Y:S01]  /*13000*/  LDC R44, c[0x0][0x268] ;  /* 0x00009a00ff2c7b82 */ /* 0x000e620000000800 */
[----:B----4-:R-:W-:-:S07]  /*13010*/  LEA R5, R5, R4, 0x1 ;  /* 0x0000000405057211 */ /* 0x010fce00078e08ff */
[----:B------:R-:W2:Y:S01]  /*13020*/  LDC R47, c[0x0][0x268] ;  /* 0x00009a00ff2f7b82 */ /* 0x000ea20000000800 */
[----:B------:R-:W-:-:S04]  /*13030*/  LEA R31, R31, R5, 0x1 ;  /* 0x000000051f1f7211 */ /* 0x000fc800078e08ff */
[----:B------:R-:W-:-:S03]  /*13040*/  LEA R30, R30, R31, 0x1 ;  /* 0x0000001f1e1e7211 */ /* 0x000fc600078e08ff */
[----:B------:R-:W4:Y:S01]  /*13050*/  LDC R51, c[0x0][0x268] ;  /* 0x00009a00ff337b82 */ /* 0x000f220000000800 */
        /* <DEDUP_REMOVED lines=20> */
[----:B------:R-:W3:Y:S01]  /*131a0*/  LDC R75, c[0x0][0x268] ;  /* 0x00009a00ff4b7b82 */ /* 0x000ee20000000800 */
[----:B0-----:R-:W-:-:S04]  /*131b0*/  LEA R45, R45, R46, 0x1 ;  /* 0x0000002e2d2d7211 */ /* 0x001fc800078e08ff */
[----:B-1----:R-:W-:-:S03]  /*131c0*/  LEA R44, R44, R45, 0x1 ;  /* 0x0000002d2c2c7211 */ /* 0x002fc600078e08ff */
[----:B------:R-:W0:Y:S01]  /*131d0*/  LDC R74, c[0x0][0x268] ;  /* 0x00009a00ff4a7b82 */ /* 0x000e220000000800 */
[----:B------:R-:W-:-:S04]  /*131e0*/  LEA R50, R50, R44, 0x1 ;  /* 0x0000002c32327211 */ /* 0x000fc800078e08ff */
[----:B------:R-:W-:-:S03]  /*131f0*/  LEA R49, R49, R50, 0x1 ;  /* 0x0000003231317211 */ /* 0x000fc600078e08ff */
[----:B------:R-:W1:Y:S01]  /*13200*/  LDC R73, c[0x0][0x268] ;  /* 0x00009a00ff497b82 */ /* 0x000e620000000800 */
[----:B--2---:R-:W-:-:S04]  /*13210*/  LEA R47, R47, R49, 0x1 ;  /* 0x000000312f2f7211 */ /* 0x004fc800078e08ff */
[----:B------:R-:W-:-:S03]  /*13220*/  LEA R53, R53, R47, 0x1 ;  /* 0x0000002f35357211 */ /* 0x000fc600078e08ff */
[----:B------:R-:W2:Y:S01]  /*13230*/  LDC R76, c[0x0][0x268] ;  /* 0x00009a00ff4c7b82 */ /* 0x000ea20000000800 */
[----:B------:R-:W-:-:S04]  /*13240*/  LEA R52, R52, R53, 0x1 ;  /* 0x0000003534347211 */ /* 0x000fc800078e08ff */
[----:B----4-:R-:W-:-:S03]  /*13250*/  LEA R51, R51, R52, 0x1 ;  /* 0x0000003433337211 */ /* 0x010fc600078e08ff */
        /* <DEDUP_REMOVED lines=28> */
[----:B---3--:R-:W-:-:S04]  /*13420*/  LEA R75, R75, R69, 0x1 ;  /* 0x000000454b4b7211 */ /* 0x008fc800078e08ff */
[----:B0-----:R-:W-:-:S03]  /*13430*/  LEA R74, R74, R75, 0x1 ;  /* 0x0000004b4a4a7211 */ /* 0x001fc600078e08ff */
[----:B------:R-:W0:Y:S01]  /*13440*/  LDC R223, c[0x0][0x268] ;  /* 0x00009a00ffdf7b82 */ /* 0x000e220000000800 */
[----:B-1----:R-:W-:-:S04]  /*13450*/  LEA R73, R73, R74, 0x1 ;  /* 0x0000004a49497211 */ /* 0x002fc800078e08ff */
[----:B------:R-:W-:-:S03]  /*13460*/  LEA R78, R78, R73, 0x1 ;  /* 0x000000494e4e7211 */ /* 0x000fc600078e08ff */
[----:B------:R-:W1:Y:S01]  /*13470*/  LDC R225, c[0x0][0x268] ;  /* 0x00009a00ffe17b82 */ /* 0x000e620000000800 */
[----:B------:R-:W-:-:S04]  /*13480*/  LEA R77, R77, R78, 0x1 ;  /* 0x0000004e4d4d7211 */ /* 0x000fc800078e08ff */
[----:B--2---:R-:W-:-:S03]  /*13490*/  LEA R76, R76, R77, 0x1 ;  /* 0x0000004d4c4c7211 */ /* 0x004fc600078e08ff */
[----:B------:R-:W2:Y:S01]  /*134a0*/  LDC R226, c[0x0][0x268] ;  /* 0x00009a00ffe27b82 */ /* 0x000ea20000000800 */
[----:B------:R-:W-:-:S04]  /*134b0*/  LEA R81, R81, R76, 0x1 ;  /* 0x0000004c51517211 */ /* 0x000fc800078e08ff */
[----:B------:R-:W-:-:S03]  /*134c0*/  LEA R80, R80, R81, 0x1 ;  /* 0x0000005150507211 */ /* 0x000fc600078e08ff */
[----:B------:R-:W3:Y:S01]  /*134d0*/  LDC R227, c[0x0][0x268] ;  /* 0x00009a00ffe37b82 */ /* 0x000ee20000000800 */
        /* <DEDUP_REMOVED lines=15> */
[----:B------:R-:W-:Y:S02]  /*135d0*/  LEA R20, P2, R27, R2, 0x1 ;  /* 0x000000021b147211 */ /* 0x000fe400078408ff */
[----:B------:R-:W-:Y:S02]  /*135e0*/  LEA R90, R97, R28, 0x1 ;  /* 0x0000001c615a7211 */ /* 0x000fe400078e08ff */
[----:B------:R-:W-:Y:S02]  /*135f0*/  LEA.HI.X.SX32 R21, R27, R0, 0x1, P2 ;  /* 0x000000001b157211 */ /* 0x000fe400010f0eff */
[----:B------:R-:W-:Y:S01]  /*13600*/  LEA R71, R96, R90, 0x1 ;  /* 0x0000005a60477211 */ /* 0x000fe200078e08ff */
[----:B------:R-:W3:Y:S01]  /*13610*/  LDC R233, c[0x0][0x268] ;  /* 0x00009a00ffe97b82 */ /* 0x000ee20000000800 */
[C---:B------:R-:W-:Y:S01]  /*13620*/  LEA R96, P1, R26.reuse, R2, 0x1 ;  /* 0x000000021a607211 */ /* 0x040fe200078208ff */
[----:B------:R5:W-:Y:S03]  /*13630*/  STL.64 [R1+0x1148], R20 ;  /* 0x0011481401007387 */ /* 0x000be60000100a00 */
[----:B------:R-:W-:-:S03]  /*13640*/  LEA.HI.X.SX32 R97, R26, R0, 0x1, P1 ;  /* 0x000000001a617211 */ /* 0x000fc600008f0eff */
[----:B------:R-:W3:Y:S02]  /*13650*/  LDC R234, c[0x0][0x268] ;  /* 0x00009a00ffea7b82 */ /* 0x000ee40000000800 */
[----:B------:R-:W-:Y:S06]  /*13660*/  STL.64 [R1+0x1150], R96 ;  /* 0x0011506001007387 */ /* 0x000fec0000100a00 */
[----:B------:R-:W3:Y:S08]  /*13670*/  LDC R236, c[0x0][0x268] ;  /* 0x00009a00ffec7b82 */ /* 0x000ef00000000800 */
[----:B------:R-:W3:Y:S01]  /*13680*/  LDC R235, c[0x0][0x268] ;  /* 0x00009a00ffeb7b82 */ /* 0x000ee20000000800 */
[----:B-----5:R-:W-:-:S07]  /*13690*/  LEA R20, P0, R22, R2, 0x1 ;  /* 0x0000000216147211 */ /* 0x020fce00078008ff */
[----:B------:R-:W5:Y:S01]  /*136a0*/  LDC R237, c[0x0][0x268] ;  /* 0x00009a00ffed7b82 */ /* 0x000f620000000800 */
[----:B------:R-:W-:-:S05]  /*136b0*/  LEA.HI.X.SX32 R21, R22, R0, 0x1, P0 ;  /* 0x0000000016157211 */ /* 0x000fca00000f0eff */
[----:B------:R4:W-:Y:S02]  /*136c0*/  STL.64 [R1+0x1140], R20 ;  /* 0x0011401401007387 */ /* 0x0009e40000100a00 */
[----:B------:R-:W5:Y:S08]  /*136d0*/  LDC R238, c[0x0][0x268] ;  /* 0x00009a00ffee7b82 */ /* 0x000f700000000800 */
[----:B------:R-:W5:Y:S01]  /*136e0*/  LDC R239, c[0x0][0x268] ;  /* 0x00009a00ffef7b82 */ /* 0x000f620000000800 */
[----:B----4-:R-:W4:Y:S01]  /*136f0*/  LDL.LU.64 R20, [R1+0x1990] ;  /* 0x0019900001147983 */ /* 0x010f220000300a00 */
[----:B------:R-:W-:-:S02]  /*13700*/  LEA R48, R98, R71, 0x1 ;  /* 0x0000004762307211 */ /* 0x000fc400078e08ff */
[-C--:B------:R-:W-:Y:S02]  /*13710*/  LEA R98, P1, R23, R2.reuse, 0x1 ;  /* 0x0000000217627211 */ /* 0x080fe400078208ff */
[C---:B------:R-:W-:Y:S02]  /*13720*/  LEA R96, P2, R24.reuse, R2, 0x1 ;  /* 0x0000000218607211 */ /* 0x040fe400078408ff */
[----:B------:R-:W5:Y:S01]  /*13730*/  LDC R240, c[0x0][0x268] ;  /* 0x00009a00fff07b82 */ /* 0x000f620000000800 */
[----:B------:R-:W-:Y:S02]  /*13740*/  LEA R26, R99, R48, 0x1 ;  /* 0x00000030631a7211 */ /* 0x000fe400078e08ff */
[-C--:B------:R-:W-:Y:S02]  /*13750*/  LEA.HI.X.SX32 R99, R23, R0.reuse, 0x1, P1 ;  /* 0x0000000017637211 */ /* 0x080fe400008f0eff */
[----:B------:R-:W-:Y:S02]  /*13760*/  LEA.HI.X.SX32 R97, R24, R0, 0x1, P2 ;  /* 0x0000000018617211 */ /* 0x000fe400010f0eff */
[----:B------:R-:W-:Y:S01]  /*13770*/  LEA R25, R100, R26, 0x1 ;  /* 0x0000001a64197211 */ /* 0x000fe200078e08ff */
[----:B------:R-:W-:Y:S01]  /*13780*/  STL.64 [R1+0x1138], R98 ;  /* 0x0011386201007387 */ /* 0x000fe20000100a00 */
[----:B------:R-:W-:Y:S01]  /*13790*/  LEA R100, P0, R19, R2, 0x1 ;  /* 0x0000000213647211 */ /* 0x000fe200078008ff */
[----:B------:R-:W5:Y:S02]  /*137a0*/  LDC R242, c[0x0][0x268] ;  /* 0x00009a00fff27b82 */ /* 0x000f640000000800 */
[----:B------:R-:W-:Y:S01]  /*137b0*/  STL.64 [R1+0x1130], R96 ;  /* 0x0011306001007387 */ /* 0x000fe20000100a00 */
[----:B------:R-:W-:-:S02]  /*137c0*/  LEA R22, R101, R25, 0x1 ;  /* 0x0000001965167211 */ /* 0x000fc400078e08ff */
[----:B------:R-:W-:-:S03]  /*137d0*/  LEA.HI.X.SX32 R101, R19, R0, 0x1, P0 ;  /* 0x0000000013657211 */ /* 0x000fc600000f0eff */
[----:B------:R-:W5:Y:S02]  /*137e0*/  LDC R241, c[0x0][0x268] ;  /* 0x00009a00fff17b82 */ /* 0x000f640000000800 */
[----:B------:R0:W-:Y:S06]  /*137f0*/  STL.64 [R1+0x1128], R100 ;  /* 0x0011286401007387 */ /* 0x0001ec0000100a00 */
[----:B------:R-:W5:Y:S01]  /*13800*/  LDC R243, c[0x0][0x268] ;  /* 0x00009a00fff37b82 */ /* 0x000f620000000800 */
[----:B0-----:R-:W-:-:S07]  /*13810*/  LEA R100, P0, R16, R2, 0x1 ;  /* 0x0000000210647211 */ /* 0x001fce00078008ff */
[----:B------:R-:W0:Y:S01]  /*13820*/  LDC R244, c[0x0][0x268] ;  /* 0x00009a00fff47b82 */ /* 0x000e220000000800 */
[----:B------:R-:W-:Y:S02]  /*13830*/  LEA.HI.X.SX32 R101, R16, R0, 0x1, P0 ;  /* 0x0000000010657211 */ /* 0x000fe400000f0eff */
[----:B------:R-:W-:-:S05]  /*13840*/  LEA R23, R103, R22, 0x1 ;  /* 0x0000001667177211 */ /* 0x000fca00078e08ff */
[----:B------:R-:W0:Y:S08]  /*13850*/  LDC R245, c[0x0][0x268] ;  /* 0x00009a00fff57b82 */ /* 0x000e300000000800 */
        /* <DEDUP_REMOVED lines=8> */
[----:B------:R-:W0:Y:S01]  /*138e0*/  LDC R170, c[0x0][0x268] ;  /* 0x00009a00ffaa7b82 */ /* 0x000e220000000800 */
[----:B----4-:R-:W-:-:S02]  /*138f0*/  LEA R98, P1, R20, R2, 0x1 ;  /* 0x0000000214627211 */ /* 0x010fc400078208ff */
[C---:B------:R-:W-:Y:S02]  /*13900*/  LEA R96, P2, R21.reuse, R2, 0x1 ;  /* 0x0000000215607211 */ /* 0x040fe400078408ff */
[-C--:B------:R-:W-:Y:S02]  /*13910*/  LEA.HI.X.SX32 R99, R20, R0.reuse, 0x1, P1 ;  /* 0x0000000014637211 */ /* 0x080fe400008f0eff */
[----:B------:R-:W-:-:S03]  /*13920*/  LEA.HI.X.SX32 R97, R21, R0, 0x1, P2 ;  /* 0x0000000015617211 */ /* 0x000fc600010f0eff */
[----:B------:R4:W-:Y:S04]  /*13930*/  STL.64 [R1+0x1120], R98 ;  /* 0x0011206201007387 */ /* 0x0009e80000100a00 */
[----:B------:R1:W-:Y:S01]  /*13940*/  STL.64 [R1+0x1118], R96 ;  /* 0x0011186001007387 */ /* 0x0003e20000100a00 */
[CC--:B----4-:R-:W-:Y:S02]  /*13950*/  LEA R98, P1, R17.reuse, R2.reuse, 0x1 ;  /* 0x0000000211627211 */ /* 0x0d0fe400078208ff */
[C---:B-1----:R-:W-:Y:S02]  /*13960*/  LEA R96, P2, R18.reuse, R2, 0x1 ;  /* 0x0000000212607211 */ /* 0x042fe400078408ff */
[-C--:B------:R-:W-:Y:S02]  /*13970*/  LEA.HI.X.SX32 R99, R17, R0.reuse, 0x1, P1 ;  /* 0x0000000011637211 */ /* 0x080fe400008f0eff */
[----:B------:R-:W-:Y:S01]  /*13980*/  LEA.HI.X.SX32 R97, R18, R0, 0x1, P2 ;  /* 0x0000000012617211 */ /* 0x000fe200010f0eff */
[----:B------:R1:W-:Y:S04]  /*13990*/  STL.64 [R1+0x1110], R100 ;  /* 0x0011106401007387 */ /* 0x0003e80000100a00 */
[----:B------:R4:W-:Y:S04]  /*139a0*/  STL.64 [R1+0x1108], R98 ;  /* 0x0011086201007387 */ /* 0x0009e80000100a00 */
[----:B------:R2:W-:Y:S01]  /*139b0*/  STL.64 [R1+0x1100], R96 ;  /* 0x0011006001007387 */ /* 0x0005e20000100a00 */
[----:B-1----:R-:W-:-:S02]  /*139c0*/  LEA R100, P0, R12, R2, 0x1 ;  /* 0x000000020c647211 */ /* 0x002fc400078008ff */
[C---:B----4-:R-:W-:Y:S02]  /*139d0*/  LEA R98, P1, R13.reuse, R2, 0x1 ;  /* 0x000000020d627211 */ /* 0x050fe400078208ff */
[----:B------:R-:W-:Y:S02]  /*139e0*/  LEA.HI.X.SX32 R101, R12, R0, 0x1, P0 ;  /* 0x000000000c657211 */ /* 0x000fe400000f0eff */
[C---:B--2---:R-:W-:Y:S02]  /*139f0*/  LEA R96, P2, R14.reuse, R2, 0x1 ;  /* 0x000000020e607211 */ /* 0x044fe400078408ff */
[-C--:B------:R-:W-:Y:S02]  /*13a00*/  LEA.HI.X.SX32 R99, R13, R0.reuse, 0x1, P1 ;  /* 0x000000000d637211 */ /* 0x080fe400008f0eff */
[----:B------:R-:W-:Y:S01]  /*13a10*/  LEA.HI.X.SX32 R97, R14, R0, 0x1, P2 ;  /* 0x000000000e617211 */ /* 0x000fe200010f0eff */
[----:B------:R1:W-:Y:S04]  /*13a20*/  STL.64 [R1+0x10f8], R100 ;  /* 0x0010f86401007387 */ /* 0x0003e80000100a00 */
[----:B------:R2:W-:Y:S04]  /*13a30*/  STL.64 [R1+0x10f0], R98 ;  /* 0x0010f06201007387 */ /* 0x0005e80000100a00 */
[----:B------:R4:W-:Y:S01]  /*13a40*/  STL.64 [R1+0x10e8], R96 ;  /* 0x0010e86001007387 */ /* 0x0009e20000100a00 */
[----:B-1----:R-:W-:-:S02]  /*13a50*/  LEA R100, P0, R9, R2, 0x1 ;  /* 0x0000000209647211 */ /* 0x002fc400078008ff */
[C---:B--2---:R-:W-:Y:S02]  /*13a60*/  LEA R98, P1, R10.reuse, R2, 0x1 ;  /* 0x000000020a627211 */ /* 0x044fe400078208ff */
[----:B------:R-:W-:Y:S02]  /*13a70*/  LEA.HI.X.SX32 R101, R9, R0, 0x1, P0 ;  /* 0x0000000009657211 */ /* 0x000fe400000f0eff */
[C---:B----4-:R-:W-:Y:S02]  /*13a80*/  LEA R96, P2, R11.reuse, R2, 0x1 ;  /* 0x000000020b607211 */ /* 0x050fe400078408ff */
        /* <DEDUP_REMOVED lines=29> */
[----:B------:R-:W-:Y:S01]  /*13c60*/  STL.64 [R1+0x1098], R100 ;  /* 0x0010986401007387 */ /* 0x000fe20000100a00 */
[----:B------:R-:W-:-:S03]  /*13c70*/  LEA R30, P2, R32, R2, 0x1 ;  /* 0x00000002201e7211 */ /* 0x000fc600078408ff */
[----:B------:R1:W-:Y:S04]  /*13c80*/  STL.64 [R1+0x1090], R98 ;  /* 0x0010906201007387 */ /* 0x0003e80000100a00 */
[----:B------:R2:W-:Y:S01]  /*13c90*/  STL.64 [R1+0x1088], R96 ;  /* 0x0010886001007387 */ /* 0x0005e20000100a00 */
[----:B------:R-:W-:Y:S02]  /*13ca0*/  LEA.HI.X.SX32 R31, R32, R0, 0x1, P2 ;  /* 0x00000000201f7211 */ /* 0x000fe400010f0eff */
[CC--:B-1----:R-:W-:Y:S02]  /*13cb0*/  LEA R98, P0, R34.reuse, R2.reuse, 0x1 ;  /* 0x0000000222627211 */ /* 0x0c2fe400078008ff */
[----:B--2---:R-:W-:Y:S02]  /*13cc0*/  LEA R96, P1, R33, R2, 0x1 ;  /* 0x0000000221607211 */ /* 0x004fe400078208ff */
[----:B------:R-:W-:-:S02]  /*13cd0*/  LEA.HI.X.SX32 R99, R34, R0, 0x1, P0 ;  /* 0x0000000022637211 */ /* 0x000fc400000f0eff */
[----:B------:R-:W-:-:S03]  /*13ce0*/  LEA.HI.X.SX32 R97, R33, R0, 0x1, P1 ;  /* 0x0000000021617211 */ /* 0x000fc600008f0eff */
[----:B------:R1:W-:Y:S04]  /*13cf0*/  STL.64 [R1+0x1080], R98 ;  /* 0x0010806201007387 */ /* 0x0003e80000100a00 */
[----:B------:R2:W-:Y:S04]  /*13d00*/  STL.64 [R1+0x1078], R96 ;  /* 0x0010786001007387 */ /* 0x0005e80000100a00 */
[----:B------:R4:W-:Y:S01]  /*13d10*/  STL.64 [R1+0x1070], R30 ;  /* 0x0010701e01007387 */ /* 0x0009e20000100a00 */
[-C--:B-1----:R-:W-:Y:S02]  /*13d20*/  LEA R98, P0, R37, R2.reuse, 0x1 ;  /* 0x0000000225627211 */ /* 0x082fe400078008ff */
[----:B--2---:R-:W-:-:S02]  /*13d30*/  LEA R96, P1, R36, R2, 0x1 ;  /* 0x0000000224607211 */ /* 0x004fc400078208ff */
[----:B------:R-:W-:Y:S02]  /*13d40*/  LEA.HI.X.SX32 R99, R37, R0, 0x1, P0 ;  /* 0x0000000025637211 */ /* 0x000fe400000f0eff */
[C---:B----4-:R-:W-:Y:S02]  /*13d50*/  LEA R30, P2, R35.reuse, R2, 0x1 ;  /* 0x00000002231e7211 */ /* 0x050fe400078408ff */
[-C--:B------:R-:W-:Y:S02]  /*13d60*/  LEA.HI.X.SX32 R97, R36, R0.reuse, 0x1, P1 ;  /* 0x0000000024617211 */ /* 0x080fe400008f0eff */
[----:B------:R-:W-:Y:S01]  /*13d70*/  LEA.HI.X.SX32 R31, R35, R0, 0x1, P2 ;  /* 0x00000000231f7211 */ /* 0x000fe200010f0eff */
[----:B------:R-:W-:Y:S01]  /*13d80*/  STL.64 [R1+0x1068], R98 ;  /* 0x0010686201007387 */ /* 0x000fe20000100a00 */
[CC--:B------:R-:W-:Y:S02]  /*13d90*/  LEA R36, P0, R40.reuse, R2.reuse, 0x1 ;  /* 0x0000000228247211 */ /* 0x0c0fe400078008ff */
[----:B------:R-:W-:Y:S01]  /*13da0*/  LEA R32, P1, R39, R2, 0x1 ;  /* 0x0000000227207211 */ /* 0x000fe200078208ff */
[----:B------:R-:W-:Y:S01]  /*13db0*/  STL.64 [R1+0x1060], R96 ;  /* 0x0010606001007387 */ /* 0x000fe20000100a00 */
[----:B------:R-:W-:-:S03]  /*13dc0*/  LEA.HI.X.SX32 R37, R40, R0, 0x1, P0 ;  /* 0x0000000028257211 */ /* 0x000fc600000f0eff */
[----:B------:R1:W-:Y:S01]  /*13dd0*/  STL.64 [R1+0x1058], R30 ;  /* 0x0010581e01007387 */ /* 0x0003e20000100a00 */
[----:B------:R-:W-:-:S03]  /*13de0*/  LEA.HI.X.SX32 R33, R39, R0, 0x1, P1 ;  /* 0x0000000027217211 */ /* 0x000fc600008f0eff */
[----:B------:R2:W-:Y:S01]  /*13df0*/  STL.64 [R1+0x1050], R36 ;  /* 0x0010502401007387 */ /* 0x0005e20000100a00 */
[----:B-1----:R-:W-:-:S03]  /*13e00*/  LEA R30, P2, R38, R2, 0x1 ;  /* 0x00000002261e7211 */ /* 0x002fc600078408ff */
[----:B------:R1:W-:Y:S01]  /*13e10*/  STL.64 [R1+0x1048], R32 ;  /* 0x0010482001007387 */ /* 0x0003e20000100a00 */
[----:B------:R-:W-:Y:S02]  /*13e20*/  LEA.HI.X.SX32 R31, R38, R0, 0x1, P2 ;  /* 0x00000000261f7211 */ /* 0x000fe400010f0eff */
[----:B--2---:R-:W-:-:S03]  /*13e30*/  LEA R36, P0, R43, R2, 0x1 ;  /* 0x000000022b247211 */ /* 0x004fc600078008ff */
[----:B------:R2:W-:Y:S01]  /*13e40*/  STL.64 [R1+0x1040], R30 ;  /* 0x0010401e01007387 */ /* 0x0005e20000100a00 */
[C---:B-1----:R-:W-:Y:S02]  /*13e50*/  LEA R32, P1, R42.reuse, R2, 0x1 ;  /* 0x000000022a207211 */ /* 0x042fe400078208ff */
[-C--:B------:R-:W-:Y:S02]  /*13e60*/  LEA.HI.X.SX32 R37, R43, R0.reuse, 0x1, P0 ;  /* 0x000000002b257211 */ /* 0x080fe400000f0eff */
[----:B------:R-:W-:Y:S02]  /*13e70*/  LEA.HI.X.SX32 R33, R42, R0, 0x1, P1 ;  /* 0x000000002a217211 */ /* 0x000fe400008f0eff */
[----:B--2---:R-:W-:-:S03]  /*13e80*/  LEA R30, P2, R41, R2, 0x1 ;  /* 0x00000002291e7211 */ /* 0x004fc600078408ff */
[----:B------:R-:W-:Y:S01]  /*13e90*/  STL.64 [R1+0x1030], R32 ;  /* 0x0010302001007387 */ /* 0x000fe20000100a00 */
[----:B------:R-:W-:-:S03]  /*13ea0*/  LEA.HI.X.SX32 R31, R41, R0, 0x1, P2 ;  /* 0x00000000291f7211 */ /* 0x000fc600010f0eff */
[----:B------:R1:W-:Y:S01]  /*13eb0*/  STL.64 [R1+0x1038], R36 ;  /* 0x0010382401007387 */ /* 0x0003e20000100a00 */
[----:B------:R-:W-:-:S03]  /*13ec0*/  LEA R38, P0, R46, R2, 0x1 ;  /* 0x000000022e267211 */ /* 0x000fc600078008ff */
[----:B------:R2:W-:Y:S01]  /*13ed0*/  STL.64 [R1+0x1028], R30 ;  /* 0x0010281e01007387 */ /* 0x0005e20000100a00 */
[----:B------:R-:W-:Y:S02]  /*13ee0*/  LEA.HI.X.SX32 R39, R46, R0, 0x1, P0 ;  /* 0x000000002e277211 */ /* 0x000fe400000f0eff */
[CC--:B-1----:R-:W-:Y:S02]  /*13ef0*/  LEA R36, P1, R45.reuse, R2.reuse, 0x1 ;  /* 0x000000022d247211 */ /* 0x0c2fe400078208ff */
[C---:B--2---:R-:W-:Y:S02]  /*13f00*/  LEA R30, P2, R44.reuse, R2, 0x1 ;  /* 0x000000022c1e7211 */ /* 0x044fe400078408ff */
[-C--:B------:R-:W-:Y:S02]  /*13f10*/  LEA.HI.X.SX32 R37, R45, R0.reuse, 0x1, P1 ;  /* 0x000000002d257211 */ /* 0x080fe400008f0eff */
[----:B------:R-:W-:Y:S01]  /*13f20*/  LEA.HI.X.SX32 R31, R44, R0, 0x1, P2 ;  /* 0x000000002c1f7211 */ /* 0x000fe200010f0eff */
[----:B------:R1:W-:Y:S04]  /*13f30*/  STL.64 [R1+0x1020], R38 ;  /* 0x0010202601007387 */ /* 0x0003e80000100a00 */
[----:B------:R2:W-:Y:S04]  /*13f40*/  STL.64 [R1+0x1018], R36 ;  /* 0x0010182401007387 */ /* 0x0005e80000100a00 */
[----:B------:R4:W-:Y:S01]  /*13f50*/  STL.64 [R1+0x1010], R30 ;  /* 0x0010101e01007387 */ /* 0x0009e20000100a00 */
[----:B-1----:R-:W-:-:S02]  /*13f60*/  LEA R38, P0, R50, R2, 0x1 ;  /* 0x0000000232267211 */ /* 0x002fc400078008ff */
[-C--:B--2---:R-:W-:Y:S02]  /*13f70*/  LEA R36, P1, R49, R2.reuse, 0x1 ;  /* 0x0000000231247211 */ /* 0x084fe400078208ff */
[C---:B----4-:R-:W-:Y:S02]  /*13f80*/  LEA R30, P2, R47.reuse, R2, 0x1 ;  /* 0x000000022f1e7211 */ /* 0x050fe400078408ff */
[-C--:B------:R-:W-:Y:S02]  /*13f90*/  LEA.HI.X.SX32 R39, R50, R0.reuse, 0x1, P0 ;  /* 0x0000000032277211 */ /* 0x080fe400000f0eff */
[-C--:B------:R-:W-:Y:S02]  /*13fa0*/  LEA.HI.X.SX32 R31, R47, R0.reuse, 0x1, P2 ;  /* 0x000000002f1f7211 */ /* 0x080fe400010f0eff */
[----:B------:R-:W-:-:S03]  /*13fb0*/  LEA.HI.X.SX32 R37, R49, R0, 0x1, P1 ;  /* 0x0000000031257211 */ /* 0x000fc600008f0eff */
        /* <DEDUP_REMOVED lines=8> */
[----:B------:R-:W-:Y:S02]  /*14040*/  LEA.HI.X.SX32 R37, R51, R0, 0x1, P2 ;  /* 0x0000000033257211 */ /* 0x000fe400010f0eff */
[C---:B------:R-:W-:Y:S01]  /*14050*/  LEA R44, P0, R56.reuse, R2, 0x1 ;  /* 0x00000002382c7211 */ /* 0x040fe200078008ff */
[----:B------:R-:W-:Y:S04]  /*14060*/  STL.64 [R1+0xfe8], R38 ;  /* 0x000fe82601007387 */ /* 0x000fe80000100a00 */
[----:B------:R1:W-:Y:S01]  /*14070*/  STL.64 [R1+0xff0], R42 ;  /* 0x000ff02a01007387 */ /* 0x0003e20000100a00 */
[----:B------:R-:W-:-:S03]  /*14080*/  LEA.HI.X.SX32 R45, R56, R0, 0x1, P0 ;  /* 0x00000000382d7211 */ /* 0x000fc600000f0eff */
[----:B------:R2:W-:Y:S01]  /*14090*/  STL.64 [R1+0xfe0], R36 ;  /* 0x000fe02401007387 */ /* 0x0005e20000100a00 */
        /* <DEDUP_REMOVED lines=8> */
[CC--:B--2---:R-:W-:Y:S02]  /*14120*/  LEA R42, P1, R58.reuse, R2.reuse, 0x1 ;  /* 0x000000023a2a7211 */ /* 0x0c4fe400078208ff */
[----:B----4-:R-:W-:Y:S02]  /*14130*/  LEA R36, P2, R57, R2, 0x1 ;  /* 0x0000000239247211 */ /* 0x010fe400078408ff */
[-C--:B------:R-:W-:Y:S02]  /*14140*/  LEA.HI.X.SX32 R45, R59, R0.reuse, 0x1, P0 ;  /* 0x000000003b2d7211 */ /* 0x080fe400000f0eff */
[-C--:B------:R-:W-:Y:S02]  /*14150*/  LEA.HI.X.SX32 R37, R57, R0.reuse, 0x1, P2 ;  /* 0x0000000039257211 */ /* 0x080fe400010f0eff */
[----:B------:R-:W-:-:S03]  /*14160*/  LEA.HI.X.SX32 R43, R58, R0, 0x1, P1 ;  /* 0x000000003a2b7211 */ /* 0x000fc600008f0eff */
[----:B------:R-:W-:Y:S01]  /*14170*/  STL.64 [R1+0xfb0], R36 ;  /* 0x000fb02401007387 */ /* 0x000fe20000100a00 */
[----:B------:R-:W-:-:S03]  /*14180*/  LEA R50, P0, R62, R2, 0x1 ;  /* 0x000000023e327211 */ /* 0x000fc600078008ff */
[----:B------:R1:W-:Y:S01]  /*14190*/  STL.64 [R1+0xfc0], R44 ;  /* 0x000fc02c01007387 */ /* 0x0003e20000100a00 */
[----:B------:R-:W-:-:S03]  /*141a0*/  LEA R20, R102, R23, 0x1 ;  /* 0x0000001766147211 */ /* 0x000fc600078e08ff */
[----:B------:R2:W-:Y:S01]  /*141b0*/  STL.64 [R1+0xfb8], R42 ;  /* 0x000fb82a01007387 */ /* 0x0005e20000100a00 */
[----:B------:R-:W-:Y:S02]  /*141c0*/  LEA.HI.X.SX32 R51, R62, R0, 0x1, P0 ;  /* 0x000000003e337211 */ /* 0x000fe400000f0eff */
[CC--:B-1----:R-:W-:Y:S02]  /*141d0*/  LEA R44, P1, R61.reuse, R2.reuse, 0x1 ;  /* 0x000000023d2c7211 */ /* 0x0c2fe400078208ff */
[----:B--2---:R-:W-:Y:S02]  /*141e0*/  LEA R42, P2, R60, R2, 0x1 ;  /* 0x000000023c2a7211 */ /* 0x004fe400078408ff */
[----:B------:R-:W-:Y:S02]  /*141f0*/  LEA.HI.X.SX32 R45, R61, R0, 0x1, P1 ;  /* 0x000000003d2d7211 */ /* 0x000fe400008f0eff */
[----:B------:R-:W-:Y:S02]  /*14200*/  LEA R19, R104, R20, 0x1 ;  /* 0x0000001468137211 */ /* 0x000fe400078e08ff */
[----:B------:R-:W-:Y:S01]  /*14210*/  LEA.HI.X.SX32 R43, R60, R0, 0x1, P2 ;  /* 0x000000003c2b7211 */ /* 0x000fe200010f0eff */
[----:B------:R-:W-:Y:S01]  /*14220*/  STL.64 [R1+0xfa0], R44 ;  /* 0x000fa02c01007387 */ /* 0x000fe20000100a00 */
[----:B------:R-:W-:-:S02]  /*14230*/  LEA R17, R105, R19, 0x1 ;  /* 0x0000001369117211 */ /* 0x000fc400078e08ff */
[----:B------:R-:W-:Y:S01]  /*14240*/  LEA R52, P0, R65, R2, 0x1 ;  /* 0x0000000241347211 */ /* 0x000fe200078008ff */
[----:B------:R1:W-:Y:S01]  /*14250*/  STL.64 [R1+0xfa8], R50 ;  /* 0x000fa83201007387 */ /* 0x0003e20000100a00 */
[----:B------:R-:W-:-:S03]  /*14260*/  LEA R16, R106, R17, 0x1 ;  /* 0x000000116a107211 */ /* 0x000fc600078e08ff */
[----:B------:R2:W-:Y:S01]  /*14270*/  STL.64 [R1+0xf98], R42 ;  /* 0x000f982a01007387 */ /* 0x0005e20000100a00 */
[----:B------:R-:W-:Y:S02]  /*14280*/  LEA.HI.X.SX32 R53, R65, R0, 0x1, P0 ;  /* 0x0000000041357211 */ /* 0x000fe400000f0eff */
[CC--:B-1----:R-:W-:Y:S02]  /*14290*/  LEA R50, P1, R64.reuse, R2.reuse, 0x1 ;  /* 0x0000000240327211 */ /* 0x0c2fe400078208ff */
[C---:B--2---:R-:W-:Y:S02]  /*142a0*/  LEA R42, P2, R63.reuse, R2, 0x1 ;  /* 0x000000023f2a7211 */ /* 0x044fe400078408ff */
[-C--:B------:R-:W-:Y:S02]  /*142b0*/  LEA.HI.X.SX32 R51, R64, R0.reuse, 0x1, P1 ;  /* 0x0000000040337211 */ /* 0x080fe400008f0eff */
[----:B------:R-:W-:Y:S01]  /*142c0*/  LEA.HI.X.SX32 R43, R63, R0, 0x1, P2 ;  /* 0x000000003f2b7211 */ /* 0x000fe200010f0eff */
[----:B------:R-:W-:Y:S01]  /*142d0*/  STL.64 [R1+0xf90], R52 ;  /* 0x000f903401007387 */ /* 0x000fe20000100a00 */
[----:B------:R-:W-:-:S03]  /*142e0*/  LEA R12, R107, R16, 0x1 ;  /* 0x000000106b0c7211 */ /* 0x000fc600078e08ff */
[----:B------:R-:W-:Y:S01]  /*142f0*/  STL.64 [R1+0xf88], R50 ;  /* 0x000f883201007387 */ /* 0x000fe20000100a00 */
[----:B------:R-:W-:-:S03]  /*14300*/  LEA R13, R109, R12, 0x1 ;  /* 0x0000000c6d0d7211 */ /* 0x000fc600078e08ff */
[----:B------:R1:W-:Y:S01]  /*14310*/  STL.64 [R1+0xf80], R42 ;  /* 0x000f802a01007387 */ /* 0x0003e20000100a00 */
[----:B------:R-:W-:Y:S02]  /*14320*/  LEA R54, P0, R68, R2, 0x1 ;  /* 0x0000000244367211 */ /* 0x000fe400078008ff */
[----:B------:R-:W-:Y:S02]  /*14330*/  LEA R10, R108, R13, 0x1 ;  /* 0x0000000d6c0a7211 */ /* 0x000fe400078e08ff */
[----:B------:R-:W-:Y:S02]  /*14340*/  LEA.HI.X.SX32 R55, R68, R0, 0x1, P0 ;  /* 0x0000000044377211 */ /* 0x000fe400000f0eff */
[CC--:B-1----:R-:W-:Y:S02]  /*14350*/  LEA R42, P2, R66.reuse, R2.reuse, 0x1 ;  /* 0x00000002422a7211 */ /* 0x0c2fe400078408ff */
[----:B------:R-:W-:Y:S02]  /*14360*/  LEA R50, P1, R67, R2, 0x1 ;  /* 0x0000000243327211 */ /* 0x000fe400078208ff */
[----:B------:R-:W-:-:S02]  /*14370*/  LEA.HI.X.SX32 R43, R66, R0, 0x1, P2 ;  /* 0x00000000422b7211 */ /* 0x000fc400010f0eff */
[----:B------:R-:W-:Y:S02]  /*14380*/  LEA R9, R110, R10, 0x1 ;  /* 0x0000000a6e097211 */ /* 0x000fe400078e08ff */
[----:B------:R-:W-:Y:S01]  /*14390*/  LEA R56, P0, R72, R2, 0x1 ;  /* 0x0000000248387211 */ /* 0x000fe200078008ff */
[----:B------:R-:W-:Y:S01]  /*143a0*/  STL.64 [R1+0xf68], R42 ;  /* 0x000f682a01007387 */ /* 0x000fe20000100a00 */
[----:B------:R-:W-:-:S03]  /*143b0*/  LEA.HI.X.SX32 R51, R67, R0, 0x1, P1 ;  /* 0x0000000043337211 */ /* 0x000fc600008f0eff */
[----:B------:R1:W-:Y:S01]  /*143c0*/  STL.64 [R1+0xf78], R54 ;  /* 0x000f783601007387 */ /* 0x0003e20000100a00 */
[----:B------:R-:W-:Y:S02]  /*143d0*/  LEA R8, R111, R9, 0x1 ;  /* 0x000000096f087211 */ /* 0x000fe400078e08ff */
[----:B------:R-:W-:Y:S01]  /*143e0*/  LEA.HI.X.SX32 R57, R72, R0, 0x1, P0 ;  /* 0x0000000048397211 */ /* 0x000fe200000f0eff */
[----:B------:R2:W-:Y:S01]  /*143f0*/  STL.64 [R1+0xf70], R50 ;  /* 0x000f703201007387 */ /* 0x0005e20000100a00 */
[----:B------:R-:W-:Y:S02]  /*14400*/  LEA R7, R112, R8, 0x1 ;  /* 0x0000000870077211 */ /* 0x000fe400078e08ff */
[C---:B-1----:R-:W-:Y:S01]  /*14410*/  LEA R54, P1, R70.reuse, R2, 0x1 ;  /* 0x0000000246367211 */ /* 0x042fe200078208ff */
[----:B------:R1:W-:Y:S03]  /*14420*/  STL.64 [R1+0xf60], R56 ;  /* 0x000f603801007387 */ /* 0x0003e60000100a00 */
[----:B------:R-:W-:-:S02]  /*14430*/  LEA.HI.X.SX32 R55, R70, R0, 0x1, P1 ;  /* 0x0000000046377211 */ /* 0x000fc400008f0eff */
[-C--:B--2---:R-:W-:Y:S02]  /*14440*/  LEA R50, P2, R69, R2.reuse, 0x1 ;  /* 0x0000000245327211 */ /* 0x084fe400078408ff */
[----:B------:R-:W-:Y:S01]  /*14450*/  LEA R58, P0, R75, R2, 0x1 ;  /* 0x000000024b3a7211 */ /* 0x000fe200078008ff */
[----:B------:R2:W-:Y:S01]  /*14460*/  STL.64 [R1+0xf58], R54 ;  /* 0x000f583601007387 */ /* 0x0005e20000100a00 */
[----:B------:R-:W-:Y:S02]  /*14470*/  LEA R3, R113, R7, 0x1 ;  /* 0x0000000771037211 */ /* 0x000fe400078e08ff */
[----:B------:R-:W-:Y:S02]  /*14480*/  LEA.HI.X.SX32 R51, R69, R0, 0x1, P2 ;  /* 0x0000000045337211 */ /* 0x000fe400010f0eff */
[----:B-1----:R-:W-:Y:S02]  /*14490*/  LEA R56, P1, R74, R2, 0x1 ;  /* 0x000000024a387211 */ /* 0x002fe400078208ff */
[----:B------:R-:W-:-:S02]  /*144a0*/  LEA.HI.X.SX32 R59, R75, R0, 0x1, P0 ;  /* 0x000000004b3b7211 */ /* 0x000fc400000f0eff */
[----:B------:R-:W-:Y:S02]  /*144b0*/  LEA.HI.X.SX32 R57, R74, R0, 0x1, P1 ;  /* 0x000000004a397211 */ /* 0x000fe400008f0eff */
[----:B--2---:R-:W-:Y:S02]  /*144c0*/  LEA R54, P2, R73, R2, 0x1 ;  /* 0x0000000249367211 */ /* 0x004fe400078408ff */
[----:B------:R-:W-:Y:S01]  /*144d0*/  LEA R27, R115, R3, 0x1 ;  /* 0x00000003731b7211 */ /* 0x000fe200078e08ff */
[----:B------:R-:W-:Y:S01]  /*144e0*/  STL.64 [R1+0xf50], R50 ;  /* 0x000f503201007387 */ /* 0x000fe20000100a00 */
[----:B------:R-:W-:Y:S02]  /*144f0*/  LEA.HI.X.SX32 R55, R73, R0, 0x1, P2 ;  /* 0x0000000049377211 */ /* 0x000fe400010f0eff */
[----:B------:R-:W-:Y:S01]  /*14500*/  LEA R6, R114, R27, 0x1 ;  /* 0x0000001b72067211 */ /* 0x000fe200078e08ff */
[----:B------:R-:W-:Y:S01]  /*14510*/  STL.64 [R1+0xf48], R58 ;  /* 0x000f483a01007387 */ /* 0x000fe20000100a00 */
[----:B------:R-:W-:-:S03]  /*14520*/  LEA R60, P0, R78, R2, 0x1 ;  /* 0x000000024e3c7211 */ /* 0x000fc600078008ff */
        /* <DEDUP_REMOVED lines=8> */
[----:B------:R1:W-:Y:S01]  /*145b0*/  STL.64 [R1+0xf30], R60 ;  /* 0x000f303c01007387 */ /* 0x0003e20000100a00 */
[----:B------:R-:W-:-:S03]  /*145c0*/  LEA R24, R117, R5, 0x1 ;  /* 0x0000000575187211 */ /* 0x000fc600078e08ff */
[----:B------:R2:W-:Y:S01]  /*145d0*/  STL.64 [R1+0xf28], R56 ;  /* 0x000f283801007387 */ /* 0x0005e20000100a00 */
[----:B------:R-:W-:-:S03]  /*145e0*/  LEA R21, R118, R24, 0x1 ;  /* 0x0000001876157211 */ /* 0x000fc600078e08ff */
[----:B------:R4:W-:Y:S01]  /*145f0*/  STL.64 [R1+0xf20], R54 ;  /* 0x000f203601007387 */ /* 0x0009e20000100a00 */
[-C--:B-1----:R-:W-:Y:S02]  /*14600*/  LEA R60, P0, R81, R2.reuse, 0x1 ;  /* 0x00000002513c7211 */ /* 0x082fe400078008ff */
[CC--:B--2---:R-:W-:Y:S02]  /*14610*/  LEA R56, P1, R80.reuse, R2.reuse, 0x1 ;  /* 0x0000000250387211 */ /* 0x0c4fe400078208ff */
[----:B----4-:R-:W-:Y:S02]  /*14620*/  LEA R54, P2, R79, R2, 0x1 ;  /* 0x000000024f367211 */ /* 0x010fe400078408ff */
[-C--:B------:R-:W-:Y:S02]  /*14630*/  LEA.HI.X.SX32 R57, R80, R0.reuse, 0x1, P1 ;  /* 0x0000000050397211 */ /* 0x080fe400008f0eff */
[----:B------:R-:W-:Y:S02]  /*14640*/  LEA R4, R119, R21, 0x1 ;  /* 0x0000001577047211 */ /* 0x000fe400078e08ff */
[----:B------:R-:W-:-:S02]  /*14650*/  LEA.HI.X.SX32 R61, R81, R0, 0x1, P0 ;  /* 0x00000000513d7211 */ /* 0x000fc400000f0eff */
[----:B------:R-:W-:Y:S01]  /*14660*/  LEA.HI.X.SX32 R55, R79, R0, 0x1, P2 ;  /* 0x000000004f377211 */ /* 0x000fe200010f0eff */
[----:B------:R-:W-:Y:S01]  /*14670*/  STL.64 [R1+0xf10], R56 ;  /* 0x000f103801007387 */ /* 0x000fe20000100a00 */
[----:B------:R-:W-:Y:S02]  /*14680*/  LEA R34, R121, R4, 0x1 ;  /* 0x0000000479227211 */ /* 0x000fe400078e08ff */
        /* <DEDUP_REMOVED lines=8> */
[----:B------:R-:W-:Y:S02]  /*14710*/  LEA.HI.X.SX32 R55, R82, R0, 0x1, P2 ;  /* 0x0000000052377211 */ /* 0x000fe400010f0eff */
[----:B------:R-:W-:Y:S01]  /*14720*/  LEA R14, R122, R18, 0x1 ;  /* 0x000000127a0e7211 */ /* 0x000fe200078e08ff */
[----:B------:R1:W-:Y:S01]  /*14730*/  STL.64 [R1+0xf00], R62 ;  /* 0x000f003e01007387 */ /* 0x0003e20000100a00 */
[----:B------:R-:W-:-:S02]  /*14740*/  LEA R64, P0, R87, R2, 0x1 ;  /* 0x0000000257407211 */ /* 0x000fc400078008ff */
[----:B------:R-:W-:Y:S01]  /*14750*/  LEA R33, R123, R14, 0x1 ;  /* 0x0000000e7b217211 */ /* 0x000fe200078e08ff */
[----:B------:R-:W-:Y:S04]  /*14760*/  STL.64 [R1+0xef8], R60 ;  /* 0x000ef83c01007387 */ /* 0x000fe80000100a00 */
[----:B------:R2:W-:Y:S01]  /*14770*/  STL.64 [R1+0xef0], R54 ;  /* 0x000ef03601007387 */ /* 0x0005e20000100a00 */
[----:B------:R-:W-:Y:S02]  /*14780*/  LEA R32, R124, R33, 0x1 ;  /* 0x000000217c207211 */ /* 0x000fe400078e08ff */
[----:B-1----:R-:W-:Y:S02]  /*14790*/  LEA R62, P1, R86, R2, 0x1 ;  /* 0x00000002563e7211 */ /* 0x002fe400078208ff */
[----:B------:R-:W-:-:S02]  /*147a0*/  LEA.HI.X.SX32 R65, R87, R0, 0x1, P0 ;  /* 0x0000000057417211 */ /* 0x000fc400000f0eff */
[C---:B--2---:R-:W-:Y:S02]  /*147b0*/  LEA R54, P2, R85.reuse, R2, 0x1 ;  /* 0x0000000255367211 */ /* 0x044fe400078408ff */
[-C--:B------:R-:W-:Y:S02]  /*147c0*/  LEA.HI.X.SX32 R63, R86, R0.reuse, 0x1, P1 ;  /* 0x00000000563f7211 */ /* 0x080fe400008f0eff */
[----:B------:R-:W-:Y:S02]  /*147d0*/  LEA.HI.X.SX32 R55, R85, R0, 0x1, P2 ;  /* 0x0000000055377211 */ /* 0x000fe400010f0eff */
[----:B------:R-:W-:Y:S02]  /*147e0*/  LEA R11, R125, R32, 0x1 ;  /* 0x000000207d0b7211 */ /* 0x000fe400078e08ff */
[----:B------:R-:W-:Y:S01]  /*147f0*/  LEA R66, P0, R89, R2, 0x1 ;  /* 0x0000000259427211 */ /* 0x000fe200078008ff */
[----:B------:R-:W-:Y:S01]  /*14800*/  STL.64 [R1+0xed8], R54 ;  /* 0x000ed83601007387 */ /* 0x000fe20000100a00 */
[----:B------:R-:W-:-:S03]  /*14810*/  LEA R40, R127, R11, 0x1 ;  /* 0x0000000b7f287211 */ /* 0x000fc600078e08ff */
[----:B------:R1:W-:Y:S01]  /*14820*/  STL.64 [R1+0xee8], R64 ;  /* 0x000ee84001007387 */ /* 0x0003e20000100a00 */
[----:B------:R-:W-:-:S03]  /*14830*/  LEA.HI.X.SX32 R67, R89, R0, 0x1, P0 ;  /* 0x0000000059437211 */ /* 0x000fc600000f0eff */
[----:B------:R2:W-:Y:S01]  /*14840*/  STL.64 [R1+0xee0], R62 ;  /* 0x000ee03e01007387 */ /* 0x0005e20000100a00 */
[----:B------:R-:W-:Y:S02]  /*14850*/  LEA R31, R126, R40, 0x1 ;  /* 0x000000287e1f7211 */ /* 0x000fe400078e08ff */
[-C--:B-1----:R-:W-:Y:S02]  /*14860*/  LEA R64, P1, R88, R2.reuse, 0x1 ;  /* 0x0000000258407211 */ /* 0x082fe400078208ff */
[----:B--2---:R-:W-:Y:S02]  /*14870*/  LEA R62, P2, R28, R2, 0x1 ;  /* 0x000000021c3e7211 */ /* 0x004fe400078408ff */
[-C--:B------:R-:W-:Y:S02]  /*14880*/  LEA.HI.X.SX32 R65, R88, R0.reuse, 0x1, P1 ;  /* 0x0000000058417211 */ /* 0x080fe400008f0eff */
[----:B------:R-:W-:Y:S01]  /*14890*/  LEA.HI.X.SX32 R63, R28, R0, 0x1, P2 ;  /* 0x000000001c3f7211 */ /* 0x000fe200010f0eff */
[----:B------:R1:W-:Y:S01]  /*148a0*/  STL.64 [R1+0xed0], R66 ;  /* 0x000ed04201007387 */ /* 0x0003e20000100a00 */
[----:B------:R-:W-:-:S03]  /*148b0*/  LEA R30, R128, R31, 0x1 ;  /* 0x0000001f801e7211 */ /* 0x000fc600078e08ff */
[----:B------:R2:W-:Y:S01]  /*148c0*/  STL.64 [R1+0xec8], R64 ;  /* 0x000ec84001007387 */ /* 0x0005e20000100a00 */
[----:B------:R-:W-:-:S03]  /*148d0*/  LEA R39, R129, R30, 0x1 ;  /* 0x0000001e81277211 */ /* 0x000fc600078e08ff */
[----:B------:R4:W-:Y:S01]  /*148e0*/  STL.64 [R1+0xec0], R62 ;  /* 0x000ec03e01007387 */ /* 0x0009e20000100a00 */
[CC--:B-1----:R-:W-:Y:S02]  /*148f0*/  LEA R66, P0, R90.reuse, R2.reuse, 0x1 ;  /* 0x000000025a427211 */ /* 0x0c2fe400078008ff */
[C---:B--2---:R-:W-:Y:S02]  /*14900*/  LEA R64, P1, R71.reuse, R2, 0x1 ;  /* 0x0000000247407211 */ /* 0x044fe400078208ff */
[----:B------:R-:W-:Y:S02]  /*14910*/  LEA.HI.X.SX32 R67, R90, R0, 0x1, P0 ;  /* 0x000000005a437211 */ /* 0x000fe400000f0eff */
[C---:B----4-:R-:W-:Y:S02]  /*14920*/  LEA R62, P2, R48.reuse, R2, 0x1 ;  /* 0x00000002303e7211 */ /* 0x050fe400078408ff */
[-C--:B------:R-:W-:Y:S02]  /*14930*/  LEA.HI.X.SX32 R65, R71, R0.reuse, 0x1, P1 ;  /* 0x0000000047417211 */ /* 0x080fe400008f0eff */
[----:B------:R-:W-:-:S02]  /*14940*/  LEA.HI.X.SX32 R63, R48, R0, 0x1, P2 ;  /* 0x00000000303f7211 */ /* 0x000fc400010f0eff */
[----:B------:R-:W-:Y:S01]  /*14950*/  LEA R38, R130, R39, 0x1 ;  /* 0x0000002782267211 */ /* 0x000fe200078e08ff */
[----:B------:R1:W-:Y:S03]  /*14960*/  STL.64 [R1+0xeb8], R66 ;  /* 0x000eb84201007387 */ /* 0x0003e60000100a00 */
[----:B------:R-:W-:Y:S01]  /*14970*/  LEA R29, R131, R38, 0x1 ;  /* 0x00000026831d7211 */ /* 0x000fe200078e08ff */
[----:B------:R2:W-:Y:S04]  /*14980*/  STL.64 [R1+0xeb0], R64 ;  /* 0x000eb04001007387 */ /* 0x0005e80000100a00 */
[----:B------:R4:W-:Y:S01]  /*14990*/  STL.64 [R1+0xea8], R62 ;  /* 0x000ea83e01007387 */ /* 0x0009e20000100a00 */
[----:B-1----:R-:W-:-:S02]  /*149a0*/  LEA R66, P0, R26, R2, 0x1 ;  /* 0x000000021a427211 */ /* 0x002fc400078008ff */
[----:B--2---:R-:W-:Y:S02]  /*149b0*/  LEA R64, P1, R25, R2, 0x1 ;  /* 0x0000000219407211 */ /* 0x004fe400078208ff */
[----:B------:R-:W-:Y:S02]  /*149c0*/  LEA.HI.X.SX32 R67, R26, R0, 0x1, P0 ;  /* 0x000000001a437211 */ /* 0x000fe400000f0eff */
[C---:B----4-:R-:W-:Y:S02]  /*149d0*/  LEA R62, P2, R22.reuse, R2, 0x1 ;  /* 0x00000002163e7211 */ /* 0x050fe400078408ff */
[----:B------:R-:W-:Y:S02]  /*149e0*/  LEA R46, R133, R29, 0x1 ;  /* 0x0000001d852e7211 */ /* 0x000fe400078e08ff */
        /* <DEDUP_REMOVED lines=21> */
[----:B----4-:R-:W-:Y:S02]  /*14b40*/  LEA R62, P2, R12, R2, 0x1 ;  /* 0x000000020c3e7211 */ /* 0x010fe400078408ff */
        /* <DEDUP_REMOVED lines=38> */
[----:B------:R-:W-:Y:S03]  /*14db0*/  STL.64 [R1+0xe28], R66 ;  /* 0x000e284201007387 */ /* 0x000fe60000100a00 */
[----:B------:R-:W-:Y:S01]  /*14dc0*/  LEA R49, R146, R50, 0x1 ;  /* 0x0000003292317211 */ /* 0x000fe200078e08ff */
[----:B------:R1:W-:Y:S04]  /*14dd0*/  STL.64 [R1+0xe20], R64 ;  /* 0x000e204001007387 */ /* 0x0003e80000100a00 */
[----:B------:R2:W-:Y:S01]  /*14de0*/  STL.64 [R1+0xe18], R62 ;  /* 0x000e183e01007387 */ /* 0x0005e20000100a00 */
[----:B------:R-:W-:-:S02]  /*14df0*/  LEA R57, R147, R49, 0x1 ;  /* 0x0000003193397211 */ /* 0x000fc400078e08ff */
[CC--:B-1----:R-:W-:Y:S02]  /*14e00*/  LEA R64, P0, R24.reuse, R2.reuse, 0x1 ;  /* 0x0000000218407211 */ /* 0x0c2fe400078008ff */
[C---:B--2---:R-:W-:Y:S02]  /*14e10*/  LEA R62, P1, R21.reuse, R2, 0x1 ;  /* 0x00000002153e7211 */ /* 0x044fe400078208ff */
[-C--:B------:R-:W-:Y:S02]  /*14e20*/  LEA.HI.X.SX32 R65, R24, R0.reuse, 0x1, P0 ;  /* 0x0000000018417211 */ /* 0x080fe400000f0eff */
[----:B------:R-:W-:Y:S02]  /*14e30*/  LEA.HI.X.SX32 R63, R21, R0, 0x1, P1 ;  /* 0x00000000153f7211 */ /* 0x000fe400008f0eff */
[----:B------:R-:W-:Y:S01]  /*14e40*/  LEA R56, R148, R57, 0x1 ;  /* 0x0000003994387211 */ /* 0x000fe200078e08ff */
[----:B------:R1:W-:Y:S01]  /*14e50*/  STL.64 [R1+0xe10], R64 ;  /* 0x000e104001007387 */ /* 0x0003e20000100a00 */
[----:B------:R-:W-:-:S03]  /*14e60*/  LEA R26, P2, R4, R2, 0x1 ;  /* 0x00000002041a7211 */ /* 0x000fc600078408ff */
[----:B------:R2:W-:Y:S01]  /*14e70*/  STL.64 [R1+0xe08], R62 ;  /* 0x000e083e01007387 */ /* 0x0005e20000100a00 */
[----:B------:R-:W-:Y:S02]  /*14e80*/  LEA R47, R149, R56, 0x1 ;  /* 0x00000038952f7211 */ /* 0x000fe400078e08ff */
[----:B------:R-:W-:Y:S02]  /*14e90*/  LEA.HI.X.SX32 R27, R4, R0, 0x1, P2 ;  /* 0x00000000041b7211 */ /* 0x000fe400010f0eff */
[-C--:B-1----:R-:W-:Y:S02]  /*14ea0*/  LEA R64, P0, R34, R2.reuse, 0x1 ;  /* 0x0000000222407211 */ /* 0x082fe400078008ff */
[----:B--2---:R-:W-:Y:S02]  /*14eb0*/  LEA R62, P1, R18, R2, 0x1 ;  /* 0x00000002123e7211 */ /* 0x004fe400078208ff */
        /* <DEDUP_REMOVED lines=8> */
[C---:B--2---:R-:W-:Y:S02]  /*14f40*/  LEA R64, P0, R33.reuse, R2, 0x1 ;  /* 0x0000000221407211 */ /* 0x044fe400078008ff */
        /* <DEDUP_REMOVED lines=30> */
[----:B------:R-:W-:Y:S01]  /*15130*/  STL.64 [R1+0xdb0], R64 ;  /* 0x000db04001007387 */ /* 0x000fe20000100a00 */
[----:B------:R-:W-:-:S03]  /*15140*/  LEA R20, R159, R22, 0x1 ;  /* 0x000000169f147211 */ /* 0x000fc600078e08ff */
[----:B------:R2:W-:Y:S01]  /*15150*/  STL.64 [R1+0xda8], R62 ;  /* 0x000da83e01007387 */ /* 0x0005e20000100a00 */
[-C--:B------:R-:W-:Y:S02]  /*15160*/  LEA R38, P1, R37, R2.reuse, 0x1 ;  /* 0x0000000225267211 */ /* 0x080fe400078208ff */
[C---:B-1----:R-:W-:Y:S02]  /*15170*/  LEA R26, P2, R29.reuse, R2, 0x1 ;  /* 0x000000021d1a7211 */ /* 0x042fe400078408ff */
[----:B------:R-:W-:Y:S02]  /*15180*/  LEA R19, R160, R20, 0x1 ;  /* 0x00000014a0137211 */ /* 0x000fe400078e08ff */
[----:B------:R-:W-:Y:S02]  /*15190*/  LEA.HI.X.SX32 R27, R29, R0, 0x1, P2 ;  /* 0x000000001d1b7211 */ /* 0x000fe400010f0eff */
[----:B--2---:R-:W-:Y:S02]  /*151a0*/  LEA R62, P0, R46, R2, 0x1 ;  /* 0x000000022e3e7211 */ /* 0x004fe400078008ff */
[----:B------:R-:W-:-:S02]  /*151b0*/  LEA.HI.X.SX32 R39, R37, R0, 0x1, P1 ;  /* 0x0000000025277211 */ /* 0x000fc400008f0eff */
[----:B------:R-:W-:Y:S02]  /*151c0*/  LEA.HI.X.SX32 R63, R46, R0, 0x1, P0 ;  /* 0x000000002e3f7211 */ /* 0x000fe400000f0eff */
[C---:B------:R-:W-:Y:S01]  /*151d0*/  LEA R30, P2, R36.reuse, R2, 0x1 ;  /* 0x00000002241e7211 */ /* 0x040fe200078408ff */
[----:B------:R-:W-:Y:S01]  /*151e0*/  STL.64 [R1+0xda0], R26 ;  /* 0x000da01a01007387 */ /* 0x000fe20000100a00 */
[----:B------:R-:W-:Y:S02]  /*151f0*/  LEA R12, R161, R19, 0x1 ;  /* 0x00000013a10c7211 */ /* 0x000fe400078e08ff */
[----:B------:R-:W-:Y:S01]  /*15200*/  LEA.HI.X.SX32 R31, R36, R0, 0x1, P2 ;  /* 0x00000000241f7211 */ /* 0x000fe200010f0eff */
[----:B------:R1:W-:Y:S01]  /*15210*/  STL.64 [R1+0xd98], R62 ;  /* 0x000d983e01007387 */ /* 0x0003e20000100a00 */
[----:B------:R-:W-:-:S03]  /*15220*/  LEA R16, R163, R12, 0x1 ;  /* 0x0000000ca3107211 */ /* 0x000fc600078e08ff */
[----:B------:R2:W-:Y:S01]  /*15230*/  STL.64 [R1+0xd90], R38 ;  /* 0x000d902601007387 */ /* 0x0005e20000100a00 */
[----:B------:R-:W-:Y:S02]  /*15240*/  LEA R10, R162, R16, 0x1 ;  /* 0x00000010a20a7211 */ /* 0x000fe400078e08ff */
[CC--:B-1----:R-:W-:Y:S02]  /*15250*/  LEA R62, P0, R45.reuse, R2.reuse, 0x1 ;  /* 0x000000022d3e7211 */ /* 0x0c2fe400078008ff */
[C---:B--2---:R-:W-:Y:S01]  /*15260*/  LEA R38, P1, R44.reuse, R2, 0x1 ;  /* 0x000000022c267211 */ /* 0x044fe200078208ff */
[----:B------:R1:W-:Y:S01]  /*15270*/  STL.64 [R1+0xd88], R30 ;  /* 0x000d881e01007387 */ /* 0x0003e20000100a00 */
[-C--:B------:R-:W-:Y:S02]  /*15280*/  LEA.HI.X.SX32 R63, R45, R0.reuse, 0x1, P0 ;  /* 0x000000002d3f7211 */ /* 0x080fe400000f0eff */
[----:B------:R-:W-:Y:S02]  /*15290*/  LEA.HI.X.SX32 R39, R44, R0, 0x1, P1 ;  /* 0x000000002c277211 */ /* 0x000fe400008f0eff */
[----:B------:R-:W-:Y:S01]  /*152a0*/  LEA R44, P0, R53, R2, 0x1 ;  /* 0x00000002352c7211 */ /* 0x000fe200078008ff */
[----:B------:R-:W-:Y:S01]  /*152b0*/  STL.64 [R1+0xd80], R62 ;  /* 0x000d803e01007387 */ /* 0x000fe20000100a00 */
[----:B------:R-:W-:-:S02]  /*152c0*/  LEA R9, R164, R10, 0x1 ;  /* 0x0000000aa4097211 */ /* 0x000fc400078e08ff */
[C---:B-1----:R-:W-:Y:S01]  /*152d0*/  LEA R30, P2, R35.reuse, R2, 0x1 ;  /* 0x00000002231e7211 */ /* 0x042fe200078408ff */
[----:B------:R1:W-:Y:S03]  /*152e0*/  STL.64 [R1+0xd78], R38 ;  /* 0x000d782601007387 */ /* 0x0003e60000100a00 */
[-C--:B------:R-:W-:Y:S02]  /*152f0*/  LEA.HI.X.SX32 R31, R35, R0.reuse, 0x1, P2 ;  /* 0x00000000231f7211 */ /* 0x080fe400010f0eff */
[----:B------:R-:W-:Y:S02]  /*15300*/  LEA.HI.X.SX32 R45, R53, R0, 0x1, P0 ;  /* 0x00000000352d7211 */ /* 0x000fe400000f0eff */
[----:B------:R-:W-:Y:S01]  /*15310*/  LEA R8, R165, R9, 0x1 ;  /* 0x00000009a5087211 */ /* 0x000fe200078e08ff */
[----:B------:R2:W-:Y:S01]  /*15320*/  STL.64 [R1+0xd70], R30 ;  /* 0x000d701e01007387 */ /* 0x0005e20000100a00 */
[----:B-1----:R-:W-:-:S04]  /*15330*/  LEA R38, P1, R43, R2, 0x1 ;  /* 0x000000022b267211 */ /* 0x002fc800078208ff */
[----:B------:R-:W-:Y:S01]  /*15340*/  LEA.HI.X.SX32 R39, R43, R0, 0x1, P1 ;  /* 0x000000002b277211 */ /* 0x000fe200008f0eff */
[----:B------:R1:W-:Y:S01]  /*15350*/  STL.64 [R1+0xd68], R44 ;  /* 0x000d682c01007387 */ /* 0x0003e20000100a00 */
[----:B--2---:R-:W-:-:S03]  /*15360*/  LEA R30, P2, R42, R2, 0x1 ;  /* 0x000000022a1e7211 */ /* 0x004fc600078408ff */
[----:B------:R2:W-:Y:S01]  /*15370*/  STL.64 [R1+0xd60], R38 ;  /* 0x000d602601007387 */ /* 0x0005e20000100a00 */
[----:B------:R-:W-:Y:S02]  /*15380*/  LEA R7, R166, R8, 0x1 ;  /* 0x00000008a6077211 */ /* 0x000fe400078e08ff */
[----:B------:R-:W-:Y:S02]  /*15390*/  LEA.HI.X.SX32 R31, R42, R0, 0x1, P2 ;  /* 0x000000002a1f7211 */ /* 0x000fe400010f0eff */
[----:B------:R-:W-:Y:S02]  /*153a0*/  LEA R3, R167, R7, 0x1 ;  /* 0x00000007a7037211 */ /* 0x000fe400078e08ff */
[CC--:B-1----:R-:W-:Y:S02]  /*153b0*/  LEA R44, P0, R52.reuse, R2.reuse, 0x1 ;  /* 0x00000002342c7211 */ /* 0x0c2fe400078008ff */
[----:B--2---:R-:W-:Y:S01]  /*153c0*/  LEA R38, P1, R51, R2, 0x1 ;  /* 0x0000000233267211 */ /* 0x004fe200078208ff */
[----:B------:R1:W-:Y:S01]  /*153d0*/  STL.64 [R1+0xd58], R30 ;  /* 0x000d581e01007387 */ /* 0x0003e20000100a00 */
[----:B------:R-:W-:-:S02]  /*153e0*/  LEA.HI.X.SX32 R45, R52, R0, 0x1, P0 ;  /* 0x00000000342d7211 */ /* 0x000fc400000f0eff */
[----:B------:R-:W-:Y:S02]  /*153f0*/  LEA.HI.X.SX32 R39, R51, R0, 0x1, P1 ;  /* 0x0000000033277211 */ /* 0x000fe400008f0eff */
[----:B------:R-:W-:Y:S01]  /*15400*/  LEA R23, R169, R3, 0x1 ;  /* 0x00000003a9177211 */ /* 0x000fe200078e08ff */
[----:B------:R-:W-:Y:S01]  /*15410*/  STL.64 [R1+0xd50], R44 ;  /* 0x000d502c01007387 */ /* 0x000fe20000100a00 */
[-C--:B------:R-:W-:Y:S02]  /*15420*/  LEA R42, P0, R58, R2.reuse, 0x1 ;  /* 0x000000023a2a7211 */ /* 0x080fe400078008ff */
[C---:B-1----:R-:W-:Y:S01]  /*15430*/  LEA R30, P2, R41.reuse, R2, 0x1 ;  /* 0x00000002291e7211 */ /* 0x042fe200078408ff */
[----:B------:R1:W-:Y:S01]  /*15440*/  STL.64 [R1+0xd48], R38 ;  /* 0x000d482601007387 */ /* 0x0003e20000100a00 */
[----:B------:R-:W-:Y:S02]  /*15450*/  LEA R6, R168, R23, 0x1 ;  /* 0x00000017a8067211 */ /* 0x000fe400078e08ff */
[----:B------:R-:W-:-:S02]  /*15460*/  LEA.HI.X.SX32 R31, R41, R0, 0x1, P2 ;  /* 0x00000000291f7211 */ /* 0x000fc400010f0eff */
        /* <DEDUP_REMOVED lines=10> */
[----:B------:R-:W-:Y:S02]  /*15510*/  LEA R44, P0, R57, R2, 0x1 ;  /* 0x00000002392c7211 */ /* 0x000fe400078008ff */
[----:B------:R-:W-:Y:S02]  /*15520*/  LEA R17, R173, R18, 0x1 ;  /* 0x00000012ad117211 */ /* 0x000fe400078e08ff */
[-C--:B-1----:R-:W-:Y:S02]  /*15530*/  LEA R42, P1, R56, R2.reuse, 0x1 ;  /* 0x00000002382a7211 */ /* 0x082fe400078208ff */
[----:B--2---:R-:W-:-:S02]  /*15540*/  LEA R38, P2, R47, R2, 0x1 ;  /* 0x000000022f267211 */ /* 0x004fc400078408ff */
[-C--:B------:R-:W-:Y:S02]  /*15550*/  LEA.HI.X.SX32 R45, R57, R0.reuse, 0x1, P0 ;  /* 0x00000000392d7211 */ /* 0x080fe400000f0eff */
[-C--:B------:R-:W-:Y:S02]  /*15560*/  LEA.HI.X.SX32 R39, R47, R0.reuse, 0x1, P2 ;  /* 0x000000002f277211 */ /* 0x080fe400010f0eff */
[----:B------:R-:W-:Y:S02]  /*15570*/  LEA R4, R174, R17, 0x1 ;  /* 0x00000011ae047211 */ /* 0x000fe400078e08ff */
[----:B------:R-:W-:Y:S01]  /*15580*/  LEA.HI.X.SX32 R43, R56, R0, 0x1, P1 ;  /* 0x00000000382b7211 */ /* 0x000fe200008f0eff */
[----:B------:R-:W-:Y:S01]  /*15590*/  STL.64 [R1+0xd28], R30 ;  /* 0x000d281e01007387 */ /* 0x000fe20000100a00 */
[----:B------:R-:W-:Y:S02]  /*155a0*/  LEA R32, R176, R4, 0x1 ;  /* 0x00000004b0207211 */ /* 0x000fe400078e08ff */
[----:B------:R-:W-:Y:S01]  /*155b0*/  LEA R50, P0, R61, R2, 0x1 ;  /* 0x000000023d327211 */ /* 0x000fe200078008ff */
[----:B------:R-:W-:Y:S04]  /*155c0*/  STL.64 [R1+0xd10], R38 ;  /* 0x000d102601007387 */ /* 0x000fe80000100a00 */
        /* <DEDUP_REMOVED lines=15> */
[----:B------:R-:W-:Y:S02]  /*156c0*/  LEA R27, R179, R29, 0x1 ;  /* 0x0000001db31b7211 */ /* 0x000fe400078e08ff */
        /* <DEDUP_REMOVED lines=23> */
[----:B----4-:R-:W-:Y:S02]  /*15840*/  LEA R42, P2, R12, R2, 0x1 ;  /* 0x000000020c2a7211 */ /* 0x010fe400078408ff */
[----:B------:R-:W-:Y:S02]  /*15850*/  LEA.HI.X.SX32 R45, R19, R0, 0x1, P1 ;  /* 0x00000000132d7211 */ /* 0x000fe400008f0eff */
[----:B------:R-:W-:-:S02]  /*15860*/  LEA R35, R184, R24, 0x1 ;  /* 0x00000018b8237211 */ /* 0x000fc400078e08ff */
[----:B------:R-:W-:Y:S01]  /*15870*/  LEA.HI.X.SX32 R43, R12, R0, 0x1, P2 ;  /* 0x000000000c2b7211 */ /* 0x000fe200010f0eff */
[----:B------:R1:W-:Y:S01]  /*15880*/  STL.64 [R1+0xcc0], R46 ;  /* 0x000cc02e01007387 */ /* 0x0003e20000100a00 */
[----:B------:R-:W-:-:S03]  /*15890*/  LEA R34, R185, R35, 0x1 ;  /* 0x00000023b9227211 */ /* 0x000fc600078e08ff */
[----:B------:R2:W-:Y:S01]  /*158a0*/  STL.64 [R1+0xcb8], R44 ;  /* 0x000cb82c01007387 */ /* 0x0005e20000100a00 */
[----:B------:R-:W-:-:S03]  /*158b0*/  LEA R21, R186, R34, 0x1 ;  /* 0x00000022ba157211 */ /* 0x000fc600078e08ff */
[----:B------:R4:W-:Y:S01]  /*158c0*/  STL.64 [R1+0xcb0], R42 ;  /* 0x000cb02a01007387 */ /* 0x0009e20000100a00 */
[-C--:B-1----:R-:W-:Y:S02]  /*158d0*/  LEA R46, P0, R16, R2.reuse, 0x1 ;  /* 0x00000002102e7211 */ /* 0x082fe400078008ff */
[----:B--2---:R-:W-:Y:S02]  /*158e0*/  LEA R44, P1, R10, R2, 0x1 ;  /* 0x000000020a2c7211 */ /* 0x004fe400078208ff */
        /* <DEDUP_REMOVED lines=10> */
[----:B--2---:R-:W-:Y:S02]  /*15990*/  LEA R44, P1, R7, R2, 0x1 ;  /* 0x00000002072c7211 */ /* 0x004fe400078208ff */
        /* <DEDUP_REMOVED lines=35> */
[-C--:B-1----:R-:W-:Y:S02]  /*15bd0*/  LEA R44, P0, R32, R2.reuse, 0x1 ;  /* 0x00000002202c7211 */ /* 0x082fe400078008ff */
[----:B--2---:R-:W-:Y:S02]  /*15be0*/  LEA R42, P1, R14, R2, 0x1 ;  /* 0x000000020e2a7211 */ /* 0x004fe400078208ff */
        /* <DEDUP_REMOVED lines=22> */
[----:B----4-:R-:W-:Y:S02]  /*15d50*/  LEA R42, P2, R24, R2, 0x1 ;  /* 0x00000002182a7211 */ /* 0x010fe400078408ff */
        /* <DEDUP_REMOVED lines=15> */
[----:B------:R-:W-:-:S03]  /*15e50*/  LEA R20, R206, R3, 0x1 ;  /* 0x00000003ce147211 */ /* 0x000fc600078e08ff */
[----:B------:R1:W-:Y:S01]  /*15e60*/  STL.64 [R1+0xbf8], R44 ;  /* 0x000bf82c01007387 */ /* 0x0003e20000100a00 */
[----:B------:R-:W-:-:S03]  /*15e70*/  LEA R34, P2, R31, R2, 0x1 ;  /* 0x000000021f227211 */ /* 0x000fc600078408ff */
[----:B------:R2:W-:Y:S01]  /*15e80*/  STL.64 [R1+0xbf0], R42 ;  /* 0x000bf02a01007387 */ /* 0x0005e20000100a00 */
[----:B------:R-:W-:Y:S02]  /*15e90*/  LEA R6, R205, R20, 0x1 ;  /* 0x00000014cd067211 */ /* 0x000fe400078e08ff */
[CC--:B-1----:R-:W-:Y:S02]  /*15ea0*/  LEA R44, P0, R40.reuse, R2.reuse, 0x1 ;  /* 0x00000002282c7211 */ /* 0x0c2fe400078008ff */
[C---:B--2---:R-:W-:Y:S02]  /*15eb0*/  LEA R42, P1, R33.reuse, R2, 0x1 ;  /* 0x00000002212a7211 */ /* 0x044fe400078208ff */
[-C--:B------:R-:W-:Y:S02]  /*15ec0*/  LEA.HI.X.SX32 R45, R40, R0.reuse, 0x1, P0 ;  /* 0x00000000282d7211 */ /* 0x080fe400000f0eff */
[-C--:B------:R-:W-:Y:S02]  /*15ed0*/  LEA.HI.X.SX32 R43, R33, R0.reuse, 0x1, P1 ;  /* 0x00000000212b7211 */ /* 0x080fe400008f0eff */
[----:B------:R-:W-:-:S02]  /*15ee0*/  LEA.HI.X.SX32 R35, R31, R0, 0x1, P2 ;  /* 0x000000001f237211 */ /* 0x000fc400010f0eff */
[----:B------:R-:W-:Y:S01]  /*15ef0*/  LEA R5, R207, R6, 0x1 ;  /* 0x00000006cf057211 */ /* 0x000fe200078e08ff */
[----:B------:R-:W-:Y:S01]  /*15f00*/  STL.64 [R1+0xbe8], R44 ;  /* 0x000be82c01007387 */ /* 0x000fe20000100a00 */
[----:B------:R-:W-:Y:S02]  /*15f10*/  LEA R32, P2, R30, R2, 0x1 ;  /* 0x000000021e207211 */ /* 0x000fe400078408ff */
[----:B------:R-:W-:Y:S01]  /*15f20*/  LEA R17, R208, R5, 0x1 ;  /* 0x00000005d0117211 */ /* 0x000fe200078e08ff */
[----:B------:R1:W-:Y:S04]  /*15f30*/  STL.64 [R1+0xbe0], R42 ;  /* 0x000be02a01007387 */ /* 0x0003e80000100a00 */
[----:B------:R2:W-:Y:S01]  /*15f40*/  STL.64 [R1+0xbd8], R34 ;  /* 0x000bd82201007387 */ /* 0x0005e20000100a00 */
[----:B------:R-:W-:-:S02]  /*15f50*/  LEA R16, R209, R17, 0x1 ;  /* 0x00000011d1107211 */ /* 0x000fc400078e08ff */
[CC--:B-1----:R-:W-:Y:S02]  /*15f60*/  LEA R42, P0, R39.reuse, R2.reuse, 0x1 ;  /* 0x00000002272a7211 */ /* 0x0c2fe400078008ff */
[C---:B--2---:R-:W-:Y:S02]  /*15f70*/  LEA R34, P1, R38.reuse, R2, 0x1 ;  /* 0x0000000226227211 */ /* 0x044fe400078208ff */
[-C--:B------:R-:W-:Y:S02]  /*15f80*/  LEA.HI.X.SX32 R43, R39, R0.reuse, 0x1, P0 ;  /* 0x00000000272b7211 */ /* 0x080fe400000f0eff */
        /* <DEDUP_REMOVED lines=72> */
[----:B------:R-:W-:Y:S01]  /*16410*/  STL.64 [R1+0xb40], R34 ;  /* 0x000b402201007387 */ /* 0x000fe20000100a00 */
[C---:B------:R-:W-:Y:S02]  /*16420*/  LEA R16, P2, R13.reuse, R2, 0x1 ;  /* 0x000000020d107211 */ /* 0x040fe400078408ff */
[----:B------:R-:W-:Y:S01]  /*16430*/  LEA R8, R226, R9, 0x1 ;  /* 0x00000009e2087211 */ /* 0x000fe200078e08ff */
[----:B------:R1:W-:Y:S01]  /*16440*/  STL.64 [R1+0xb38], R32 ;  /* 0x000b382001007387 */ /* 0x0003e20000100a00 */
[----:B------:R-:W-:-:S03]  /*16450*/  LEA.HI.X.SX32 R17, R13, R0, 0x1, P2 ;  /* 0x000000000d117211 */ /* 0x000fc600010f0eff */
[----:B------:R2:W-:Y:S01]  /*16460*/  STL.64 [R1+0xb30], R30 ;  /* 0x000b301e01007387 */ /* 0x0005e20000100a00 */
[----:B---3--:R-:W-:Y:S02]  /*16470*/  LEA R7, R227, R8, 0x1 ;  /* 0x00000008e3077211 */ /* 0x008fe400078e08ff */
        /* <DEDUP_REMOVED lines=14> */
[----:B------:R-:W-:Y:S02]  /*16560*/  LEA.HI.X.SX32 R31, R11, R0, 0x1, P2 ;  /* 0x000000000b1f7211 */ /* 0x000fe400010f0eff */
[----:B------:R-:W-:Y:S01]  /*16570*/  LEA R6, R229, R19, 0x1 ;  /* 0x00000013e5067211 */ /* 0x000fe200078e08ff */
[----:B------:R-:W-:Y:S01]  /*16580*/  STL.64 [R1+0xb10], R34 ;  /* 0x000b102201007387 */ /* 0x000fe20000100a00 */
[----:B------:R-:W-:-:S02]  /*16590*/  LEA R24, P2, R18, R2, 0x1 ;  /* 0x0000000212187211 */ /* 0x000fc400078408ff */
[----:B------:R-:W-:Y:S01]  /*165a0*/  LEA R5, R231, R6, 0x1 ;  /* 0x00000006e7057211 */ /* 0x000fe200078e08ff */
[----:B------:R1:W-:Y:S04]  /*165b0*/  STL.64 [R1+0xb08], R32 ;  /* 0x000b082001007387 */ /* 0x0003e80000100a00 */
[----:B------:R2:W-:Y:S01]  /*165c0*/  STL.64 [R1+0xb00], R30 ;  /* 0x000b001e01007387 */ /* 0x0005e20000100a00 */
[----:B------:R-:W-:Y:S02]  /*165d0*/  LEA R16, R232, R5, 0x1 ;  /* 0x00000005e8107211 */ /* 0x000fe400078e08ff */
[-C--:B-1----:R-:W-:Y:S02]  /*165e0*/  LEA R32, P0, R29, R2.reuse, 0x1 ;  /* 0x000000021d207211 */ /* 0x082fe400078008ff */
[----:B--2---:R-:W-:-:S02]  /*165f0*/  LEA R30, P1, R21, R2, 0x1 ;  /* 0x00000002151e7211 */ /* 0x004fc400078208ff */
[-C--:B------:R-:W-:Y:S02]  /*16600*/  LEA.HI.X.SX32 R33, R29, R0.reuse, 0x1, P0 ;  /* 0x000000001d217211 */ /* 0x080fe400000f0eff */
        /* <DEDUP_REMOVED lines=10> */
[----:B---3--:R-:W-:Y:S02]  /*166b0*/  LEA R24, P2, R12, R2, 0x1 ;  /* 0x000000020c187211 */ /* 0x008fe400078408ff */
[----:B------:R-:W-:Y:S02]  /*166c0*/  LEA.HI.X.SX32 R31, R26, R0, 0x1, P1 ;  /* 0x000000001a1f7211 */ /* 0x000fe400008f0eff */
[----:B------:R-:W-:-:S02]  /*166d0*/  LEA R20, R236, R4, 0x1 ;  /* 0x00000004ec147211 */ /* 0x000fc400078e08ff */
[----:B------:R-:W-:Y:S01]  /*166e0*/  LEA.HI.X.SX32 R25, R12, R0, 0x1, P2 ;  /* 0x000000000c197211 */ /* 0x000fe200010f0eff */
[----:B------:R-:W-:Y:S01]  /*166f0*/  STL.64 [R1+0xae0], R32 ;  /* 0x000ae02001007387 */ /* 0x000fe20000100a00 */
[----:B------:R-:W-:Y:S02]  /*16700*/  LEA R13, R235, R20, 0x1 ;  /* 0x00000014eb0d7211 */ /* 0x000fe400078e08ff */
[-C--:B------:R-:W-:Y:S01]  /*16710*/  LEA R28, P0, R22, R2.reuse, 0x1 ;  /* 0x00000002161c7211 */ /* 0x080fe200078008ff */
[----:B------:R-:W-:Y:S01]  /*16720*/  STL.64 [R1+0xad8], R30 ;  /* 0x000ad81e01007387 */ /* 0x000fe20000100a00 */
[----:B------:R-:W-:-:S03]  /*16730*/  LEA R26, P1, R10, R2, 0x1 ;  /* 0x000000020a1a7211 */ /* 0x000fc600078208ff */
[----:B------:R1:W-:Y:S01]  /*16740*/  STL.64 [R1+0xad0], R24 ;  /* 0x000ad01801007387 */ /* 0x0003e20000100a00 */
[----:B-----5:R-:W-:Y:S02]  /*16750*/  LEA R11, R237, R13, 0x1 ;  /* 0x0000000ded0b7211 */ /* 0x020fe400078e08ff */
[-C--:B------:R-:W-:Y:S02]  /*16760*/  LEA.HI.X.SX32 R29, R22, R0.reuse, 0x1, P0 ;  /* 0x00000000161d7211 */ /* 0x080fe400000f0eff */
[----:B------:R-:W-:Y:S02]  /*16770*/  LEA.HI.X.SX32 R27, R10, R0, 0x1, P1 ;  /* 0x000000000a1b7211 */ /* 0x000fe400008f0eff */
[C---:B-1----:R-:W-:Y:S01]  /*16780*/  LEA R24, P2, R9.reuse, R2, 0x1 ;  /* 0x0000000209187211 */ /* 0x042fe200078408ff */
        /* <DEDUP_REMOVED lines=8> */
[C---:B--2---:R-:W-:Y:S02]  /*16810*/  LEA R24, P1, R7.reuse, R2, 0x1 ;  /* 0x0000000207187211 */ /* 0x044fe400078208ff */
[-C--:B------:R-:W-:Y:S02]  /*16820*/  LEA.HI.X.SX32 R27, R8, R0.reuse, 0x1, P0 ;  /* 0x00000000081b7211 */ /* 0x080fe400000f0eff */
[----:B------:R-:W-:Y:S02]  /*16830*/  LEA.HI.X.SX32 R25, R7, R0, 0x1, P1 ;  /* 0x0000000007197211 */ /* 0x000fe400008f0eff */
[----:B------:R-:W-:Y:S01]  /*16840*/  LEA R22, P2, R3, R2, 0x1 ;  /* 0x0000000203167211 */ /* 0x000fe200078408ff */
[----:B------:R1:W-:Y:S01]  /*16850*/  STL.64 [R1+0xab0], R26 ;  /* 0x000ab01a01007387 */ /* 0x0003e20000100a00 */
[----:B------:R-:W-:-:S02]  /*16860*/  LEA R10, R242, R9, 0x1 ;  /* 0x00000009f20a7211 */ /* 0x000fc400078e08ff */
[----:B------:R-:W-:Y:S01]  /*16870*/  LEA.HI.X.SX32 R23, R3, R0, 0x1, P2 ;  /* 0x0000000003177211 */ /* 0x000fe200010f0eff */
[----:B------:R2:W-:Y:S01]  /*16880*/  STL.64 [R1+0xaa8], R24 ;  /* 0x000aa81801007387 */ /* 0x0005e20000100a00 */
[----:B------:R-:W-:Y:S02]  /*16890*/  LEA R8, R241, R10, 0x1 ;  /* 0x0000000af1087211 */ /* 0x000fe400078e08ff */
[CC--:B-1----:R-:W-:Y:S02]  /*168a0*/  LEA R26, P0, R19.reuse, R2.reuse, 0x1 ;  /* 0x00000002131a7211 */ /* 0x0c2fe400078008ff */
[C---:B--2---:R-:W-:Y:S02]  /*168b0*/  LEA R24, P1, R6.reuse, R2, 0x1 ;  /* 0x0000000206187211 */ /* 0x044fe400078208ff */
[-C--:B------:R-:W-:Y:S01]  /*168c0*/  LEA.HI.X.SX32 R27, R19, R0.reuse, 0x1, P0 ;  /* 0x00000000131b7211 */ /* 0x080fe200000f0eff */
[----:B------:R1:W-:Y:S01]  /*168d0*/  STL.64 [R1+0xaa0], R22 ;  /* 0x000aa01601007387 */ /* 0x0003e20000100a00 */
[----:B------:R-:W-:-:S02]  /*168e0*/  LEA.HI.X.SX32 R25, R6, R0, 0x1, P1 ;  /* 0x0000000006197211 */ /* 0x000fc400008f0eff */
[----:B------:R-:W-:Y:S01]  /*168f0*/  LEA R7, R243, R8, 0x1 ;  /* 0x00000008f3077211 */ /* 0x000fe200078e08ff */
[----:B------:R2:W-:Y:S03]  /*16900*/  STL.64 [R1+0xa98], R26 ;  /* 0x000a981a01007387 */ /* 0x0005e60000100a00 */
[----:B0-----:R-:W-:Y:S01]  /*16910*/  LEA R19, R244, R7, 0x1 ;  /* 0x00000007f4137211 */ /* 0x001fe200078e08ff */
[----:B------:R0:W-:Y:S01]  /*16920*/  STL.64 [R1+0xa90], R24 ;  /* 0x000a901801007387 */ /* 0x0001e20000100a00 */
[CC--:B-1----:R-:W-:Y:S02]  /*16930*/  LEA R22, P2, R5.reuse, R2.reuse, 0x1 ;  /* 0x0000000205167211 */ /* 0x0c2fe400078408ff */
[----:B--2---:R-:W-:Y:S02]  /*16940*/  LEA R26, P0, R16, R2, 0x1 ;  /* 0x00000002101a7211 */ /* 0x004fe400078008ff */
[----:B------:R-:W-:-:S02]  /*16950*/  LEA.HI.X.SX32 R23, R5, R0, 0x1, P2 ;  /* 0x0000000005177211 */ /* 0x000fc400010f0eff */
[----:B0-----:R-:W-:Y:S02]  /*16960*/  LEA R24, P1, R14, R2, 0x1 ;  /* 0x000000020e187211 */ /* 0x001fe400078208ff */
[-C--:B------:R-:W-:Y:S01]  /*16970*/  LEA.HI.X.SX32 R27, R16, R0.reuse, 0x1, P0 ;  /* 0x00000000101b7211 */ /* 0x080fe200000f0eff */
[----:B------:R0:W-:Y:S01]  /*16980*/  STL.64 [R1+0xa88], R22 ;  /* 0x000a881601007387 */ /* 0x0001e20000100a00 */
[----:B------:R-:W-:Y:S02]  /*16990*/  LEA R18, R245, R19, 0x1 ;  /* 0x00000013f5127211 */ /* 0x000fe400078e08ff */
[----:B------:R-:W-:Y:S01]  /*169a0*/  LEA.HI.X.SX32 R25, R14, R0, 0x1, P1 ;  /* 0x000000000e197211 */ /* 0x000fe200008f0eff */
[----:B------:R1:W-:Y:S01]  /*169b0*/  STL.64 [R1+0xa80], R26 ;  /* 0x000a801a01007387 */ /* 0x0003e20000100a00 */
[----:B------:R-:W-:-:S03]  /*169c0*/  LEA R3, R246, R18, 0x1 ;  /* 0x00000012f6037211 */ /* 0x000fc600078e08ff */
[----:B------:R2:W-:Y:S01]  /*169d0*/  STL.64 [R1+0xa78], R24 ;  /* 0x000a781801007387 */ /* 0x0005e20000100a00 */
[-C--:B0-----:R-:W-:Y:S02]  /*169e0*/  LEA R22, P2, R4, R2.reuse, 0x1 ;  /* 0x0000000204167211 */ /* 0x081fe400078408ff */
[----:B-1----:R-:W-:Y:S02]  /*169f0*/  LEA R26, P0, R20, R2, 0x1 ;  /* 0x00000002141a7211 */ /* 0x002fe400078008ff */
[----:B------:R-:W-:Y:S02]  /*16a00*/  LEA.HI.X.SX32 R23, R4, R0, 0x1, P2 ;  /* 0x0000000004177211 */ /* 0x000fe400010f0eff */
[C---:B--2---:R-:W-:Y:S02]  /*16a10*/  LEA R24, P1, R13.reuse, R2, 0x1 ;  /* 0x000000020d187211 */ /* 0x044fe400078208ff */
[----:B------:R-:W-:Y:S02]  /*16a20*/  LEA R14, R248, R3, 0x1 ;  /* 0x00000003f80e7211 */ /* 0x000fe400078e08ff */
[-C--:B------:R-:W-:Y:S01]  /*16a30*/  LEA.HI.X.SX32 R27, R20, R0.reuse, 0x1, P0 ;  /* 0x00000000141b7211 */ /* 0x080fe200000f0eff */
[----:B------:R0:W-:Y:S01]  /*16a40*/  STL.64 [R1+0xa70], R22 ;  /* 0x000a701601007387 */ /* 0x0001e20000100a00 */
[----:B------:R-:W-:-:S02]  /*16a50*/  LEA.HI.X.SX32 R25, R13, R0, 0x1, P1 ;  /* 0x000000000d197211 */ /* 0x000fc400008f0eff */
[----:B------:R-:W-:Y:S01]  /*16a60*/  LEA R6, R247, R14, 0x1 ;  /* 0x0000000ef7067211 */ /* 0x000fe200078e08ff */
[----:B------:R-:W-:Y:S03]  /*16a70*/  STL.64 [R1+0xa68], R26 ;  /* 0x000a681a01007387 */ /* 0x000fe60000100a00 */
[----:B------:R-:W-:Y:S01]  /*16a80*/  LEA R5, R249, R6, 0x1 ;  /* 0x00000006f9057211 */ /* 0x000fe200078e08ff */
[----:B------:R1:W-:Y:S01]  /*16a90*/  STL.64 [R1+0xa60], R24 ;  /* 0x000a601801007387 */ /* 0x0003e20000100a00 */
[----:B0-----:R-:W-:-:S04]  /*16aa0*/  LEA R22, P2, R11, R2, 0x1 ;  /* 0x000000020b167211 */ /* 0x001fc800078408ff */
[----:B------:R-:W-:Y:S02]  /*16ab0*/  LEA.HI.X.SX32 R23, R11, R0, 0x1, P2 ;  /* 0x000000000b177211 */ /* 0x000fe400010f0eff */
[-C--:B------:R-:W-:Y:S02]  /*16ac0*/  LEA R20, P2, R9, R2.reuse, 0x1 ;  /* 0x0000000209147211 */ /* 0x080fe400078408ff */
[C---:B-1----:R-:W-:Y:S02]  /*16ad0*/  LEA R24, P0, R17.reuse, R2, 0x1 ;  /* 0x0000000211187211 */ /* 0x042fe400078008ff */
[----:B------:R-:W-:Y:S02]  /*16ae0*/  LEA R11, R250, R5, 0x1 ;  /* 0x00000005fa0b7211 */ /* 0x000fe400078e08ff */
[-C--:B------:R-:W-:Y:S02]  /*16af0*/  LEA.HI.X.SX32 R25, R17, R0.reuse, 0x1, P0 ;  /* 0x0000000011197211 */ /* 0x080fe400000f0eff */
[----:B------:R-:W-:Y:S01]  /*16b00*/  LEA.HI.X.SX32 R21, R9, R0, 0x1, P2 ;  /* 0x0000000009157211 */ /* 0x000fe200010f0eff */
[----:B------:R-:W-:Y:S01]  /*16b10*/  STL.64 [R1+0xa58], R22 ;  /* 0x000a581601007387 */ /* 0x000fe20000100a00 */
[----:B------:R-:W-:-:S03]  /*16b20*/  LEA R9, R251, R11, 0x1 ;  /* 0x0000000bfb097211 */ /* 0x000fc600078e08ff */
[----:B------:R-:W-:Y:S01]  /*16b30*/  STL.64 [R1+0xa50], R24 ;  /* 0x000a501801007387 */ /* 0x000fe20000100a00 */
[----:B------:R-:W-:-:S03]  /*16b40*/  LEA R4, R252, R9, 0x1 ;  /* 0x00000009fc047211 */ /* 0x000fc600078e08ff */
[----:B------:R0:W-:Y:S02]  /*16b50*/  STL.64 [R1+0xa40], R20 ;  /* 0x000a401401007387 */ /* 0x0001e40000100a00 */
[----:B0-----:R-:W-:-:S04]  /*16b60*/  LEA R20, P0, R10, R2, 0x1 ;  /* 0x000000020a147211 */ /* 0x001fc800078008ff */
[----:B------:R-:W-:Y:S02]  /*16b70*/  LEA.HI.X.SX32 R21, R10, R0, 0x1, P0 ;  /* 0x000000000a157211 */ /* 0x000fe400000f0eff */
[----:B------:R-:W-:Y:S02]  /*16b80*/  LEA R10, R91, R4, 0x1 ;  /* 0x000000045b0a7211 */ /* 0x000fe400078e08ff */
[----:B------:R-:W0:Y:S01]  /*16b90*/  LDC R91, c[0x0][0x268] ;  /* 0x00009a00ff5b7b82 */ /* 0x000e220000000800 */
[----:B------:R-:W-:-:S04]  /*16ba0*/  LEA R22, P1, R12, R2, 0x1 ;  /* 0x000000020c167211 */ /* 0x000fc800078208ff */
[----:B------:R-:W-:Y:S02]  /*16bb0*/  LEA.HI.X.SX32 R23, R12, R0, 0x1, P1 ;  /* 0x000000000c177211 */ /* 0x000fe400008f0eff */
[----:B------:R-:W-:-:S04]  /*16bc0*/  LEA R16, P1, R8, R2, 0x1 ;  /* 0x0000000208107211 */ /* 0x000fc800078208ff */
[----:B------:R-:W-:Y:S02]  /*16bd0*/  LEA.HI.X.SX32 R17, R8, R0, 0x1, P1 ;  /* 0x0000000008117211 */ /* 0x000fe400008f0eff */
[----:B0-----:R-:W-:Y:S02]  /*16be0*/  LEA R8, R91, R10, 0x1 ;  /* 0x0000000a5b087211 */ /* 0x001fe400078e08ff */
[----:B------:R-:W0:Y:S01]  /*16bf0*/  LDC R91, c[0x0][0x268] ;  /* 0x00009a00ff5b7b82 */ /* 0x000e220000000800 */
[----:B------:R-:W-:-:S04]  /*16c00*/  LEA R12, P2, R7, R2, 0x1 ;  /* 0x00000002070c7211 */ /* 0x000fc800078408ff */
[----:B------:R-:W-:Y:S01]  /*16c10*/  LEA.HI.X.SX32 R13, R7, R0, 0x1, P2 ;  /* 0x00000000070d7211 */ /* 0x000fe200010f0eff */
[----:B------:R-:W-:Y:S04]  /*16c20*/  STL.64 [R1+0xa48], R22 ;  /* 0x000a481601007387 */ /* 0x000fe80000100a00 */
[----:B------:R1:W-:Y:S04]  /*16c30*/  STL.64 [R1+0xa38], R20 ;  /* 0x000a381401007387 */ /* 0x0003e80000100a00 */
[----:B------:R2:W-:Y:S01]  /*16c40*/  STL.64 [R1+0xa30], R16 ;  /* 0x000a301001007387 */ /* 0x0005e20000100a00 */
[----:B0-----:R-:W-:-:S02]  /*16c50*/  LEA R7, R91, R8, 0x1 ;  /* 0x000000085b077211 */ /* 0x001fc400078e08ff */
[----:B------:R-:W0:Y:S01]  /*16c60*/  LDC R91, c[0x0][0x268] ;  /* 0x00009a00ff5b7b82 */ /* 0x000e220000000800 */
[CC--:B-1----:R-:W-:Y:S02]  /*16c70*/  LEA R20, P0, R19.reuse, R2.reuse, 0x1 ;  /* 0x0000000213147211 */ /* 0x0c2fe400078008ff */
[C---:B--2---:R-:W-:Y:S02]  /*16c80*/  LEA R16, P1, R18.reuse, R2, 0x1 ;  /* 0x0000000212107211 */ /* 0x044fe400078208ff */
[-C--:B------:R-:W-:Y:S02]  /*16c90*/  LEA.HI.X.SX32 R21, R19, R0.reuse, 0x1, P0 ;  /* 0x0000000013157211 */ /* 0x080fe400000f0eff */
[----:B------:R-:W-:Y:S01]  /*16ca0*/  LEA.HI.X.SX32 R17, R18, R0, 0x1, P1 ;  /* 0x0000000012117211 */ /* 0x000fe200008f0eff */
[----:B------:R-:W-:Y:S04]  /*16cb0*/  STL.64 [R1+0xa28], R12 ;  /* 0x000a280c01007387 */ /* 0x000fe80000100a00 */
[----:B------:R-:W-:Y:S04]  /*16cc0*/  STL.64 [R1+0xa20], R20 ;  /* 0x000a201401007387 */ /* 0x000fe80000100a00 */
[----:B------:R1:W-:Y:S02]  /*16cd0*/  STL.64 [R1+0xa18], R16 ;  /* 0x000a181001007387 */ /* 0x0003e40000100a00 */
[----:B-1----:R-:W-:-:S04]  /*16ce0*/  LEA R16, P1, R6, R2, 0x1 ;  /* 0x0000000206107211 */ /* 0x002fc800078208ff */
[----:B------:R-:W-:Y:S02]  /*16cf0*/  LEA.HI.X.SX32 R17, R6, R0, 0x1, P1 ;  /* 0x0000000006117211 */ /* 0x000fe400008f0eff */
[----:B0-----:R-:W-:Y:S02]  /*16d00*/  LEA R6, R91, R7, 0x1 ;  /* 0x000000075b067211 */ /* 0x001fe400078e08ff */
[----:B------:R-:W0:Y:S01]  /*16d10*/  LDC R91, c[0x0][0x268] ;  /* 0x00009a00ff5b7b82 */ /* 0x000e220000000800 */
[----:B------:R-:W-:-:S04]  /*16d20*/  LEA R12, P2, R3, R2, 0x1 ;  /* 0x00000002030c7211 */ /* 0x000fc800078408ff */
[----:B------:R-:W-:-:S05]  /*16d30*/  LEA.HI.X.SX32 R13, R3, R0, 0x1, P2 ;  /* 0x00000000030d7211 */ /* 0x000fca00010f0eff */
[----:B------:R1:W-:Y:S02]  /*16d40*/  STL.64 [R1+0xa10], R12 ;  /* 0x000a100c01007387 */ /* 0x0003e40000100a00 */
[----:B-1----:R-:W-:-:S04]  /*16d50*/  LEA R12, P2, R5, R2, 0x1 ;  /* 0x00000002050c7211 */ /* 0x002fc800078408ff */
[----:B------:R-:W-:Y:S02]  /*16d60*/  LEA.HI.X.SX32 R13, R5, R0, 0x1, P2 ;  /* 0x00000000050d7211 */ /* 0x000fe400010f0eff */
[----:B0-----:R-:W-:Y:S02]  /*16d70*/  LEA R5, R91, R6, 0x1 ;  /* 0x000000065b057211 */ /* 0x001fe400078e08ff */
[----:B------:R-:W0:Y:S01]  /*16d80*/  LDC R91, c[0x0][0x268] ;  /* 0x00009a00ff5b7b82 */ /* 0x000e220000000800 */
[----:B------:R-:W-:-:S04]  /*16d90*/  LEA R18, P0, R14, R2, 0x1 ;  /* 0x000000020e127211 */ /* 0x000fc800078008ff */
[----:B------:R-:W-:Y:S02]  /*16da0*/  LEA.HI.X.SX32 R19, R14, R0, 0x1, P0 ;  /* 0x000000000e137211 */ /* 0x000fe400000f0eff */
[----:B0-----:R-:W-:Y:S02]  /*16db0*/  LEA R3, R91, R5, 0x1 ;  /* 0x000000055b037211 */ /* 0x001fe400078e08ff */
[----:B------:R-:W0:Y:S01]  /*16dc0*/  LDC R91, c[0x0][0x268] ;  /* 0x00009a00ff5b7b82 */ /* 0x000e220000000800 */
[----:B------:R-:W-:Y:S04]  /*16dd0*/  STL.64 [R1+0xa08], R18 ;  /* 0x000a081201007387 */ /* 0x000fe80000100a00 */
[----:B------:R1:W-:Y:S02]  /*16de0*/  STL.64 [R1+0xa00], R16 ;  /* 0x000a001001007387 */ /* 0x0003e40000100a00 */
[----:B-1----:R-:W-:-:S04]  /*16df0*/  LEA R16, P1, R9, R2, 0x1 ;  /* 0x0000000209107211 */ /* 0x002fc800078208ff */
[----:B------:R-:W-:Y:S02]  /*16e00*/  LEA.HI.X.SX32 R17, R9, R0, 0x1, P1 ;  /* 0x0000000009117211 */ /* 0x000fe400008f0eff */
[----:B0-----:R-:W-:Y:S02]  /*16e10*/  LEA R9, R91, R3, 0x1 ;  /* 0x000000035b097211 */ /* 0x001fe400078e08ff */
[----:B------:R-:W0:Y:S01]  /*16e20*/  LDC R91, c[0x0][0x268] ;  /* 0x00009a00ff5b7b82 */ /* 0x000e220000000800 */
[C---:B------:R-:W-:Y:S01]  /*16e30*/  LEA R18, P0, R11.reuse, R2, 0x1 ;  /* 0x000000020b127211 */ /* 0x040fe200078008ff */
[----:B------:R1:W-:Y:S03]  /*16e40*/  STL.64 [R1+0x9f8], R12 ;  /* 0x0009f80c01007387 */ /* 0x0003e60000100a00 */
[----:B------:R-:W-:Y:S02]  /*16e50*/  LEA.HI.X.SX32 R19, R11, R0, 0x1, P0 ;  /* 0x000000000b137211 */ /* 0x000fe400000f0eff */
[----:B-1----:R-:W-:-:S03]  /*16e60*/  LEA R12, P2, R4, R2, 0x1 ;  /* 0x00000002040c7211 */ /* 0x002fc600078408ff */
[----:B------:R-:W-:Y:S01]  /*16e70*/  STL.64 [R1+0x9f0], R18 ;  /* 0x0009f01201007387 */ /* 0x000fe20000100a00 */
[----:B------:R-:W-:-:S03]  /*16e80*/  LEA.HI.X.SX32 R13, R4, R0, 0x1, P2 ;  /* 0x00000000040d7211 */ /* 0x000fc600010f0eff */
[----:B------:R-:W-:Y:S04]  /*16e90*/  STL.64 [R1+0x9e8], R16 ;  /* 0x0009e81001007387 */ /* 0x000fe80000100a00 */
[----:B------:R1:W-:Y:S02]  /*16ea0*/  STL.64 [R1+0x9e0], R12 ;  /* 0x0009e00c01007387 */ /* 0x0003e40000100a00 */
[----:B-1----:R-:W-:-:S04]  /*16eb0*/  LEA R12, P2, R7, R2, 0x1 ;  /* 0x00000002070c7211 */ /* 0x002fc800078408ff */
[----:B------:R-:W-:Y:S02]  /*16ec0*/  LEA.HI.X.SX32 R13, R7, R0, 0x1, P2 ;  /* 0x00000000070d7211 */ /* 0x000fe400010f0eff */
[----:B0-----:R-:W-:Y:S02]  /*16ed0*/  LEA R7, R91, R9, 0x1 ;  /* 0x000000095b077211 */ /* 0x001fe400078e08ff */
[----:B------:R-:W0:Y:S01]  /*16ee0*/  LDC R91, c[0x0][0x268] ;  /* 0x00009a00ff5b7b82 */ /* 0x000e220000000800 */
[-C--:B------:R-:W-:Y:S02]  /*16ef0*/  LEA R18, P0, R10, R2.reuse, 0x1 ;  /* 0x000000020a127211 */ /* 0x080fe400078008ff */
[----:B------:R-:W-:Y:S02]  /*16f00*/  LEA R16, P1, R8, R2, 0x1 ;  /* 0x0000000208107211 */ /* 0x000fe400078208ff */
[-C--:B------:R-:W-:Y:S02]  /*16f10*/  LEA.HI.X.SX32 R19, R10, R0.reuse, 0x1, P0 ;  /* 0x000000000a137211 */ /* 0x080fe400000f0eff */
[----:B------:R-:W-:-:S03]  /*16f20*/  LEA.HI.X.SX32 R17, R8, R0, 0x1, P1 ;  /* 0x0000000008117211 */ /* 0x000fc600008f0eff */
[----:B------:R-:W-:Y:S01]  /*16f30*/  STL.64 [R1+0x9d8], R18 ;  /* 0x0009d81201007387 */ /* 0x000fe20000100a00 */
[----:B------:R-:W-:-:S03]  /*16f40*/  LEA R10, P2, R3, R2, 0x1 ;  /* 0x00000002030a7211 */ /* 0x000fc600078408ff */
[----:B------:R1:W-:Y:S04]  /*16f50*/  STL.64 [R1+0x9d0], R16 ;  /* 0x0009d01001007387 */ /* 0x0003e80000100a00 */
[----:B------:R2:W-:Y:S01]  /*16f60*/  STL.64 [R1+0x9c8], R12 ;  /* 0x0009c80c01007387 */ /* 0x0005e20000100a00 */
[----:B------:R-:W-:Y:S02]  /*16f70*/  LEA.HI.X.SX32 R11, R3, R0, 0x1, P2 ;  /* 0x00000000030b7211 */ /* 0x000fe400010f0eff */
[-C--:B-1----:R-:W-:Y:S02]  /*16f80*/  LEA R16, P0, R6, R2.reuse, 0x1 ;  /* 0x0000000206107211 */ /* 0x082fe400078008ff */
[----:B--2---:R-:W-:Y:S02]  /*16f90*/  LEA R12, P1, R5, R2, 0x1 ;  /* 0x00000002050c7211 */ /* 0x004fe400078208ff */
[----:B0-----:R-:W-:-:S02]  /*16fa0*/  LEA R4, R91, R7, 0x1 ;  /* 0x000000075b047211 */ /* 0x001fc400078e08ff */
[-C--:B------:R-:W-:Y:S02]  /*16fb0*/  LEA.HI.X.SX32 R17, R6, R0.reuse, 0x1, P0 ;  /* 0x0000000006117211 */ /* 0x080fe400000f0eff */
[----:B------:R-:W-:Y:S02]  /*16fc0*/  LEA.HI.X.SX32 R13, R5, R0, 0x1, P1 ;  /* 0x00000000050d7211 */ /* 0x000fe400008f0eff */
[----:B------:R-:W-:Y:S01]  /*16fd0*/  LEA R3, R170, R4, 0x1 ;  /* 0x00000004aa037211 */ /* 0x000fe200078e08ff */
[----:B------:R0:W-:Y:S01]  /*16fe0*/  STL.64 [R1+0x9c0], R16 ;  /* 0x0009c01001007387 */ /* 0x0001e20000100a00 */
[----:B------:R-:W-:-:S03]  /*16ff0*/  LEA R18, P0, R9, R2, 0x1 ;  /* 0x0000000209127211 */ /* 0x000fc600078008ff */
[----:B------:R1:W-:Y:S01]  /*17000*/  STL.64 [R1+0x9b8], R12 ;  /* 0x0009b80c01007387 */ /* 0x0003e20000100a00 */
[----:B------:R-:W-:-:S03]  /*17010*/  LEA.HI.X.SX32 R19, R9, R0, 0x1, P0 ;  /* 0x0000000009137211 */ /* 0x000fc600000f0eff */
[----:B------:R2:W-:Y:S01]  /*17020*/  STL.64 [R1+0x9b0], R10 ;  /* 0x0009b00a01007387 */ /* 0x0005e20000100a00 */
[CC--:B0-----:R-:W-:Y:S02]  /*17030*/  LEA R16, P1, R7.reuse, R2.reuse, 0x1 ;  /* 0x0000000207107211 */ /* 0x0c1fe400078208ff */
[C---:B-1----:R-:W-:Y:S02]  /*17040*/  LEA R12, P2, R4.reuse, R2, 0x1 ;  /* 0x00000002040c7211 */ /* 0x042fe400078408ff */
[----:B------:R-:W-:Y:S02]  /*17050*/  LEA.HI.X.SX32 R17, R7, R0, 0x1, P1 ;  /* 0x0000000007117211 */ /* 0x000fe400008f0eff */
[C---:B--2---:R-:W-:Y:S02]  /*17060*/  LEA R10, P3, R3.reuse, R2, 0x1 ;  /* 0x00000002030a7211 */ /* 0x044fe400078608ff */
[-C--:B------:R-:W-:Y:S02]  /*17070*/  LEA.HI.X.SX32 R13, R4, R0.reuse, 0x1, P2 ;  /* 0x00000000040d7211 */ /* 0x080fe400010f0eff */
[----:B------:R-:W-:Y:S01]  /*17080*/  LEA.HI.X.SX32 R11, R3, R0, 0x1, P3 ;  /* 0x00000000030b7211 */ /* 0x000fe200018f0eff */
[----:B------:R-:W-:Y:S01]  /*17090*/  STL.64 [R1+0x9a8], R18 ;  /* 0x0009a81201007387 */ /* 0x000fe20000100a00 */
[----:B------:R-:W-:-:S02]  /*170a0*/  MOV R2, 0xff800000 ;  /* 0xff80000000027802 */ /* 0x000fc40000000f00 */
[----:B------:R-:W-:Y:S01]  /*170b0*/  MOV R0, 0x3f800000 ;  /* 0x3f80000000007802 */ /* 0x000fe20000000f00 */
[----:B------:R-:W-:Y:S01]  /*170c0*/  STL.64 [R1+0x9a0], R16 ;  /* 0x0009a01001007387 */ /* 0x000fe20000100a00 */
[----:B------:R-:W-:-:S03]  /*170d0*/  MOV R5, 0x3f800000 ;  /* 0x3f80000000057802 */ /* 0x000fc60000000f00 */
[----:B------:R-:W-:Y:S01]  /*170e0*/  STL.64 [R1+0x998], R12 ;  /* 0x0009980c01007387 */ /* 0x000fe20000100a00 */
[----:B------:R-:W-:-:S03]  /*170f0*/  MOV R4, 0x3f800000 ;  /* 0x3f80000000047802 */ /* 0x000fc60000000f00 */
[----:B------:R-:W-:Y:S01]  /*17100*/  STL.64 [R1+0x990], R10 ;  /* 0x0009900a01007387 */ /* 0x000fe20000100a00 */
[----:B------:R-:W-:-:S03]  /*17110*/  MOV R3, 0x3f800000 ;  /* 0x3f80000000037802 */ /* 0x000fc60000000f00 */
[----:B------:R-:W-:Y:S04]  /*17120*/  STL [R1+0x96c], R2 ;  /* 0x00096c0201007387 */ /* 0x000fe80000100800 */
[----:B------:R-:W-:Y:S04]  /*17130*/  STL [R1+0x8ec], RZ ;  /* 0x0008ecff01007387 */ /* 0x000fe80000100800 */
[----:B------:R-:W-:Y:S04]  /*17140*/  STL [R1+0x980], R0 ;  /* 0x0009800001007387 */ /* 0x000fe80000100800 */
[----:B------:R-:W-:Y:S04]  /*17150*/  STL [R1+0x918], RZ ;  /* 0x000918ff01007387 */ /* 0x000fe80000100800 */
[----:B------:R0:W-:Y:S04]  /*17160*/  STL [R1+0x984], R5 ;  /* 0x0009840501007387 */ /* 0x0001e80000100800 */
[----:B------:R1:W-:Y:S04]  /*17170*/  STL [R1+0x988], R4 ;  /* 0x0009880401007387 */ /* 0x0003e80000100800 */
[----:B------:R2:W-:Y:S01]  /*17180*/  STL [R1+0x97c], R3 ;  /* 0x00097c0301007387 */ /* 0x0005e20000100800 */
[----:B0-----:R-:W-:-:S02]  /*17190*/  MOV R5, 0xff800000 ;  /* 0xff80000000057802 */ /* 0x001fc40000000f00 */
[----:B-1----:R-:W-:-:S03]  /*171a0*/  MOV R4, 0xff800000 ;  /* 0xff80000000047802 */ /* 0x002fc60000000f00 */
[----:B------:R0:W-:Y:S01]  /*171b0*/  STL [R1+0x970], R5 ;  /* 0x0009700501007387 */ /* 0x0001e20000100800 */
[----:B--2---:R-:W-:-:S03]  /*171c0*/  MOV R3, 0xff800000 ;  /* 0xff80000000037802 */ /* 0x004fc60000000f00 */
[----:B------:R1:W-:Y:S04]  /*171d0*/  STL [R1+0x974], R4 ;  /* 0x0009740401007387 */ /* 0x0003e80000100800 */
        /* <DEDUP_REMOVED lines=385> */
[----:B------:R-:W4:Y:S01]  /*189f0*/  LDL R91, [R1+0x1970] ;  /* 0x00197000015b7983 */ /* 0x000f220000100800 */
[----:B------:R-:W-:-:S02]  /*18a00*/  UIADD3.64 UR14, UR4, 0x180, URZ ;  /* 0x00000180040e7897 */ /* 0x000fc4000fffe03f */
[----:B------:R-:W-:Y:S02]  /*18a10*/  UIADD3.64 UR10, UR4, 0x200, URZ ;  /* 0x00000200040a7897 */ /* 0x000fe4000fffe03f */
[----:B------:R-:W-:Y:S02]  /*18a20*/  UIADD3.64 UR14, UR4, 0x280, URZ ;  /* 0x00000280040e7897 */ /* 0x000fe4000fffe03f */
[----:B------:R-:W-:Y:S02]  /*18a30*/  UIADD3.64 UR10, UR4, 0x300, URZ ;  /* 0x00000300040a7897 */ /* 0x000fe4000fffe03f */
[----:B------:R-:W-:Y:S02]  /*18a40*/  UIADD3.64 UR14, UR4, 0x380, URZ ;  /* 0x00000380040e7897 */ /* 0x000fe4000fffe03f */
[----:B------:R-:W-:Y:S02]  /*18a50*/  UIADD3.64 UR10, UR4, 0x400, URZ ;  /* 0x00000400040a7897 */ /* 0x000fe4000fffe03f */
        /* <DEDUP_REMOVED lines=20> */
[----:B------:R-:W-:Y:S01]  /*18ba0*/  UIADD3.64 UR18, UR4, 0xe00, URZ ;  /* 0x00000e0004127897 */ /* 0x000fe2000fffe03f */
[C---:B------:R-:W-:Y:S01]  /*18bb0*/  LOP3.LUT R13, R94.reuse, 0x10, RZ, 0x3c, !PT ;  /* 0x000000105e0d7812 */ /* 0x040fe200078e3cff */
        /* <DEDUP_REMOVED lines=11> */
[----:B------:R-:W-:Y:S01]  /*18c70*/  LOP3.LUT R7, R94, 0x70, RZ, 0x3c, !PT ;  /* 0x000000705e077812 */ /* 0x000fe200078e3cff */
[----:B------:R-:W-:Y:S01]  /*18c80*/  UIADD3.64 UR10, UR4, 0xd00, URZ ;  /* 0x00000d00040a7897 */ /* 0x000fe2000fffe03f */
[C---:B0-----:R-:W-:Y:S01]  /*18c90*/  LOP3.LUT R5, R93.reuse, 0x20, RZ, 0x3c, !PT ;  /* 0x000000205d057812 */ /* 0x041fe200078e3cff */
[----:B------:R-:W-:Y:S01]  /*18ca0*/  UIADD3.64 UR14, UR4, 0xd80, URZ ;  /* 0x00000d80040e7897 */ /* 0x000fe2000fffe03f */
[C---:B-1----:R-:W-:Y:S01]  /*18cb0*/  LOP3.LUT R4, R93.reuse, 0x40, RZ, 0x3c, !PT ;  /* 0x000000405d047812 */ /* 0x042fe200078e3cff */
[----:B------:R-:W-:Y:S01]  /*18cc0*/  UIADD3.64 UR18, UR4, 0x1a80, URZ ;  /* 0x00001a8004127897 */ /* 0x000fe2000fffe03f */
[----:B--2---:R-:W-:Y:S01]  /*18cd0*/  LOP3.LUT R3, R93, 0x60, RZ, 0x3c, !PT ;  /* 0x000000605d037812 */ /* 0x004fe200078e3cff */
[----:B------:R-:W-:-:S02]  /*18ce0*/  UIADD3.64 UR10, UR4, 0xe80, URZ ;  /* 0x00000e80040a7897 */ /* 0x000fc4000fffe03f */
[----:B------:R-:W-:Y:S02]  /*18cf0*/  UIADD3.64 UR14, UR4, 0xf00, URZ ;  /* 0x00000f00040e7897 */ /* 0x000fe4000fffe03f */
[----:B------:R-:W-:Y:S02]  /*18d00*/  UIADD3.64 UR18, UR4, 0x1c00, URZ ;  /* 0x00001c0004127897 */ /* 0x000fe4000fffe03f */
[----:B------:R-:W-:Y:S02]  /*18d10*/  UIADD3.64 UR10, UR4, 0x1800, URZ ;  /* 0x00001800040a7897 */ /* 0x000fe4000fffe03f */
[----:B------:R-:W-:Y:S02]  /*18d20*/  UIADD3.64 UR14, UR4, 0x1880, URZ ;  /* 0x00001880040e7897 */ /* 0x000fe4000fffe03f */
[----:B------:R-:W-:Y:S01]  /*18d30*/  UIADD3.64 UR18, UR4, 0x1d80, URZ ;  /* 0x00001d8004127897 */ /* 0x000fe2000fffe03f */
[----:B------:R-:W-:Y:S01]  /*18d40*/  MOV R2, RZ ;  /* 0x000000ff00027202 */ /* 0x000fe20000000f00 */
[----:B------:R-:W-:Y:S01]  /*18d50*/  UIADD3.64 UR10, UR4, 0x1980, URZ ;  /* 0x00001980040a7897 */ /* 0x000fe2000fffe03f */
[----:B------:R-:W-:Y:S01]  /*18d60*/  MOV R0, RZ ;  /* 0x000000ff00007202 */ /* 0x000fe20000000f00 */
[----:B------:R-:W-:Y:S01]  /*18d70*/  UIADD3.64 UR14, UR4, 0x1a00, URZ ;  /* 0x00001a00040e7897 */ /* 0x000fe2000fffe03f */
[----:B------:R-:W-:Y:S01]  /*18d80*/  CS2R R24, SRZ ;  /* 0x0000000000187805 */ /* 0x000fe2000001ff00 */
[----:B------:R-:W-:Y:S01]  /*18d90*/  UIADD3.64 UR18, UR6, 0x1fe, URZ ;  /* 0x000001fe06127897 */ /* 0x000fe2000fffe03f */
[----:B------:R-:W-:Y:S01]  /*18da0*/  CS2R R26, SRZ ;  /* 0x00000000001a7805 */ /* 0x000fe2000001ff00 */
[----:B------:R-:W-:Y:S01]  /*18db0*/  UIADD3.64 UR22, UR6, 0x200, URZ ;  /* 0x0000020006167897 */ /* 0x000fe2000fffe03f */
[----:B------:R-:W-:Y:S01]  /*18dc0*/  CS2R R28, SRZ ;  /* 0x00000000001c7805 */ /* 0x000fe2000001ff00 */
[----:B------:R-:W-:Y:S01]  /*18dd0*/  UIADD3.64 UR26, UR6, 0x202, URZ ;  /* 0x00000202061a7897 */ /* 0x000fe2000fffe03f */
        /* <DEDUP_REMOVED lines=58> */
[C---:B------:R-:W-:Y:S01]  /*19180*/  LOP3.LUT R18, R15.reuse, 0x48, RZ, 0xfc, !PT ;  /* 0x000000480f127812 */ /* 0x040fe200078efcff */
[----:B------:R-:W-:Y:S01]  /*19190*/  UIADD3.64 UR10, UR4, 0x1b00, URZ ;  /* 0x00001b00040a7897 */ /* 0x000fe2000fffe03f */
[C---:B------:R-:W-:Y:S01]  /*191a0*/  LOP3.LUT R17, R15.reuse, 0x40, RZ, 0xfc, !PT ;  /* 0x000000400f117812 */ /* 0x040fe200078efcff */
[----:B------:R-:W-:Y:S01]  /*191b0*/  UIADD3.64 UR14, UR4, 0x1b80, URZ ;  /* 0x00001b80040e7897 */ /* 0x000fe2000fffe03f */
[----:B------:R-:W-:Y:S01]  /*191c0*/  LOP3.LUT R16, R15, 0x8, RZ, 0xfc, !PT ;  /* 0x000000080f107812 */ /* 0x000fe200078efcff */
        /* <DEDUP_REMOVED lines=25> */
[----:B------:R-:W-:Y:S01]  /*19360*/  UIADD3.64 UR28, UR4, 0x1100, URZ ;  /* 0x00001100041c7897 */ /* 0x000fe2000fffe03f */
[----:B------:R-:W-:Y:S01]  /*19370*/  UMOV UR55, 0x40000040 ;  /* 0x4000004000377882 */ /* 0x000fe20000000000 */
        /* <DEDUP_REMOVED lines=16> */
[----:B------:R-:W-:Y:S01]  /*19480*/  UIADD3.64 UR50, UR6, 0xe04, URZ ;  /* 0x00000e0406327897 */ /* 0x000fe2000fffe03f */
[----:B----4-:R-:W-:-:S02]  /*19490*/  IADD3 R14, R91, R94, RZ ;  /* 0x0000005e5b0e7210 */ /* 0x010fc40007ffe0ff */
[----:B------:R-:W-:Y:S02]  /*194a0*/  CS2R R94, SRZ ;  /* 0x00000000005e7805 */ /* 0x000fe4000001ff00 */
[C---:B------:R-:W-:Y:S02]  /*194b0*/  IADD3 R13, R91.reuse, R13, RZ ;  /* 0x0000000d5b0d7210 */ /* 0x040fe40007ffe0ff */
[C---:B------:R-:W-:Y:S02]  /*194c0*/  IADD3 R12, R91.reuse, R12, RZ ;  /* 0x0000000c5b0c7210 */ /* 0x040fe40007ffe0ff */
[C---:B------:R-:W-:Y:S02]  /*194d0*/  IADD3 R11, R91.reuse, R11, RZ ;  /* 0x0000000b5b0b7210 */ /* 0x040fe40007ffe0ff */
[C---:B------:R-:W-:Y:S02]  /*194e0*/  IADD3 R10, R91.reuse, R10, RZ ;  /* 0x0000000a5b0a7210 */ /* 0x040fe40007ffe0ff */
[----:B------:R-:W-:-:S02]  /*194f0*/  IADD3 R9, R91, R9, RZ ;  /* 0x000000095b097210 */ /* 0x000fc40007ffe0ff */
[C---:B------:R-:W-:Y:S02]  /*19500*/  IADD3 R8, R91.reuse, R8, RZ ;  /* 0x000000085b087210 */ /* 0x040fe40007ffe0ff */
[C---:B------:R-:W-:Y:S02]  /*19510*/  IADD3 R7, R91.reuse, R7, RZ ;  /* 0x000000075b077210 */ /* 0x040fe40007ffe0ff */
[C---:B------:R-:W-:Y:S02]  /*19520*/  IADD3 R6, R91.reuse, R93, RZ ;  /* 0x0000005d5b067210 */ /* 0x040fe40007ffe0ff */
[----:B------:R-:W-:Y:S02]  /*19530*/  CS2R R92, SRZ ;  /* 0x00000000005c7805 */ /* 0x000fe4000001ff00 */
[C---:B------:R-:W-:Y:S02]  /*19540*/  IADD3 R5, R91.reuse, R5, RZ ;  /* 0x000000055b057210 */ /* 0x040fe40007ffe0ff */
[----:B------:R-:W-:-:S02]  /*19550*/  IADD3 R4, R91, R4, RZ ;  /* 0x000000045b047210 */ /* 0x000fc40007ffe0ff */
[----:B------:R-:W-:Y:S02]  /*19560*/  IADD3 R3, R91, R3, RZ ;  /* 0x000000035b037210 */ /* 0x000fe40007ffe0ff */
[----:B---3--:R-:W-:-:S07]  /*19570*/  CS2R R90, SRZ ;  /* 0x00000000005a7805 */ /* 0x008fce000001ff00 */
.L_x_1:
[----:B------:R-:W2:Y:S04]  /*19580*/  LDL.64 R16, [R1+0x1968] ;  /* 0x0019680001107983 */ /* 0x000ea80000100a00 */
[----:B------:R-:W3:Y:S04]  /*19590*/  LDL.64 R152, [R1+0x1960] ;  /* 0x0019600001987983 */ /* 0x000ee80000100a00 */
[----:B------:R-:W4:Y:S04]  /*195a0*/  LDL.64 R22, [R1+0x1958] ;  /* 0x0019580001167983 */ /* 0x000f280000100a00 */
[----:B------:R-:W4:Y:S04]  /*195b0*/  LDL.64 R20, [R1+0x1950] ;  /* 0x0019500001147983 */ /* 0x000f280000100a00 */
[----:B------:R-:W4:Y:S04]  /*195c0*/  LDL.64 R18, [R1+0x1948] ;  /* 0x0019480001127983 */ /* 0x000f280000100a00 */
[----:B------:R-:W4:Y:S04]  /*195d0*/  LDL.64 R162, [R1+0x1918] ;  /* 0x0019180001a27983 */ /* 0x000f280000100a00 */
[----:B------:R-:W4:Y:S04]  /*195e0*/  LDL.64 R160, [R1+0x1730] ;  /* 0x0017300001a07983 */ /* 0x000f280000100a00 */
[----:B------:R-:W4:Y:S04]  /*195f0*/  LDL.64 R158, [R1+0x15f8] ;  /* 0x0015f800019e7983 */ /* 0x000f280000100a00 */
[----:B------:R-:W4:Y:S04]  /*19600*/  LDL.64 R156, [R1+0x1940] ;  /* 0x00194000019c7983 */ /* 0x000f280000100a00 */
[----:B------:R-:W4:Y:S04]  /*19610*/  LDL.64 R154, [R1+0x1910] ;  /* 0x00191000019a7983 */ /* 0x000f280000100a00 */
[----:B-----5:R-:W-:Y:S04]  /*19620*/  STL [R1+0x1f14], R13 ;  /* 0x001f140d01007387 */ /* 0x020fe80000100800 */
[----:B------:R-:W-:Y:S04]  /*19630*/  STL [R1+0x1ef8], R12 ;  /* 0x001ef80c01007387 */ /* 0x000fe80000100800 */
[----:B------:R-:W-:Y:S04]  /*19640*/  STL [R1+0x1ef4], R11 ;  /* 0x001ef40b01007387 */ /* 0x000fe80000100800 */
[----:B------:R-:W-:Y:S04]  /*19650*/  STL [R1+0x1ef0], R10 ;  /* 0x001ef00a01007387 */ /* 0x000fe80000100800 */
[----:B------:R-:W-:Y:S04]  /*19660*/  STL [R1+0x1eec], R9 ;  /* 0x001eec0901007387 */ /* 0x000fe80000100800 */
[----:B------:R-:W-:Y:S04]  /*19670*/  STL [R1+0x1ee8], R8 ;  /* 0x001ee80801007387 */ /* 0x000fe80000100800 */
[----:B------:R-:W-:Y:S04]  /*19680*/  STL [R1+0x1ee4], R7 ;  /* 0x001ee40701007387 */ /* 0x000fe80000100800 */
[----:B------:R-:W-:Y:S04]  /*19690*/  STL [R1+0x1ee0], R0 ;  /* 0x001ee00001007387 */ /* 0x000fe80000100800 */
[----:B------:R-:W-:Y:S04]  /*196a0*/  STL [R1+0x1edc], R6 ;  /* 0x001edc0601007387 */ /* 0x000fe80000100800 */
[----:B------:R0:W-:Y:S04]  /*196b0*/  STL [R1+0x1e08], R5 ;  /* 0x001e080501007387 */ /* 0x0001e80000100800 */
[----:B------:R1:W-:Y:S04]  /*196c0*/  STL [R1+0x1de0], R4 ;  /* 0x001de00401007387 */ /* 0x0003e80000100800 */
[----:B------:R1:W-:Y:S01]  /*196d0*/  STL [R1+0x1ddc], R15 ;  /* 0x001ddc0f01007387 */ /* 0x0003e20000100800 */
[----:B0-----:R-:W-:-:S03]  /*196e0*/  MOV R5, UR56 ;  /* 0x0000003800057c02 */ /* 0x001fc60008000f00 */
[----:B------:R0:W-:Y:S01]  /*196f0*/  STL [R1+0x1dd8], R3 ;  /* 0x001dd80301007387 */ /* 0x0001e20000100800 */
[----:B-1----:R-:W-:-:S03]  /*19700*/  MOV R4, UR57 ;  /* 0x0000003900047c02 */ /* 0x002fc60008000f00 */
[----:B------:R1:W-:Y:S01]  /*19710*/  STL.64 [R1+0x1b88], R150 ;  /* 0x001b889601007387 */ /* 0x0003e20000100a00 */
[----:B------:R-:W-:-:S03]  /*19720*/  MOV R15, UR48 ;  /* 0x00000030000f7c02 */ /* 0x000fc60008000f00 */
[----:B------:R1:W-:Y:S01]  /*19730*/  STL.64 [R1+0x1b80], R148 ;  /* 0x001b809401007387 */ /* 0x0003e20000100a00 */
[----:B0-----:R-:W-:-:S03]  /*19740*/  MOV R3, UR49 ;  /* 0x0000003100037c02 */ /* 0x001fc60008000f00 */
[----:B------:R0:W-:Y:S04]  /*19750*/  STL.64 [R1+0x1b78], R146 ;  /* 0x001b789201007387 */ /* 0x0001e80000100a00 */
[----:B------:R0:W-:Y:S01]  /*19760*/  STL.64 [R1+0x1b70], R144 ;  /* 0x001b709001007387 */ /* 0x0001e20000100a00 */
[----:B-1----:R-:W-:Y:S02]  /*19770*/  MOV R150, UR51 ;  /* 0x0000003300967c02 */ /* 0x002fe40008000f00 */
[----:B------:R-:W-:Y:S01]  /*19780*/  MOV R151, UR50 ;  /* 0x0000003200977c02 */ /* 0x000fe20008000f00 */
[----:B------:R1:W-:Y:S01]  /*19790*/  STL.64 [R1+0x1b68], R142 ;  /* 0x001b688e01007387 */ /* 0x0003e20000100a00 */
[----:B------:R-:W-:Y:S02]  /*197a0*/  MOV R148, UR45 ;  /* 0x0000002d00947c02 */ /* 0x000fe40008000f00 */
[----:B------:R-:W-:Y:S01]  /*197b0*/  MOV R149, UR44 ;  /* 0x0000002c00957c02 */ /* 0x000fe20008000f00 */
[----:B------:R-:W-:Y:S01]  /*197c0*/  STL.64 [R1+0x1b60], R140 ;  /* 0x001b608c01007387 */ /* 0x000fe20000100a00 */
[----:B0-----:R-:W-:-:S02]  /*197d0*/  MOV R146, UR47 ;  /* 0x0000002f00927c02 */ /* 0x001fc40008000f00 */
[----:B------:R-:W-:Y:S01]  /*197e0*/  MOV R147, UR46 ;  /* 0x0000002e00937c02 */ /* 0x000fe20008000f00 */
[----:B------:R-:W-:Y:S01]  /*197f0*/  STL.64 [R1+0x1b58], R138 ;  /* 0x001b588a01007387 */ /* 0x000fe20000100a00 */
[----:B------:R-:W-:Y:S02]  /*19800*/  MOV R144, UR41 ;  /* 0x0000002900907c02 */ /* 0x000fe40008000f00 */
[----:B------:R-:W-:Y:S01]  /*19810*/  MOV R145, UR40 ;  /* 0x0000002800917c02 */ /* 0x000fe20008000f00 */
[----:B------:R-:W-:Y:S01]  /*19820*/  STL.64 [R1+0x1b50], R136 ;  /* 0x001b508801007387 */ /* 0x000fe20000100a00 */
[----:B-1----:R-:W-:Y:S02]  /*19830*/  MOV R142, UR43 ;  /* 0x0000002b008e7c02 */ /* 0x002fe40008000f00 */
[----:B------:R-:W-:Y:S01]  /*19840*/  MOV R143, UR42 ;  /* 0x0000002a008f7c02 */ /* 0x000fe20008000f00 */
[----:B------:R-:W-:Y:S04]  /*19850*/  STL.64 [R1+0x1b48], R134 ;  /* 0x001b488601007387 */ /* 0x000fe80000100a00 */
        /* <DEDUP_REMOVED lines=43> */
[----:B------:R-:W-:Y:S01]  /*19b10*/  STL.64 [R1+0x19e8], R46 ;  /* 0x0019e82e01007387 */ /* 0x000fe20000100a00 */
[----:B--2---:R-:W-:-:S03]  /*19b20*/  IMAD.WIDE R16, R2, 0x2, R16 ;  /* 0x0000000202107825 */ /* 0x004fc600078e0210 */
        /* <DEDUP_REMOVED lines=11> */
[----:B------:R-:W-:Y:S04]  /*19be0*/  STL [R1+0x1efc], R142 ;  /* 0x001efc8e01007387 */ /* 0x000fe80000100800 */
[----:B------:R-:W-:Y:S04]  /*19bf0*/  STL [R1+0x1f00], R143 ;  /* 0x001f008f01007387 */ /* 0x000fe80000100800 */
[----:B------:R-:W-:Y:S04]  /*19c00*/  STL [R1+0x1f04], R144 ;  /* 0x001f049001007387 */ /* 0x000fe80000100800 */
[----:B------:R-:W-:Y:S04]  /*19c10*/  STL [R1+0x1f08], R145 ;  /* 0x001f089101007387 */ /* 0x000fe80000100800 */
[----:B------:R0:W-:Y:S04]  /*19c20*/  STL [R1+0x1f0c], R146 ;  /* 0x001f0c9201007387 */ /* 0x0001e80000100800 */
[----:B------:R1:W-:Y:S01]  /*19c30*/  STL [R1+0x1f10], R147 ;  /* 0x001f109301007387 */ /* 0x0003e20000100800 */
[----:B---3--:R-:W-:-:S03]  /*19c40*/  IMAD.WIDE R152, R2, 0x2, R152 ;  /* 0x0000000202987825 */ /* 0x008fc600078e0298 */
[----:B------:R-:W-:Y:S01]  /*19c50*/  STL [R1+0x1f18], R148 ;  /* 0x001f189401007387 */ /* 0x000fe20000100800 */
[----:B----4-:R-:W-:-:S03]  /*19c60*/  IMAD.WIDE R22, R2, 0x2, R22 ;  /* 0x0000000202167825 */ /* 0x010fc600078e0216 */
[----:B0-----:R-:W2:Y:S04]  /*19c70*/  LDG.E.U16 R146, desc[UR60][R152.64] ;  /* 0x0000003c98927981 */ /* 0x001ea8000c1e1500 */
[----:B-1----:R0:W3:Y:S01]  /*19c80*/  LDG.E.U16 R147, desc[UR60][R16.64] ;  /* 0x0000003c10937981 */ /* 0x0020e2000c1e1500 */
[----:B------:R-:W-:-:S03]  /*19c90*/  IMAD.WIDE R20, R2, 0x2, R20 ;  /* 0x0000000202147825 */ /* 0x000fc600078e0214 */
[----:B------:R-:W4:Y:S01]  /*19ca0*/  LDG.E.U16 R145, desc[UR60][R22.64] ;  /* 0x0000003c16917981 */ /* 0x000f22000c1e1500 */
[----:B------:R-:W-:-:S03]  /*19cb0*/  IMAD.WIDE R18, R2, 0x2, R18 ;  /* 0x0000000202127825 */ /* 0x000fc600078e0212 */
[----:B------:R-:W4:Y:S01]  /*19cc0*/  LDG.E.U16 R144, desc[UR60][R20.64] ;  /* 0x0000003c14907981 */ /* 0x000f22000c1e1500 */
[----:B0-----:R-:W-:-:S03]  /*19cd0*/  IMAD.WIDE R16, R2, 0x2, R162 ;  /* 0x0000000202107825 */ /* 0x001fc600078e02a2 */
[----:B------:R-:W-:Y:S04]  /*19ce0*/  STL [R1+0x1f1c], R149 ;  /* 0x001f1c9501007387 */ /* 0x000fe80000100800 */
[----:B------:R-:W4:Y:S04]  /*19cf0*/  LDG.E.U16 R135, desc[UR60][R18.64] ;  /* 0x0000003c12877981 */ /* 0x000f28000c1e1500 */
[----:B------:R-:W-:Y:S04]  /*19d00*/  STL [R1+0x1f20], R150 ;  /* 0x001f209601007387 */ /* 0x000fe80000100800 */
[----:B------:R-:W4:Y:S04]  /*19d10*/  LDG.E.U16 R134, desc[UR60][R16.64] ;  /* 0x0000003c10867981 */ /* 0x000f28000c1e1500 */
[----:B------:R-:W-:Y:S04]  /*19d20*/  STL [R1+0x1f24], R151 ;  /* 0x001f249701007387 */ /* 0x000fe80000100800 */
[----:B------:R-:W-:Y:S04]  /*19d30*/  STL [R1+0x1f28], R3 ;  /* 0x001f280301007387 */ /* 0x000fe80000100800 */
[----:B------:R-:W-:Y:S01]  /*19d40*/  STL [R1+0x1f2c], R15 ;  /* 0x001f2c0f01007387 */ /* 0x000fe20000100800 */
[----:B------:R-:W-:-:S03]  /*19d50*/  IMAD.WIDE R152, R2, 0x2, R160 ;  /* 0x0000000202987825 */ /* 0x000fc600078e02a0 */
[----:B------:R-:W-:Y:S04]  /*19d60*/  STL [R1+0x1f30], R4 ;  /* 0x001f300401007387 */ /* 0x000fe80000100800 */
[----:B------:R0:W-:Y:S04]  /*19d70*/  STL [R1+0x1f34], R5 ;  /* 0x001f340501007387 */ /* 0x0001e80000100800 */
[----:B------:R-:W4:Y:S04]  /*19d80*/  LDG.E.U16 R133, desc[UR60][R152.64] ;  /* 0x0000003c98857981 */ /* 0x000f28000c1e1500 */
[----:B0-----:R-:W4:Y:S04]  /*19d90*/  LDL.64 R4, [R1+0x1728] ;  /* 0x0017280001047983 */ /* 0x001f280000100a00 */
[----:B---3--:R-:W-:Y:S04]  /*19da0*/  STL [R1+0x1f38], R147 ;  /* 0x001f389301007387 */ /* 0x008fe80000100800 */
[----:B------:R-:W3:Y:S04]  /*19db0*/  LDL.64 R24, [R1+0x1720] ;  /* 0x0017200001187983 */ /* 0x000ee80000100a00 */
[----:B------:R-:W3:Y:S04]  /*19dc0*/  LDL.64 R6, [R1+0x15e8] ;  /* 0x0015e80001067983 */ /* 0x000ee80000100a00 */
[----:B------:R-:W3:Y:S04]  /*19dd0*/  LDL.64 R28, [R1+0x15f0] ;  /* 0x0015f000011c7983 */ /* 0x000ee80000100a00 */
[----:B------:R-:W3:Y:S04]  /*19de0*/  LDL.64 R12, [R1+0x1938] ;  /* 0x00193800010c7983 */ /* 0x000ee80000100a00 */
[----:B------:R-:W3:Y:S04]  /*19df0*/  LDL.64 R10, [R1+0x1908] ;  /* 0x00190800010a7983 */ /* 0x000ee80000100a00 */
[----:B--2---:R-:W-:Y:S04]  /*19e00*/  STL [R1+0x1f3c], R146 ;  /* 0x001f3c9201007387 */ /* 0x004fe80000100800 */
[----:B----4-:R-:W-:Y:S04]  /*19e10*/  STL [R1+0x1f40], R145 ;  /* 0x001f409101007387 */ /* 0x010fe80000100800 */
[----:B------:R0:W-:Y:S04]  /*19e20*/  STL [R1+0x1f44], R144 ;  /* 0x001f449001007387 */ /* 0x0001e80000100800 */
[----:B------:R-:W-:Y:S04]  /*19e30*/  STL [R1+0x1f48], R135 ;  /* 0x001f488701007387 */ /* 0x000fe80000100800 */
[----:B------:R1:W-:Y:S04]  /*19e40*/  STL [R1+0x1f4c], R134 ;  /* 0x001f4c8601007387 */ /* 0x0003e80000100800 */
[----:B------:R-:W2:Y:S01]  /*19e50*/  LDL.64 R32, [R1+0x1930] ;  /* 0x0019300001207983 */ /* 0x000ea20000100a00 */
[----:B------:R-:W-:-:S03]  /*19e60*/  IMAD.WIDE R18, R2, 0x2, R154 ;  /* 0x0000000202127825 */ /* 0x000fc600078e029a */
[----:B------:R-:W4:Y:S04]  /*19e70*/  LDL.64 R26, [R1+0x15e0] ;  /* 0x0015e000011a7983 */ /* 0x000f280000100a00 */
[----:B------:R-:W4:Y:S01]  /*19e80*/  LDL.64 R8, [R1+0x1928] ;  /* 0x0019280001087983 */ /* 0x000f220000100a00 */
[----:B------:R-:W-:-:S03]  /*19e90*/  IMAD.WIDE R16, R2, 0x2, R4 ;  /* 0x0000000202107825 */ /* 0x000fc600078e0204 */
[----:B------:R-:W4:Y:S04]  /*19ea0*/  LDL.64 R4, [R1+0x18f8] ;  /* 0x0018f80001047983 */ /* 0x000f280000100a00 */
[----:B------:R-:W4:Y:S04]  /*19eb0*/  LDL.64 R30, [R1+0x1718] ;  /* 0x00171800011e7983 */ /* 0x000f280000100a00 */
[----:B------:R-:W4:Y:S04]  /*19ec0*/  LDL.64 R34, [R1+0x1900] ;  /* 0x0019000001227983 */ /* 0x000f280000100a00 */
[----:B------:R3:W4:Y:S04]  /*19ed0*/  LDG.E.U16 R114, desc[UR60][R18.64] ;  /* 0x0000003c12727981 */ /* 0x000728000c1e1500 */
[----:B------:R0:W4:Y:S04]  /*19ee0*/  LDG.E.U16 R113, desc[UR60][R16.64] ;  /* 0x0000003c10717981 */ /* 0x000128000c1e1500 */
[----:B------:R1:W-:Y:S01]  /*19ef0*/  STL [R1+0x1f50], R133 ;  /* 0x001f508501007387 */ /* 0x0003e20000100800 */
[----:B------:R-:W-:-:S03]  /*19f00*/  IMAD.WIDE R22, R2, 0x2, R158 ;  /* 0x0000000202167825 */ /* 0x000fc600078e029e */
[----:B------:R-:W4:Y:S01]  /*19f10*/  LDL.64 R42, [R1+0x15b8] ;  /* 0x0015b800012a7983 */ /* 0x000f220000100a00 */
[----:B------:R-:W-:-:S03]  /*19f20*/  IMAD.WIDE R20, R2, 0x2, R156 ;  /* 0x0000000202147825 */ /* 0x000fc600078e029c */
[----:B------:R1:W4:Y:S04]  /*19f30*/  LDG.E.U16 R132, desc[UR60][R22.64] ;  /* 0x0000003c16847981 */ /* 0x000328000c1e1500 */
[----:B------:R1:W4:Y:S04]  /*19f40*/  LDG.E.U16 R115, desc[UR60][R20.64] ;  /* 0x0000003c14737981 */ /* 0x000328000c1e1500 */
        /* <DEDUP_REMOVED lines=28> */
[----:B------:R-:W4:Y:S01]  /*1a110*/  LDL.64 R174, [R1+0x1460] ;  /* 0x0014600001ae7983 */ /* 0x000f220000100a00 */
[----:B---3--:R-:W-:-:S03]  /*1a120*/  IMAD.WIDE R18, R2, 0x2, R24 ;  /* 0x0000000202127825 */ /* 0x008fc600078e0218 */
[----:B------:R-:W3:Y:S01]  /*1a130*/  LDL.64 R24, [R1+0x18f0] ;  /* 0x0018f00001187983 */ /* 0x000ee20000100a00 */
[----:B0-----:R-:W-:-:S03]  /*1a140*/  IMAD.WIDE R16, R2, 0x2, R6 ;  /* 0x0000000202107825 */ /* 0x001fc600078e0206 */
[----:B------:R-:W3:Y:S01]  /*1a150*/  LDL.64 R6, [R1+0x1708] ;  /* 0x0017080001067983 */ /* 0x000ee20000100a00 */
[----:B------:R-:W-:-:S03]  /*1a160*/  IMAD.WIDE R152, R2, 0x2, R28 ;  /* 0x0000000202987825 */ /* 0x000fc600078e021c */
[----:B------:R-:W3:Y:S01]  /*1a170*/  LDL.64 R28, [R1+0x1710] ;  /* 0x00171000011c7983 */ /* 0x000ee20000100a00 */
[----:B-1----:R-:W-:-:S03]  /*1a180*/  IMAD.WIDE R22, R2, 0x2, R12 ;  /* 0x0000000202167825 */ /* 0x002fc600078e020c */
[----:B------:R-:W3:Y:S01]  /*1a190*/  LDL.64 R12, [R1+0x15d8] ;  /* 0x0015d800010c7983 */ /* 0x000ee20000100a00 */
[----:B------:R-:W-:-:S03]  /*1a1a0*/  IMAD.WIDE R20, R2, 0x2, R10 ;  /* 0x0000000202147825 */ /* 0x000fc600078e020a */
[----:B------:R-:W3:Y:S04]  /*1a1b0*/  LDL.64 R10, [R1+0x1920] ;  /* 0x00192000010a7983 */ /* 0x000ee80000100a00 */
[----:B------:R2:W3:Y:S04]  /*1a1c0*/  LDG.E.U16 R112, desc[UR60][R152.64] ;  /* 0x0000003c98707981 */ /* 0x0004e8000c1e1500 */
[----:B------:R4:W3:Y:S04]  /*1a1d0*/  LDG.E.U16 R93, desc[UR60][R18.64] ;  /* 0x0000003c125d7981 */ /* 0x0008e8000c1e1500 */
[----:B------:R0:W3:Y:S04]  /*1a1e0*/  LDG.E.U16 R92, desc[UR60][R16.64] ;  /* 0x0000003c105c7981 */ /* 0x0000e8000c1e1500 */
[----:B------:R-:W3:Y:S04]  /*1a1f0*/  LDG.E.U16 R94, desc[UR60][R20.64] ;  /* 0x0000003c145e7981 */ /* 0x000ee8000c1e1500 */
[----:B------:R-:W3:Y:S01]  /*1a200*/  LDG.E.U16 R95, desc[UR60][R22.64] ;  /* 0x0000003c165f7981 */ /* 0x000ee2000c1e1500 */
[----:B--2---:R-:W-:-:S03]  /*1a210*/  IMAD.WIDE R152, R2, 0x2, R32 ;  /* 0x0000000202987825 */ /* 0x004fc600078e0220 */
[----:B------:R-:W2:Y:S01]  /*1a220*/  LDL.64 R32, [R1+0x15d0] ;  /* 0x0015d00001207983 */ /* 0x000ea20000100a00 */
[----:B----4-:R-:W-:-:S03]  /*1a230*/  IMAD.WIDE R18, R2, 0x2, R26 ;  /* 0x0000000202127825 */ /* 0x010fc600078e021a */
[----:B------:R1:W4:Y:S01]  /*1a240*/  LDG.E.U16 R75, desc[UR60][R152.64] ;  /* 0x0000003c984b7981 */ /* 0x000322000c1e1500 */
[----:B0-----:R-:W-:-:S03]  /*1a250*/  IMAD.WIDE R16, R2, 0x2, R8 ;  /* 0x0000000202107825 */ /* 0x001fc600078e0208 */
[----:B------:R-:W4:Y:S04]  /*1a260*/  LDL.64 R26, [R1+0x1700] ;  /* 0x00170000011a7983 */ /* 0x000f280000100a00 */
[----:B------:R-:W4:Y:S01]  /*1a270*/  LDL.64 R8, [R1+0x15c8] ;  /* 0x0015c80001087983 */ /* 0x000f220000100a00 */
[----:B-1----:R-:W-:-:S03]  /*1a280*/  IMAD.WIDE R152, R2, 0x2, R4 ;  /* 0x0000000202987825 */ /* 0x002fc600078e0204 */
[----:B------:R-:W4:Y:S01]  /*1a290*/  LDL.64 R4, [R1+0x18d8] ;  /* 0x0018d80001047983 */ /* 0x000f220000100a00 */
[----:B------:R-:W-:-:S03]  /*1a2a0*/  IMAD.WIDE R20, R2, 0x2, R30 ;  /* 0x0000000202147825 */ /* 0x000fc600078e021e */
[----:B------:R-:W4:Y:S04]  /*1a2b0*/  LDL.64 R30, [R1+0x18e0] ;  /* 0x0018e000011e7983 */ /* 0x000f280000100a00 */
[----:B------:R3:W4:Y:S04]  /*1a2c0*/  LDG.E.U16 R55, desc[UR60][R16.64] ;  /* 0x0000003c10377981 */ /* 0x000728000c1e1500 */
[----:B------:R0:W4:Y:S01]  /*1a2d0*/  LDG.E.U16 R54, desc[UR60][R152.64] ;  /* 0x0000003c98367981 */ /* 0x000122000c1e1500 */
[----:B------:R-:W-:-:S03]  /*1a2e0*/  IMAD.WIDE R22, R2, 0x2, R34 ;  /* 0x0000000202167825 */ /* 0x000fc600078e0222 */
[----:B------:R-:W4:Y:S04]  /*1a2f0*/  LDL.64 R34, [R1+0x18e8] ;  /* 0x0018e80001227983 */ /* 0x000f280000100a00 */
[----:B------:R1:W4:Y:S04]  /*1a300*/  LDG.E.U16 R74, desc[UR60][R22.64] ;  /* 0x0000003c164a7981 */ /* 0x000328000c1e1500 */
[----:B------:R1:W4:Y:S04]  /*1a310*/  LDG.E.U16 R73, desc[UR60][R20.64] ;  /* 0x0000003c14497981 */ /* 0x000328000c1e1500 */
[----:B------:R1:W4:Y:S01]  /*1a320*/  LDG.E.U16 R72, desc[UR60][R18.64] ;  /* 0x0000003c12487981 */ /* 0x000322000c1e1500 */
[----:B---3--:R-:W-:-:S03]  /*1a330*/  IMAD.WIDE R16, R2, 0x2, R24 ;  /* 0x0000000202107825 */ /* 0x008fc600078e0218 */
[----:B------:R-:W3:Y:S01]  /*1a340*/  LDL.64 R24, [R1+0x18c8] ;  /* 0x0018c80001187983 */ /* 0x000ee20000100a00 */
[----:B0-----:R-:W-:-:S03]  /*1a350*/  IMAD.WIDE R152, R2, 0x2, R6 ;  /* 0x0000000202987825 */ /* 0x001fc600078e0206 */
[----:B------:R-:W3:Y:S01]  /*1a360*/  LDL.64 R6, [R1+0x18c0] ;  /* 0x0018c00001067983 */ /* 0x000ee20000100a00 */
[----:B-1----:R-:W-:-:S03]  /*1a370*/  IMAD.WIDE R22, R2, 0x2, R28 ;  /* 0x0000000202167825 */ /* 0x002fc600078e021c */
[----:B------:R-:W3:Y:S01]  /*1a380*/  LDL.64 R28, [R1+0x18d0] ;  /* 0x0018d000011c7983 */ /* 0x000ee20000100a00 */
[----:B------:R-:W-:-:S03]  /*1a390*/  IMAD.WIDE R20, R2, 0x2, R12 ;  /* 0x0000000202147825 */ /* 0x000fc600078e020c */
        /* <DEDUP_REMOVED lines=9> */
[----:B------:R-:W2:Y:S04]  /*1a430*/  LDL.64 R32, [R1+0x16f0] ;  /* 0x0016f00001207983 */ /* 0x000ea80000100a00 */
[----:B------:R1:W2:Y:S01]  /*1a440*/  LDG.E.U16 R36, desc[UR60][R22.64] ;  /* 0x0000003c16247981 */ /* 0x0002a2000c1e1500 */
[----:B----4-:R-:W-:-:S03]  /*1a450*/  IMAD.WIDE R16, R2, 0x2, R26 ;  /* 0x0000000202107825 */ /* 0x010fc600078e021a */
[----:B------:R-:W4:Y:S01]  /*1a460*/  LDL.64 R26, [R1+0x18b0] ;  /* 0x0018b000011a7983 */ /* 0x000f220000100a00 */
[----:B0-----:R-:W-:-:S03]  /*1a470*/  IMAD.WIDE R152, R2, 0x2, R8 ;  /* 0x0000000202987825 */ /* 0x001fc600078e0208 */
        /* <DEDUP_REMOVED lines=8> */
[----:B------:R-:W4:Y:S04]  /*1a500*/  LDG.E.U16 R134, desc[UR60][R18.64] ;  /* 0x0000003c12867981 */ /* 0x000f28000c1e1500 */
[----:B------:R1:W4:Y:S04]  /*1a510*/  LDG.E.U16 R133, desc[UR60][R20.64] ;  /* 0x0000003c14857981 */ /* 0x000328000c1e1500 */
[----:B------:R1:W4:Y:S04]  /*1a520*/  LDG.E.U16 R135, desc[UR60][R16.64] ;  /* 0x0000003c10877981 */ /* 0x000328000c1e1500 */
[----:B------:R-:W4:Y:S01]  /*1a530*/  LDL.64 R34, [R1+0x18a8] ;  /* 0x0018a80001227983 */ /* 0x000f220000100a00 */
[----:B---3--:R-:W-:-:S03]  /*1a540*/  IMAD.WIDE R152, R2, 0x2, R24 ;  /* 0x0000000202987825 */ /* 0x008fc600078e0218 */
[----:B------:R-:W3:Y:S01]  /*1a550*/  LDL.64 R24, [R1+0x15a8] ;  /* 0x0015a80001187983 */ /* 0x000ee20000100a00 */
[----:B0-----:R-:W-:-:S03]  /*1a560*/  IMAD.WIDE R22, R2, 0x2, R6 ;  /* 0x0000000202167825 */ /* 0x001fc600078e0206 */
[----:B------:R-:W3:Y:S01]  /*1a570*/  LDL.64 R6, [R1+0x1898] ;  /* 0x0018980001067983 */ /* 0x000ee20000100a00 */
[----:B-1----:R-:W-:-:S03]  /*1a580*/  IMAD.WIDE R20, R2, 0x2, R28 ;  /* 0x0000000202147825 */ /* 0x002fc600078e021c */
[----:B------:R-:W3:Y:S01]  /*1a590*/  LDL.64 R28, [R1+0x16e0] ;  /* 0x0016e000011c7983 */ /* 0x000ee20000100a00 */
[----:B------:R-:W-:-:S03]  /*1a5a0*/  IMAD.WIDE R18, R2, 0x2, R12 ;  /* 0x0000000202127825 */ /* 0x000fc600078e020c */
[----:B------:R-:W3:Y:S01]  /*1a5b0*/  LDG.E.U16 R142, desc[UR60][R20.64] ;  /* 0x0000003c148e7981 */ /* 0x000ee2000c1e1500 */
[----:B------:R-:W-:-:S03]  /*1a5c0*/  IMAD.WIDE R16, R2, 0x2, R10 ;  /* 0x0000000202107825 */ /* 0x000fc600078e020a */
[----:B------:R0:W3:Y:S04]  /*1a5d0*/  LDG.E.U16 R12, desc[UR60][R18.64] ;  /* 0x0000003c120c7981 */ /* 0x0000e8000c1e1500 */
[----:B------:R1:W3:Y:S04]  /*1a5e0*/  LDG.E.U16 R11, desc[UR60][R16.64] ;  /* 0x0000003c100b7981 */ /* 0x0002e8000c1e1500 */
[----:B------:R4:W3:Y:S01]  /*1a5f0*/  LDG.E.U16 R131, desc[UR60][R152.64] ;  /* 0x0000003c98837981 */ /* 0x0008e2000c1e1500 */
[----:B0-----:R-:W-:-:S03]  /*1a600*/  IMAD.WIDE R18, R2, 0x2, R42 ;  /* 0x0000000202127825 */ /* 0x001fc600078e022a */
[----:B------:R-:W3:Y:S01]  /*1a610*/  LDL.64 R42, [R1+0x16d8] ;  /* 0x0016d800012a7983 */ /* 0x000ee20000100a00 */
[----:B-1----:R-:W-:-:S03]  /*1a620*/  IMAD.WIDE R16, R2, 0x2, R40 ;  /* 0x0000000202107825 */ /* 0x002fc600078e0228 */
[----:B------:R-:W3:Y:S04]  /*1a630*/  LDL.64 R40, [R1+0x15a0] ;  /* 0x0015a00001287983 */ /* 0x000ee80000100a00 */
[----:B------:R0:W3:Y:S01]  /*1a640*/  LDG.E.U16 R130, desc[UR60][R22.64] ;  /* 0x0000003c16827981 */ /* 0x0000e2000c1e1500 */
[----:B--2---:R-:W-:-:S03]  /*1a650*/  IMAD.WIDE R20, R2, 0x2, R32 ;  /* 0x0000000202147825 */ /* 0x004fc600078e0220 */
[----:B------:R-:W2:Y:S04]  /*1a660*/  LDL.64 R32, [R1+0x1890] ;  /* 0x0018900001207983 */ /* 0x000ea80000100a00 */
[----:B------:R1:W2:Y:S01]  /*1a670*/  LDG.E.U16 R129, desc[UR60][R20.64] ;  /* 0x0000003c14817981 */ /* 0x0002a2000c1e1500 */
[----:B----4-:R-:W-:-:S03]  /*1a680*/  IMAD.WIDE R152, R2, 0x2, R26 ;  /* 0x0000000202987825 */ /* 0x010fc600078e021a */
[----:B------:R4:W2:Y:S01]  /*1a690*/  LDG.E.U16 R111, desc[UR60][R16.64] ;  /* 0x0000003c106f7981 */ /* 0x0008a2000c1e1500 */
[----:B0-----:R-:W-:-:S03]  /*1a6a0*/  IMAD.WIDE R22, R2, 0x2, R8 ;  /* 0x0000000202167825 */ /* 0x001fc600078e0208 */
[----:B------:R-:W2:Y:S01]  /*1a6b0*/  LDL.64 R26, [R1+0x1888] ;  /* 0x00188800011a7983 */ /* 0x000ea20000100a00 */
[----:B-1----:R-:W-:-:S03]  /*1a6c0*/  IMAD.WIDE R20, R2, 0x2, R4 ;  /* 0x0000000202147825 */ /* 0x002fc600078e0204 */
[----:B------:R-:W2:Y:S01]  /*1a6d0*/  LDL.64 R8, [R1+0x1880] ;  /* 0x0018800001087983 */ /* 0x000ea20000100a00 */
[----:B----4-:R-:W-:-:S03]  /*1a6e0*/  IMAD.WIDE R16, R2, 0x2, R30 ;  /* 0x0000000202107825 */ /* 0x010fc600078e021e */
[----:B------:R-:W4:Y:S04]  /*1a6f0*/  LDL.64 R4, [R1+0x16d0] ;  /* 0x0016d00001047983 */ /* 0x000f280000100a00 */
[----:B------:R-:W4:Y:S04]  /*1a700*/  LDL.64 R30, [R1+0x1878] ;  /* 0x00187800011e7983 */ /* 0x000f280000100a00 */
[----:B------:R3:W4:Y:S04]  /*1a710*/  LDG.E.U16 R109, desc[UR60][R22.64] ;  /* 0x0000003c166d7981 */ /* 0x000728000c1e1500 */
[----:B------:R0:W4:Y:S04]  /*1a720*/  LDG.E.U16 R108, desc[UR60][R20.64] ;  /* 0x0000003c146c7981 */ /* 0x000128000c1e1500 */
        /* <DEDUP_REMOVED lines=10> */
[----:B------:R-:W3:Y:S04]  /*1a7d0*/  LDL.64 R28, [R1+0x1870] ;  /* 0x00187000011c7983 */ /* 0x000ee80000100a00 */
[----:B------:R-:W3:Y:S04]  /*1a7e0*/  LDG.E.U16 R91, desc[UR60][R18.64] ;  /* 0x0000003c125b7981 */ /* 0x000ee8000c1e1500 */
[----:B------:R0:W3:Y:S04]  /*1a7f0*/  LDG.E.U16 R89, desc[UR60][R152.64] ;  /* 0x0000003c98597981 */ /* 0x0000e8000c1e1500 */
[----:B------:R1:W3:Y:S01]  /*1a800*/  LDG.E.U16 R88, desc[UR60][R22.64] ;  /* 0x0000003c16587981 */ /* 0x0002e2000c1e1500 */
[----:B------:R-:W-:-:S03]  /*1a810*/  IMAD.WIDE R16, R2, 0x2, R42 ;  /* 0x0000000202107825 */ /* 0x000fc600078e022a */
[----:B------:R-:W3:Y:S01]  /*1a820*/  LDL.64 R42, [R1+0x1860] ;  /* 0x00186000012a7983 */ /* 0x000ee20000100a00 */
[----:B0-----:R-:W-:-:S03]  /*1a830*/  IMAD.WIDE R152, R2, 0x2, R40 ;  /* 0x0000000202987825 */ /* 0x001fc600078e0228 */
[----:B------:R-:W3:Y:S04]  /*1a840*/  LDL.64 R40, [R1+0x16c0] ;  /* 0x0016c00001287983 */ /* 0x000ee80000100a00 */
[----:B------:R0:W3:Y:S01]  /*1a850*/  LDG.E.U16 R71, desc[UR60][R20.64] ;  /* 0x0000003c14477981 */ /* 0x0000e2000c1e1500 */
[----:B--2---:R-:W-:-:S03]  /*1a860*/  IMAD.WIDE R18, R2, 0x2, R32 ;  /* 0x0000000202127825 */ /* 0x004fc600078e0220 */
[----:B------:R-:W2:Y:S04]  /*1a870*/  LDL.64 R32, [R1+0x1868] ;  /* 0x0018680001207983 */ /* 0x000ea80000100a00 */
[----:B------:R4:W2:Y:S04]  /*1a880*/  LDG.E.U16 R70, desc[UR60][R18.64] ;  /* 0x0000003c12467981 */ /* 0x0008a8000c1e1500 */
[----:B------:R4:W2:Y:S01]  /*1a890*/  LDG.E.U16 R68, desc[UR60][R152.64] ;  /* 0x0000003c98447981 */ /* 0x0008a2000c1e1500 */
[----:B-1----:R-:W-:-:S03]  /*1a8a0*/  IMAD.WIDE R22, R2, 0x2, R26 ;  /* 0x0000000202167825 */ /* 0x002fc600078e021a */
[----:B------:R-:W2:Y:S01]  /*1a8b0*/  LDL.64 R26, [R1+0x1588] ;  /* 0x00158800011a7983 */ /* 0x000ea20000100a00 */
[----:B0-----:R-:W-:-:S03]  /*1a8c0*/  IMAD.WIDE R20, R2, 0x2, R8 ;  /* 0x0000000202147825 */ /* 0x001fc600078e0208 */
[----:B------:R-:W2:Y:S01]  /*1a8d0*/  LDL.64 R8, [R1+0x1858] ;  /* 0x0018580001087983 */ /* 0x000ea20000100a00 */
[----:B----4-:R-:W-:-:S03]  /*1a8e0*/  IMAD.WIDE R18, R2, 0x2, R4 ;  /* 0x0000000202127825 */ /* 0x010fc600078e0204 */
[----:B------:R-:W4:Y:S01]  /*1a8f0*/  LDL.64 R4, [R1+0x1850] ;  /* 0x0018500001047983 */ /* 0x000f220000100a00 */
[----:B------:R-:W-:-:S03]  /*1a900*/  IMAD.WIDE R152, R2, 0x2, R30 ;  /* 0x0000000202987825 */ /* 0x000fc600078e021e */
[----:B------:R-:W4:Y:S04]  /*1a910*/  LDL.64 R30, [R1+0x1580] ;  /* 0x00158000011e7983 */ /* 0x000f280000100a00 */
        /* <DEDUP_REMOVED lines=9> */
[----:B------:R0:W3:Y:S01]  /*1a9b0*/  LDG.E.U16 R35, desc[UR60][R152.64] ;  /* 0x0000003c98237981 */ /* 0x0000e2000c1e1500 */
[----:B------:R-:W-:-:S03]  /*1a9c0*/  IMAD.WIDE R22, R2, 0x2, R28 ;  /* 0x0000000202167825 */ /* 0x000fc600078e021c */
[----:B------:R-:W3:Y:S04]  /*1a9d0*/  LDL.64 R28, [R1+0x1848] ;  /* 0x00184800011c7983 */ /* 0x000ee80000100a00 */
[----:B------:R-:W3:Y:S04]  /*1a9e0*/  LDG.E.U16 R48, desc[UR60][R16.64] ;  /* 0x0000003c10307981 */ /* 0x000ee8000c1e1500 */
[----:B------:R1:W3:Y:S01]  /*1a9f0*/  LDG.E.U16 R34, desc[UR60][R22.64] ;  /* 0x0000003c16227981 */ /* 0x0002e2000c1e1500 */
[----:B0-----:R-:W-:-:S03]  /*1aa00*/  IMAD.WIDE R152, R2, 0x2, R42 ;  /* 0x0000000202987825 */ /* 0x001fc600078e022a */
[----:B------:R-:W3:Y:S01]  /*1aa10*/  LDL.64 R42, [R1+0x16a8] ;  /* 0x0016a800012a7983 */ /* 0x000ee20000100a00 */
[----:B-1----:R-:W-:-:S03]  /*1aa20*/  IMAD.WIDE R22, R2, 0x2, R40 ;  /* 0x0000000202167825 */ /* 0x002fc600078e0228 */
[----:B------:R-:W3:Y:S04]  /*1aa30*/  LDL.64 R40, [R1+0x1570] ;  /* 0x0015700001287983 */ /* 0x000ee80000100a00 */
[----:B------:R-:W3:Y:S01]  /*1aa40*/  LDG.E.U16 R147, desc[UR60][R22.64] ;  /* 0x0000003c16937981 */ /* 0x000ee2000c1e1500 */
[----:B--2---:R-:W-:-:S03]  /*1aa50*/  IMAD.WIDE R16, R2, 0x2, R32 ;  /* 0x0000000202107825 */ /* 0x004fc600078e0220 */
[----:B------:R0:W2:Y:S04]  /*1aa60*/  LDG.E.U16 R33, desc[UR60][R20.64] ;  /* 0x0000003c14217981 */ /* 0x0000a8000c1e1500 */
[----:B------:R1:W2:Y:S04]  /*1aa70*/  LDG.E.U16 R32, desc[UR60][R18.64] ;  /* 0x0000003c12207981 */ /* 0x0002a8000c1e1500 */
[----:B------:R4:W2:Y:S01]  /*1aa80*/  LDG.E.U16 R145, desc[UR60][R16.64] ;  /* 0x0000003c10917981 */ /* 0x0008a2000c1e1500 */
[----:B0-----:R-:W-:-:S03]  /*1aa90*/  IMAD.WIDE R20, R2, 0x2, R26 ;  /* 0x0000000202147825 */ /* 0x001fc600078e021a */
[----:B------:R-:W2:Y:S01]  /*1aaa0*/  LDL.64 R26, [R1+0x1828] ;  /* 0x00182800011a7983 */ /* 0x000ea20000100a00 */
[----:B-1----:R-:W-:-:S03]  /*1aab0*/  IMAD.WIDE R18, R2, 0x2, R8 ;  /* 0x0000000202127825 */ /* 0x002fc600078e0208 */
[----:B------:R0:W2:Y:S01]  /*1aac0*/  LDG.E.U16 R146, desc[UR60][R152.64] ;  /* 0x0000003c98927981 */ /* 0x0000a2000c1e1500 */
[----:B----4-:R-:W-:-:S03]  /*1aad0*/  IMAD.WIDE R16, R2, 0x2, R4 ;  /* 0x0000000202107825 */ /* 0x010fc600078e0204 */
[----:B------:R3:W4:Y:S01]  /*1aae0*/  LDG.E.U16 R10, desc[UR60][R18.64] ;  /* 0x0000003c120a7981 */ /* 0x000722000c1e1500 */
[----:B------:R-:W-:-:S03]  /*1aaf0*/  IMAD.WIDE R22, R2, 0x2, R30 ;  /* 0x0000000202167825 */ /* 0x000fc600078e021e */
[----:B------:R-:W4:Y:S01]  /*1ab00*/  LDL.64 R30, [R1+0x16a0] ;  /* 0x0016a000011e7983 */ /* 0x000f220000100a00 */
[----:B0-----:R-:W-:-:S03]  /*1ab10*/  IMAD.WIDE R152, R2, 0x2, R44 ;  /* 0x0000000202987825 */ /* 0x001fc600078e022c */
[----:B------:R0:W4:Y:S04]  /*1ab20*/  LDG.E.U16 R9, desc[UR60][R16.64] ;  /* 0x0000003c10097981 */ /* 0x000128000c1e1500 */
[----:B------:R-:W4:Y:S04]  /*1ab30*/  LDL.64 R44, [R1+0x1820] ;  /* 0x00182000012c7983 */ /* 0x000f280000100a00 */
[----:B------:R-:W4:Y:S04]  /*1ab40*/  LDG.E.U16 R5, desc[UR60][R20.64] ;  /* 0x0000003c14057981 */ /* 0x000f28000c1e1500 */
[----:B------:R1:W4:Y:S01]  /*1ab50*/  LDG.E.U16 R8, desc[UR60][R152.64] ;  /* 0x0000003c98087981 */ /* 0x000322000c1e1500 */
[----:B---3--:R-:W-:-:S03]  /*1ab60*/  IMAD.WIDE R18, R2, 0x2, R24 ;  /* 0x0000000202127825 */ /* 0x008fc600078e0218 */
[----:B------:R-:W3:Y:S01]  /*1ab70*/  LDL.64 R24, [R1+0x1810] ;  /* 0x0018100001187983 */ /* 0x000ee20000100a00 */
[----:B0-----:R-:W-:-:S03]  /*1ab80*/  IMAD.WIDE R16, R2, 0x2, R6 ;  /* 0x0000000202107825 */ /* 0x001fc600078e0206 */
[----:B------:R0:W3:Y:S01]  /*1ab90*/  LDG.E.U16 R7, desc[UR60][R22.64] ;  /* 0x0000003c16077981 */ /* 0x0000e2000c1e1500 */
[----:B-1----:R-:W-:-:S03]  /*1aba0*/  IMAD.WIDE R152, R2, 0x2, R58 ;  /* 0x0000000202987825 */ /* 0x002fc600078e023a */
[----:B------:R1:W3:Y:S01]  /*1abb0*/  LDG.E.U16 R126, desc[UR60][R18.64] ;  /* 0x0000003c127e7981 */ /* 0x0002e2000c1e1500 */
[----:B------:R-:W-:-:S03]  /*1abc0*/  IMAD.WIDE R20, R2, 0x2, R28 ;  /* 0x0000000202147825 */ /* 0x000fc600078e021c */
[----:B------:R-:W3:Y:S01]  /*1abd0*/  LDL.64 R28, [R1+0x1568] ;  /* 0x00156800011c7983 */ /* 0x000ee20000100a00 */
[----:B0-----:R-:W-:-:S03]  /*1abe0*/  IMAD.WIDE R22, R2, 0x2, R56 ;  /* 0x0000000202167825 */ /* 0x001fc600078e0238 */
[----:B------:R-:W3:Y:S04]  /*1abf0*/  LDL.64 R56, [R1+0x1560] ;  /* 0x0015600001387983 */ /* 0x000ee80000100a00 */
[----:B------:R0:W3:Y:S04]  /*1ac00*/  LDG.E.U16 R127, desc[UR60][R20.64] ;  /* 0x0000003c147f7981 */ /* 0x0000e8000c1e1500 */
[----:B------:R-:W3:Y:S01]  /*1ac10*/  LDL.64 R58, [R1+0x1698] ;  /* 0x00169800013a7983 */ /* 0x000ee20000100a00 */
[----:B-1----:R-:W-:-:S03]  /*1ac20*/  IMAD.WIDE R18, R2, 0x2, R42 ;  /* 0x0000000202127825 */ /* 0x002fc600078e022a */
[----:B------:R-:W3:Y:S01]  /*1ac30*/  LDL.64 R42, [R1+0x1800] ;  /* 0x00180000012a7983 */ /* 0x000ee20000100a00 */
[----:B0-----:R-:W-:-:S03]  /*1ac40*/  IMAD.WIDE R20, R2, 0x2, R46 ;  /* 0x0000000202147825 */ /* 0x001fc600078e022e */
[----:B------:R-:W3:Y:S04]  /*1ac50*/  LDL.64 R46, [R1+0x1808] ;  /* 0x00180800012e7983 */ /* 0x000ee80000100a00 */
[----:B------:R0:W3:Y:S04]  /*1ac60*/  LDG.E.U16 R125, desc[UR60][R16.64] ;  /* 0x0000003c107d7981 */ /* 0x0000e8000c1e1500 */
[----:B------:R2:W3:Y:S04]  /*1ac70*/  LDG.E.U16 R124, desc[UR60][R152.64] ;  /* 0x0000003c987c7981 */ /* 0x0004e8000c1e1500 */
[----:B------:R4:W3:Y:S01]  /*1ac80*/  LDG.E.U16 R106, desc[UR60][R20.64] ;  /* 0x0000003c146a7981 */ /* 0x0008e2000c1e1500 */
[----:B0-----:R-:W-:-:S03]  /*1ac90*/  IMAD.WIDE R16, R2, 0x2, R40 ;  /* 0x0000000202107825 */ /* 0x001fc600078e0228 */
[----:B------:R-:W3:Y:S01]  /*1aca0*/  LDL.64 R40, [R1+0x1690] ;  /* 0x0016900001287983 */ /* 0x000ee20000100a00 */
[----:B--2---:R-:W-:-:S03]  /*1acb0*/  IMAD.WIDE R152, R2, 0x2, R26 ;  /* 0x0000000202987825 */ /* 0x004fc600078e021a */
[----:B------:R-:W2:Y:S04]  /*1acc0*/  LDL.64 R26, [R1+0x1558] ;  /* 0x00155800011a7983 */ /* 0x000ea80000100a00 */
[----:B------:R0:W2:Y:S04]  /*1acd0*/  LDG.E.U16 R107, desc[UR60][R22.64] ;  /* 0x0000003c166b7981 */ /* 0x0000a8000c1e1500 */
[----:B------:R3:W2:Y:S01]  /*1ace0*/  LDG.E.U16 R87, desc[UR60][R152.64] ;  /* 0x0000003c98577981 */ /* 0x0006a2000c1e1500 */
[----:B----4-:R-:W-:-:S03]  /*1acf0*/  IMAD.WIDE R20, R2, 0x2, R30 ;  /* 0x0000000202147825 */ /* 0x010fc600078e021e */
[----:B------:R-:W4:Y:S04]  /*1ad00*/  LDL.64 R30, [R1+0x17f0] ;  /* 0x0017f000011e7983 */ /* 0x000f280000100a00 */
[----:B------:R1:W4:Y:S01]  /*1ad10*/  LDG.E.U16 R85, desc[UR60][R20.64] ;  /* 0x0000003c14557981 */ /* 0x000322000c1e1500 */
[----:B0-----:R-:W-:-:S03]  /*1ad20*/  IMAD.WIDE R22, R2, 0x2, R44 ;  /* 0x0000000202167825 */ /* 0x001fc600078e022c */
[----:B------:R-:W4:Y:S04]  /*1ad30*/  LDL.64 R44, [R1+0x17f8] ;  /* 0x0017f800012c7983 */ /* 0x000f280000100a00 */
[----:B------:R0:W4:Y:S04]  /*1ad40*/  LDG.E.U16 R105, desc[UR60][R18.64] ;  /* 0x0000003c12697981 */ /* 0x000128000c1e1500 */
[----:B------:R0:W4:Y:S04]  /*1ad50*/  LDG.E.U16 R104, desc[UR60][R16.64] ;  /* 0x0000003c10687981 */ /* 0x000128000c1e1500 */
[----:B------:R0:W4:Y:S01]  /*1ad60*/  LDG.E.U16 R86, desc[UR60][R22.64] ;  /* 0x0000003c16567981 */ /* 0x000122000c1e1500 */
[----:B---3--:R-:W-:-:S03]  /*1ad70*/  IMAD.WIDE R152, R2, 0x2, R24 ;  /* 0x0000000202987825 */ /* 0x008fc600078e0218 */
[----:B------:R-:W3:Y:S01]  /*1ad80*/  LDL.64 R24, [R1+0x17e8] ;  /* 0x0017e80001187983 */ /* 0x000ee20000100a00 */
[----:B-1----:R-:W-:-:S03]  /*1ad90*/  IMAD.WIDE R20, R2, 0x2, R56 ;  /* 0x0000000202147825 */ /* 0x002fc600078e0238 */
[----:B------:R-:W3:Y:S04]  /*1ada0*/  LDG.E.U16 R66, desc[UR60][R152.64] ;  /* 0x0000003c98427981 */ /* 0x000ee8000c1e1500 */
[----:B------:R-:W3:Y:S01]  /*1adb0*/  LDL.64 R56, [R1+0x1680] ;  /* 0x0016800001387983 */ /* 0x000ee20000100a00 */
[----:B0-----:R-:W-:-:S03]  /*1adc0*/  IMAD.WIDE R18, R2, 0x2, R28 ;  /* 0x0000000202127825 */ /* 0x001fc600078e021c */
[----:B------:R-:W3:Y:S01]  /*1add0*/  LDL.64 R28, [R1+0x1688] ;  /* 0x00168800011c7983 */ /* 0x000ee20000100a00 */
[----:B------:R-:W-:-:S03]  /*1ade0*/  IMAD.WIDE R16, R2, 0x2, R60 ;  /* 0x0000000202107825 */ /* 0x000fc600078e023c */
[----:B------:R0:W3:Y:S01]  /*1adf0*/  LDG.E.U16 R84, desc[UR60][R18.64] ;  /* 0x0000003c12547981 */ /* 0x0000e2000c1e1500 */
[----:B------:R-:W-:-:S03]  /*1ae00*/  IMAD.WIDE R22, R2, 0x2, R58 ;  /* 0x0000000202167825 */ /* 0x000fc600078e023a */
[----:B------:R1:W3:Y:S04]  /*1ae10*/  LDG.E.U16 R67, desc[UR60][R16.64] ;  /* 0x0000003c10437981 */ /* 0x0002e8000c1e1500 */
[----:B------:R-:W3:Y:S01]  /*1ae20*/  LDL.64 R60, [R1+0x17e0] ;  /* 0x0017e000013c7983 */ /* 0x000ee20000100a00 */
[----:B0-----:R-:W-:-:S03]  /*1ae30*/  IMAD.WIDE R18, R2, 0x2, R46 ;  /* 0x0000000202127825 */ /* 0x001fc600078e022e */
[----:B------:R2:W3:Y:S01]  /*1ae40*/  LDG.E.U16 R65, desc[UR60][R22.64] ;  /* 0x0000003c16417981 */ /* 0x0004e2000c1e1500 */
[----:B-1----:R-:W-:-:S03]  /*1ae50*/  IMAD.WIDE R16, R2, 0x2, R42 ;  /* 0x0000000202107825 */ /* 0x002fc600078e022a */
[----:B------:R-:W3:Y:S01]  /*1ae60*/  LDL.64 R42, [R1+0x17d8] ;  /* 0x0017d800012a7983 */ /* 0x000ee20000100a00 */
[----:B------:R-:W-:-:S03]  /*1ae70*/  IMAD.WIDE R152, R2, 0x2, R40 ;  /* 0x0000000202987825 */ /* 0x000fc600078e0228 */
[----:B------:R4:W3:Y:S01]  /*1ae80*/  LDG.E.U16 R47, desc[UR60][R18.64] ;  /* 0x0000003c122f7981 */ /* 0x0008e2000c1e1500 */
[----:B--2---:R-:W-:-:S03]  /*1ae90*/  IMAD.WIDE R22, R2, 0x2, R26 ;  /* 0x0000000202167825 */ /* 0x004fc600078e021a */
[----:B------:R-:W2:Y:S04]  /*1aea0*/  LDL.64 R40, [R1+0x17d0] ;  /* 0x0017d00001287983 */ /* 0x000ea80000100a00 */
[----:B------:R-:W2:Y:S04]  /*1aeb0*/  LDL.64 R26, [R1+0x1678] ;  /* 0x00167800011a7983 */ /* 0x000ea80000100a00 */
[----:B------:R0:W2:Y:S01]  /*1aec0*/  LDG.E.U16 R64, desc[UR60][R20.64] ;  /* 0x0000003c14407981 */ /* 0x0000a2000c1e1500 */
[----:B----4-:R-:W-:-:S03]  /*1aed0*/  IMAD.WIDE R18, R2, 0x2, R30 ;  /* 0x0000000202127825 */ /* 0x010fc600078e021e */
[----:B------:R-:W4:Y:S04]  /*1aee0*/  LDL.64 R58, [R1+0x17c8] ;  /* 0x0017c800013a7983 */ /* 0x000f280000100a00 */
[----:B------:R-:W4:Y:S01]  /*1aef0*/  LDG.E.U16 R30, desc[UR60][R18.64] ;  /* 0x0000003c121e7981 */ /* 0x000f22000c1e1500 */
[----:B0-----:R-:W-:-:S03]  /*1af00*/  IMAD.WIDE R20, R2, 0x2, R44 ;  /* 0x0000000202147825 */ /* 0x001fc600078e022c */
[----:B------:R-:W4:Y:S04]  /*1af10*/  LDG.E.U16 R46, desc[UR60][R16.64] ;  /* 0x0000003c102e7981 */ /* 0x000f28000c1e1500 */
[----:B------:R0:W4:Y:S04]  /*1af20*/  LDG.E.U16 R45, desc[UR60][R152.64] ;  /* 0x0000003c982d7981 */ /* 0x000128000c1e1500 */
[----:B------:R3:W4:Y:S04]  /*1af30*/  LDG.E.U16 R44, desc[UR60][R22.64] ;  /* 0x0000003c162c7981 */ /* 0x000728000c1e1500 */
[----:B------:R1:W4:Y:S01]  /*1af40*/  LDG.E.U16 R31, desc[UR60][R20.64] ;  /* 0x0000003c141f7981 */ /* 0x000322000c1e1500 */
[----:B0-----:R-:W-:-:S03]  /*1af50*/  IMAD.WIDE R152, R2, 0x2, R62 ;  /* 0x0000000202987825 */ /* 0x001fc600078e023e */
[----:B------:R-:W4:Y:S01]  /*1af60*/  LDL.64 R62, [R1+0x1670] ;  /* 0x00167000013e7983 */ /* 0x000f220000100a00 */
[----:B---3--:R-:W-:-:S03]  /*1af70*/  IMAD.WIDE R22, R2, 0x2, R24 ;  /* 0x0000000202167825 */ /* 0x008fc600078e0218 */
[----:B------:R-:W3:Y:S04]  /*1af80*/  LDL.64 R24, [R1+0x1538] ;  /* 0x0015380001187983 */ /* 0x000ee80000100a00 */
[----:B------:R-:W3:Y:S01]  /*1af90*/  LDG.E.U16 R4, desc[UR60][R22.64] ;  /* 0x0000003c16047981 */ /* 0x000ee2000c1e1500 */
[----:B------:R-:W-:-:S03]  /*1afa0*/  IMAD.WIDE R18, R2, 0x2, R56 ;  /* 0x0000000202127825 */ /* 0x000fc600078e0238 */
[----:B------:R-:W3:Y:S01]  /*1afb0*/  LDL.64 R56, [R1+0x17b0] ;  /* 0x0017b00001387983 */ /* 0x000ee20000100a00 */
[----:B------:R-:W-:-:S03]  /*1afc0*/  IMAD.WIDE R16, R2, 0x2, R28 ;  /* 0x0000000202107825 */ /* 0x000fc600078e021c */
[----:B------:R-:W3:Y:S04]  /*1afd0*/  LDG.E.U16 R28, desc[UR60][R152.64] ;  /* 0x0000003c981c7981 */ /* 0x000ee8000c1e1500 */
[----:B------:R0:W3:Y:S04]  /*1afe0*/  LDG.E.U16 R29, desc[UR60][R16.64] ;  /* 0x0000003c101d7981 */ /* 0x0000e8000c1e1500 */
[----:B------:R-:W3:Y:S01]  /*1aff0*/  LDG.E.U16 R3, desc[UR60][R18.64] ;  /* 0x0000003c12037981 */ /* 0x000ee2000c1e1500 */
[----:B-1----:R-:W-:-:S03]  /*1b000*/  IMAD.WIDE R20, R2, 0x2, R60 ;  /* 0x0000000202147825 */ /* 0x002fc600078e023c */
[----:B------:R-:W3:Y:S01]  /*1b010*/  LDL.64 R60, [R1+0x17b8] ;  /* 0x0017b800013c7983 */ /* 0x000ee20000100a00 */
[----:B0-----:R-:W-:-:S03]  /*1b020*/  IMAD.WIDE R16, R2, 0x2, R80 ;  /* 0x0000000202107825 */ /* 0x001fc600078e0250 */
[----:B------:R0:W3:Y:S01]  /*1b030*/  LDG.E.U16 R15, desc[UR60][R20.64] ;  /* 0x0000003c140f7981 */ /* 0x0000e2000c1e1500 */
[----:B------:R-:W-:-:S03]  /*1b040*/  IMAD.WIDE R152, R2, 0x2, R42 ;  /* 0x0000000202987825 */ /* 0x000fc600078e022a */
[----:B------:R-:W3:Y:S04]  /*1b050*/  LDL.64 R42, [R1+0x1530] ;  /* 0x00153000012a7983 */ /* 0x000ee80000100a00 */
[----:B------:R4:W3:Y:S01]  /*1b060*/  LDG.E.U16 R151, desc[UR60][R16.64] ;  /* 0x0000003c10977981 */ /* 0x0008e2000c1e1500 */
[----:B--2---:R-:W-:-:S03]  /*1b070*/  IMAD.WIDE R22, R2, 0x2, R40 ;  /* 0x0000000202167825 */ /* 0x004fc600078e0228 */
[----:B------:R-:W2:Y:S01]  /*1b080*/  LDL.64 R40, [R1+0x17a8] ;  /* 0x0017a80001287983 */ /* 0x000ea20000100a00 */
[----:B0-----:R-:W-:-:S03]  /*1b090*/  IMAD.WIDE R20, R2, 0x2, R26 ;  /* 0x0000000202147825 */ /* 0x001fc600078e021a */
[----:B------:R-:W2:Y:S01]  /*1b0a0*/  LDL.64 R26, [R1+0x17a0] ;  /* 0x0017a000011a7983 */ /* 0x000ea20000100a00 */
[----:B------:R-:W-:-:S03]  /*1b0b0*/  IMAD.WIDE R18, R2, 0x2, R76 ;  /* 0x0000000202127825 */ /* 0x000fc600078e024c */
[----:B------:R-:W2:Y:S01]  /*1b0c0*/  LDL.64 R80, [R1+0x1668] ;  /* 0x0016680001507983 */ /* 0x000ea20000100a00 */
[----:B----4-:R-:W-:-:S03]  /*1b0d0*/  IMAD.WIDE R16, R2, 0x2, R58 ;  /* 0x0000000202107825 */ /* 0x010fc600078e023a */
[----:B------:R-:W4:Y:S04]  /*1b0e0*/  LDL.64 R58, [R1+0x1798] ;  /* 0x00179800013a7983 */ /* 0x000f280000100a00 */
[----:B------:R-:W4:Y:S04]  /*1b0f0*/  LDL.64 R76, [R1+0x1660] ;  /* 0x00166000014c7983 */ /* 0x000f280000100a00 */
[----:B------:R0:W4:Y:S04]  /*1b100*/  LDG.E.U16 R6, desc[UR60][R22.64] ;  /* 0x0000003c16067981 */ /* 0x000128000c1e1500 */
[----:B------:R3:W4:Y:S04]  /*1b110*/  LDG.E.U16 R141, desc[UR60][R20.64] ;  /* 0x0000003c148d7981 */ /* 0x000728000c1e1500 */
[----:B------:R1:W4:Y:S04]  /*1b120*/  LDG.E.U16 R123, desc[UR60][R16.64] ;  /* 0x0000003c107b7981 */ /* 0x000328000c1e1500 */
[----:B------:R-:W4:Y:S01]  /*1b130*/  LDG.E.U16 R140, desc[UR60][R18.64] ;  /* 0x0000003c128c7981 */ /* 0x000f22000c1e1500 */
[----:B0-----:R-:W-:-:S03]  /*1b140*/  IMAD.WIDE R22, R2, 0x2, R62 ;  /* 0x0000000202167825 */ /* 0x001fc600078e023e */
[----:B------:R-:W4:Y:S04]  /*1b150*/  LDL.64 R62, [R1+0x1790] ;  /* 0x00179000013e7983 */ /* 0x000f280000100a00 */
[----:B------:R0:W4:Y:S04]  /*1b160*/  LDG.E.U16 R0, desc[UR60][R152.64] ;  /* 0x0000003c98007981 */ /* 0x000128000c1e1500 */
[----:B------:R0:W4:Y:S01]  /*1b170*/  LDG.E.U16 R121, desc[UR60][R22.64] ;  /* 0x0000003c16797981 */ /* 0x000122000c1e1500 */
[----:B---3--:R-:W-:-:S03]  /*1b180*/  IMAD.WIDE R20, R2, 0x2, R24 ;  /* 0x0000000202147825 */ /* 0x008fc600078e0218 */
[----:B------:R-:W3:Y:S01]  /*1b190*/  LDL.64 R24, [R1+0x1658] ;  /* 0x0016580001187983 */ /* 0x000ee20000100a00 */
[----:B-1----:R-:W-:-:S03]  /*1b1a0*/  IMAD.WIDE R16, R2, 0x2, R56 ;  /* 0x0000000202107825 */ /* 0x002fc600078e0238 */
[----:B------:R2:W3:Y:S04]  /*1b1b0*/  LDG.E.U16 R120, desc[UR60][R20.64] ;  /* 0x0000003c14787981 */ /* 0x0004e8000c1e1500 */
[----:B------:R-:W3:Y:S01]  /*1b1c0*/  LDL.64 R56, [R1+0x1780] ;  /* 0x0017800001387983 */ /* 0x000ee20000100a00 */
[----:B0-----:R-:W-:-:S03]  /*1b1d0*/  IMAD.WIDE R152, R2, 0x2, R78 ;  /* 0x0000000202987825 */ /* 0x001fc600078e024e */
[----:B------:R-:W3:Y:S04]  /*1b1e0*/  LDL.64 R78, [R1+0x1788] ;  /* 0x00178800014e7983 */ /* 0x000ee80000100a00 */
[----:B------:R-:W3:Y:S01]  /*1b1f0*/  LDG.E.U16 R122, desc[UR60][R152.64] ;  /* 0x0000003c987a7981 */ /* 0x000ee2000c1e1500 */
[----:B------:R-:W-:-:S03]  /*1b200*/  IMAD.WIDE R18, R2, 0x2, R60 ;  /* 0x0000000202127825 */ /* 0x000fc600078e023c */
[----:B------:R-:W3:Y:S04]  /*1b210*/  LDG.E.U16 R102, desc[UR60][R16.64] ;  /* 0x0000003c10667981 */ /* 0x000ee8000c1e1500 */
[----:B------:R-:W3:Y:S01]  /*1b220*/  LDL.64 R60, [R1+0x1520] ;  /* 0x00152000013c7983 */ /* 0x000ee20000100a00 */
[----:B------:R-:W-:-:S03]  /*1b230*/  IMAD.WIDE R22, R2, 0x2, R42 ;  /* 0x0000000202167825 */ /* 0x000fc600078e022a */
[----:B------:R0:W3:Y:S04]  /*1b240*/  LDG.E.U16 R103, desc[UR60][R18.64] ;  /* 0x0000003c12677981 */ /* 0x0000e8000c1e1500 */
[----:B------:R-:W3:Y:S01]  /*1b250*/  LDL.64 R42, [R1+0x1650] ;  /* 0x00165000012a7983 */ /* 0x000ee20000100a00 */
[----:B--2---:R-:W-:-:S03]  /*1b260*/  IMAD.WIDE R20, R2, 0x2, R40 ;  /* 0x0000000202147825 */ /* 0x004fc600078e0228 */
[----:B------:R4:W2:Y:S01]  /*1b270*/  LDG.E.U16 R100, desc[UR60][R22.64] ;  /* 0x0000003c16647981 */ /* 0x0008a2000c1e1500 */
[----:B0-----:R-:W-:-:S03]  /*1b280*/  IMAD.WIDE R18, R2, 0x2, R26 ;  /* 0x0000000202127825 */ /* 0x001fc600078e021a */
[----:B------:R-:W2:Y:S04]  /*1b290*/  LDL.64 R40, [R1+0x1518] ;  /* 0x0015180001287983 */ /* 0x000ea80000100a00 */
[----:B------:R-:W2:Y:S01]  /*1b2a0*/  LDL.64 R26, [R1+0x1778] ;  /* 0x00177800011a7983 */ /* 0x000ea20000100a00 */
[----:B------:R-:W-:-:S03]  /*1b2b0*/  IMAD.WIDE R152, R2, 0x2, R80 ;  /* 0x0000000202987825 */ /* 0x000fc600078e0250 */
[----:B------:R0:W2:Y:S01]  /*1b2c0*/  LDG.E.U16 R83, desc[UR60][R20.64] ;  /* 0x0000003c14537981 */ /* 0x0000a2000c1e1500 */
[----:B----4-:R-:W-:-:S03]  /*1b2d0*/  IMAD.WIDE R22, R2, 0x2, R58 ;  /* 0x0000000202167825 */ /* 0x010fc600078e023a */
[----:B------:R-:W4:Y:S01]  /*1b2e0*/  LDL.64 R58, [R1+0x1510] ;  /* 0x00151000013a7983 */ /* 0x000f220000100a00 */
[----:B------:R-:W-:-:S03]  /*1b2f0*/  IMAD.WIDE R16, R2, 0x2, R76 ;  /* 0x0000000202107825 */ /* 0x000fc600078e024c */
[----:B------:R-:W4:Y:S04]  /*1b300*/  LDL.64 R76, [R1+0x1770] ;  /* 0x00177000014c7983 */ /* 0x000f280000100a00 */
[----:B------:R-:W4:Y:S04]  /*1b310*/  LDG.E.U16 R82, desc[UR60][R18.64] ;  /* 0x0000003c12527981 */ /* 0x000f28000c1e1500 */
[----:B------:R1:W4:Y:S04]  /*1b320*/  LDG.E.U16 R101, desc[UR60][R152.64] ;  /* 0x0000003c98657981 */ /* 0x000328000c1e1500 */
[----:B------:R-:W4:Y:S01]  /*1b330*/  LDG.E.U16 R81, desc[UR60][R16.64] ;  /* 0x0000003c10517981 */ /* 0x000f22000c1e1500 */
[----:B0-----:R-:W-:-:S03]  /*1b340*/  IMAD.WIDE R20, R2, 0x2, R62 ;  /* 0x0000000202147825 */ /* 0x001fc600078e023e */
[----:B------:R0:W4:Y:S01]  /*1b350*/  LDG.E.U16 R63, desc[UR60][R22.64] ;  /* 0x0000003c163f7981 */ /* 0x000122000c1e1500 */
[----:B-1----:R-:W-:-:S03]  /*1b360*/  IMAD.WIDE R152, R2, 0x2, R96 ;  /* 0x0000000202987825 */ /* 0x002fc600078e0260 */
[----:B------:R-:W4:Y:S04]  /*1b370*/  LDL.64 R96, [R1+0x1640] ;  /* 0x0016400001607983 */ /* 0x000f280000100a00 */
        /* <DEDUP_REMOVED lines=9> */
[----:B------:R2:W3:Y:S04]  /*1b410*/  LDG.E.U16 R61, desc[UR60][R18.64] ;  /* 0x0000003c123d7981 */ /* 0x0004e8000c1e1500 */
[----:B------:R0:W3:Y:S01]  /*1b420*/  LDG.E.U16 R60, desc[UR60][R16.64] ;  /* 0x0000003c103c7981 */ /* 0x0000e2000c1e1500 */
[----:B------:R-:W-:-:S03]  /*1b430*/  IMAD.WIDE R20, R2, 0x2, R42 ;  /* 0x0000000202147825 */ /* 0x000fc600078e022a */
[----:B------:R-:W3:Y:S04]  /*1b440*/  LDG.E.U16 R43, desc[UR60][R152.64] ;  /* 0x0000003c982b7981 */ /* 0x000ee8000c1e1500 */
[----:B------:R1:W3:Y:S01]  /*1b450*/  LDG.E.U16 R42, desc[UR60][R22.64] ;  /* 0x0000003c162a7981 */ /* 0x0002e2000c1e1500 */
[----:B--2---:R-:W-:-:S03]  /*1b460*/  IMAD.WIDE R18, R2, 0x2, R40 ;  /* 0x0000000202127825 */ /* 0x004fc600078e0228 */
[----:B------:R4:W2:Y:S01]  /*1b470*/  LDG.E.U16 R41, desc[UR60][R20.64] ;  /* 0x0000003c14297981 */ /* 0x0008a2000c1e1500 */
[----:B0-----:R-:W-:-:S03]  /*1b480*/  IMAD.WIDE R16, R2, 0x2, R26 ;  /* 0x0000000202107825 */ /* 0x001fc600078e021a */
[----:B------:R-:W2:Y:S01]  /*1b490*/  LDG.E.U16 R40, desc[UR60][R18.64] ;  /* 0x0000003c12287981 */ /* 0x000ea2000c1e1500 */
[----:B-1----:R-:W-:-:S03]  /*1b4a0*/  IMAD.WIDE R22, R2, 0x2, R116 ;  /* 0x0000000202167825 */ /* 0x002fc600078e0274 */
[----:B------:R-:W2:Y:S01]  /*1b4b0*/  LDG.E.U16 R27, desc[UR60][R16.64] ;  /* 0x0000003c101b7981 */ /* 0x000ea2000c1e1500 */
[----:B----4-:R-:W-:-:S03]  /*1b4c0*/  IMAD.WIDE R20, R2, 0x2, R58 ;  /* 0x0000000202147825 */ /* 0x010fc600078e023a */
[----:B------:R-:W4:Y:S01]  /*1b4d0*/  LDL.64 R58, [R1+0x1630] ;  /* 0x00163000013a7983 */ /* 0x000f220000100a00 */
[----:B------:R-:W-:-:S03]  /*1b4e0*/  IMAD.WIDE R152, R2, 0x2, R76 ;  /* 0x0000000202987825 */ /* 0x000fc600078e024c */
[----:B------:R-:W2:Y:S04]  /*1b4f0*/  LDL.64 R76, [R1+0x1740] ;  /* 0x00174000014c7983 */ /* 0x000ea80000100a00 */
[----:B------:R-:W2:Y:S04]  /*1b500*/  LDL.64 R116, [R1+0x14f8] ;  /* 0x0014f80001747983 */ /* 0x000ea80000100a00 */
[----:B------:R0:W2:Y:S02]  /*1b510*/  LDG.E.U16 R26, desc[UR60][R152.64] ;  /* 0x0000003c981a7981 */ /* 0x0000a4000c1e1500 */
[----:B0-----:R-:W-:-:S02]  /*1b520*/  IMAD.WIDE R152, R2, 0x2, R96 ;  /* 0x0000000202987825 */ /* 0x001fc400078e0260 */
[----:B------:R-:W2:Y:S02]  /*1b530*/  LDL.64 R96, [R1+0x1620] ;  /* 0x0016200001607983 */ /* 0x000ea40000100a00 */
[C---:B------:R-:W-:Y:S02]  /*1b540*/  IMAD.WIDE R18, R2.reuse, 0x2, R98 ;  /* 0x0000000202127825 */ /* 0x040fe400078e0262 */
[----:B------:R-:W2:Y:S04]  /*1b550*/  LDL.64 R98, [R1+0x1628] ;  /* 0x0016280001627983 */ /* 0x000ea80000100a00 */
[----:B------:R-:W2:Y:S04]  /*1b560*/  LDG.E.U16 R150, desc[UR60][R18.64] ;  /* 0x0000003c12967981 */ /* 0x000ea8000c1e1500 */
[----:B------:R-:W2:Y:S01]  /*1b570*/  LDG.E.U16 R148, desc[UR60][R152.64] ;  /* 0x0000003c98947981 */ /* 0x000ea2000c1e1500 */
[----:B---3--:R-:W-:-:S03]  /*1b580*/  IMAD.WIDE R16, R2, 0x2, R24 ;  /* 0x0000000202107825 */ /* 0x008fc600078e0218 */
[----:B------:R0:W3:Y:S04]  /*1b590*/  LDG.E.U16 R24, desc[UR60][R20.64] ;  /* 0x0000003c14187981 */ /* 0x0000e8000c1e1500 */
[----:B------:R1:W3:Y:S04]  /*1b5a0*/  LDG.E.U16 R25, desc[UR60][R22.64] ;  /* 0x0000003c16197981 */ /* 0x0002e8000c1e1500 */
[----:B------:R1:W3:Y:S01]  /*1b5b0*/  LDG.E.U16 R149, desc[UR60][R16.64] ;  /* 0x0000003c10957981 */ /* 0x0002e2000c1e1500 */
[----:B0-----:R-:W-:-:S03]  /*1b5c0*/  IMAD.WIDE R20, R2, 0x2, R56 ;  /* 0x0000000202147825 */ /* 0x001fc600078e0238 */
[----:B------:R-:W3:Y:S01]  /*1b5d0*/  LDL.64 R56, [R1+0x14f0] ;  /* 0x0014f00001387983 */ /* 0x000ee20000100a00 */
[----:B------:R-:W-:-:S03]  /*1b5e0*/  IMAD.WIDE R18, R2, 0x2, R78 ;  /* 0x0000000202127825 */ /* 0x000fc600078e024e */
[----:B------:R-:W3:Y:S01]  /*1b5f0*/  LDL.64 R78, [R1+0x1618] ;  /* 0x00161800014e7983 */ /* 0x000ee20000100a00 */
[----:B-1----:R-:W-:-:S03]  /*1b600*/  IMAD.WIDE R22, R2, 0x2, R138 ;  /* 0x0000000202167825 */ /* 0x002fc600078e028a */
[----:B------:R-:W3:Y:S01]  /*1b610*/  LDG.E.U16 R138, desc[UR60][R18.64] ;  /* 0x0000003c128a7981 */ /* 0x000ee2000c1e1500 */
[----:B------:R-:W-:-:S03]  /*1b620*/  IMAD.WIDE R16, R2, 0x2, R136 ;  /* 0x0000000202107825 */ /* 0x000fc600078e0288 */
[----:B------:R-:W3:Y:S01]  /*1b630*/  LDG.E.U16 R139, desc[UR60][R20.64] ;  /* 0x0000003c148b7981 */ /* 0x000ee2000c1e1500 */
[----:B------:R-:W-:-:S03]  /*1b640*/  IMAD.WIDE R152, R2, 0x2, R158 ;  /* 0x0000000202987825 */ /* 0x000fc600078e029e */
[----:B------:R-:W3:Y:S04]  /*1b650*/  LDG.E.U16 R137, desc[UR60][R16.64] ;  /* 0x0000003c10897981 */ /* 0x000ee8000c1e1500 */
[----:B------:R0:W3:Y:S04]  /*1b660*/  LDG.E.U16 R13, desc[UR60][R22.64] ;  /* 0x0000003c160d7981 */ /* 0x0000e8000c1e1500 */
[----:B------:R1:W3:Y:S04]  /*1b670*/  LDG.E.U16 R136, desc[UR60][R152.64] ;  /* 0x0000003c98887981 */ /* 0x0002e8000c1e1500 */
[----:B------:R-:W3:Y:S01]  /*1b680*/  LDL.64 R158, [R1+0x14c8] ;  /* 0x0014c800019e7983 */ /* 0x000ee20000100a00 */
[----:B0-----:R-:W-:-:S04]  /*1b690*/  IMAD.WIDE R22, R2, 0x2, R118 ;  /* 0x0000000202167825 */ /* 0x001fc800078e0276 */
[C---:B-1----:R-:W-:Y:S01]  /*1b6a0*/  IMAD.WIDE R152, R2.reuse, 0x2, R156 ;  /* 0x0000000202987825 */ /* 0x042fe200078e029c */
[----:B------:R-:W3:Y:S04]  /*1b6b0*/  LDG.E.U16 R119, desc[UR60][R22.64] ;  /* 0x0000003c16777981 */ /* 0x000ee8000c1e1500 */
[----:B------:R-:W3:Y:S01]  /*1b6c0*/  LDL.64 R156, [R1+0x14c0] ;  /* 0x0014c000019c7983 */ /* 0x000ee20000100a00 */
[----:B----4-:R-:W-:-:S03]  /*1b6d0*/  IMAD.WIDE R18, R2, 0x2, R58 ;  /* 0x0000000202127825 */ /* 0x010fc600078e023a */
[----:B------:R-:W4:Y:S01]  /*1b6e0*/  LDL.64 R58, [R1+0x14e0] ;  /* 0x0014e000013a7983 */ /* 0x000f220000100a00 */
[----:B--2---:R-:W-:-:S03]  /*1b6f0*/  IMAD.WIDE R20, R2, 0x2, R76 ;  /* 0x0000000202147825 */ /* 0x004fc600078e024c */
[----:B------:R-:W2:Y:S01]  /*1b700*/  LDL.64 R76, [R1+0x1600] ;  /* 0x00160000014c7983 */ /* 0x000ea20000100a00 */
[----:B------:R-:W-:-:S03]  /*1b710*/  IMAD.WIDE R16, R2, 0x2, R116 ;  /* 0x0000000202107825 */ /* 0x000fc600078e0274 */
[----:B------:R-:W2:Y:S04]  /*1b720*/  LDG.E.U16 R117, desc[UR60][R18.64] ;  /* 0x0000003c12757981 */ /* 0x000ea8000c1e1500 */
[----:B------:R0:W2:Y:S04]  /*1b730*/  LDG.E.U16 R118, desc[UR60][R20.64] ;  /* 0x0000003c14767981 */ /* 0x0000a8000c1e1500 */
[----:B------:R-:W2:Y:S01]  /*1b740*/  LDG.E.U16 R116, desc[UR60][R16.64] ;  /* 0x0000003c10747981 */ /* 0x000ea2000c1e1500 */
[----:B0-----:R-:W-:-:S05]  /*1b750*/  IMAD.WIDE R20, R2, 0x2, R96 ;  /* 0x0000000202147825 */ /* 0x001fca00078e0260 */
[----:B------:R0:W2:Y:S02]  /*1b760*/  LDG.E.U16 R97, desc[UR60][R20.64] ;  /* 0x0000003c14617981 */ /* 0x0000a4000c1e1500 */
[C---:B0-----:R-:W-:Y:S02]  /*1b770*/  IMAD.WIDE R20, R2.reuse, 0x2, R164 ;  /* 0x0000000202147825 */ /* 0x041fe400078e02a4 */
[----:B------:R-:W2:Y:S02]  /*1b780*/  LDL.64 R164, [R1+0x1488] ;  /* 0x0014880001a47983 */ /* 0x000ea40000100a00 */
[C---:B---3--:R-:W-:Y:S02]  /*1b790*/  IMAD.WIDE R18, R2.reuse, 0x2, R56 ;  /* 0x0000000202127825 */ /* 0x048fe400078e0238 */
[----:B------:R-:W3:Y:S02]  /*1b7a0*/  LDL.64 R56, [R1+0x14b8] ;  /* 0x0014b80001387983 */ /* 0x000ee40000100a00 */
[----:B------:R-:W-:-:S02]  /*1b7b0*/  IMAD.WIDE R22, R2, 0x2, R98 ;  /* 0x0000000202167825 */ /* 0x000fc400078e0262 */
[----:B------:R0:W3:Y:S02]  /*1b7c0*/  LDG.E.U16 R99, desc[UR60][R152.64] ;  /* 0x0000003c98637981 */ /* 0x0000e4000c1e1500 */
[C---:B------:R-:W-:Y:S02]  /*1b7d0*/  IMAD.WIDE R16, R2.reuse, 0x2, R78 ;  /* 0x0000000202107825 */ /* 0x040fe400078e024e */
[----:B------:R-:W3:Y:S04]  /*1b7e0*/  LDG.E.U16 R96, desc[UR60][R18.64] ;  /* 0x0000003c12607981 */ /* 0x000ee8000c1e1500 */
[----:B------:R-:W3:Y:S01]  /*1b7f0*/  LDG.E.U16 R79, desc[UR60][R16.64] ;  /* 0x0000003c104f7981 */ /* 0x000ee2000c1e1500 */
[----:B0-----:R-:W-:-:S03]  /*1b800*/  IMAD.WIDE R152, R2, 0x2, R166 ;  /* 0x0000000202987825 */ /* 0x001fc600078e02a6 */
[----:B------:R-:W3:Y:S04]  /*1b810*/  LDL.64 R166, [R1+0x1490] ;  /* 0x0014900001a67983 */ /* 0x000ee80000100a00 */
[----:B------:R0:W3:Y:S04]  /*1b820*/  LDG.E.U16 R78, desc[UR60][R152.64] ;  /* 0x0000003c984e7981 */ /* 0x0000e8000c1e1500 */
[----:B------:R1:W3:Y:S01]  /*1b830*/  LDG.E.U16 R98, desc[UR60][R22.64] ;  /* 0x0000003c16627981 */ /* 0x0002e2000c1e1500 */
[----:B0-----:R-:W-:-:S03]  /*1b840*/  IMAD.WIDE R152, R2, 0x2, R162 ;  /* 0x0000000202987825 */ /* 0x001fc600078e02a2 */
[----:B------:R-:W3:Y:S01]  /*1b850*/  LDL.64 R162, [R1+0x1478] ;  /* 0x0014780001a27983 */ /* 0x000ee20000100a00 */
[----:B----4-:R-:W-:-:S04]  /*1b860*/  IMAD.WIDE R16, R2, 0x2, R58 ;  /* 0x0000000202107825 */ /* 0x010fc800078e023a */
[C---:B--2---:R-:W-:Y:S01]  /*1b870*/  IMAD.WIDE R18, R2.reuse, 0x2, R76 ;  /* 0x0000000202127825 */ /* 0x044fe200078e024c */
[----:B------:R-:W2:Y:S04]  /*1b880*/  LDG.E.U16 R58, desc[UR60][R16.64] ;  /* 0x0000003c103a7981 */ /* 0x000ea8000c1e1500 */
[----:B------:R0:W4:Y:S01]  /*1b890*/  LDG.E.U16 R59, desc[UR60][R18.64] ;  /* 0x0000003c123b7981 */ /* 0x000122000c1e1500 */
[----:B-1----:R-:W-:-:S03]  /*1b8a0*/  IMAD.WIDE R22, R2, 0x2, R154 ;  /* 0x0000000202167825 */ /* 0x002fc600078e029a */
[----:B------:R-:W2:Y:S04]  /*1b8b0*/  LDL.64 R154, [R1+0x1498] ;  /* 0x00149800019a7983 */ /* 0x000ea80000100a00 */
[----:B------:R1:W4:Y:S01]  /*1b8c0*/  LDG.E.U16 R77, desc[UR60][R22.64] ;  /* 0x0000003c164d7981 */ /* 0x000322000c1e1500 */
[----:B0-----:R-:W-:-:S03]  /*1b8d0*/  IMAD.WIDE R18, R2, 0x2, R156 ;  /* 0x0000000202127825 */ /* 0x001fc600078e029c */
[----:B------:R-:W4:Y:S04]  /*1b8e0*/  LDL.64 R156, [R1+0x1450] ;  /* 0x00145000019c7983 */ /* 0x000f280000100a00 */
[----:B------:R0:W4:Y:S01]  /*1b8f0*/  LDG.E.U16 R76, desc[UR60][R20.64] ;  /* 0x0000003c144c7981 */ /* 0x000122000c1e1500 */
[----:B---3--:R-:W-:-:S03]  /*1b900*/  IMAD.WIDE R16, R2, 0x2, R56 ;  /* 0x0000000202107825 */ /* 0x008fc600078e0238 */
[----:B------:R-:W3:Y:S04]  /*1b910*/  LDG.E.U16 R251, desc[UR60][R18.64] ;  /* 0x0000003c12fb7981 */ /* 0x000ee8000c1e1500 */
[----:B------:R0:W3:Y:S01]  /*1b920*/  LDG.E.U16 R57, desc[UR60][R152.64] ;  /* 0x0000003c98397981 */ /* 0x0000e2000c1e1500 */
[----:B-1----:R-:W-:-:S03]  /*1b930*/  IMAD.WIDE R22, R2, 0x2, R160 ;  /* 0x0000000202167825 */ /* 0x002fc600078e02a0 */
[----:B------:R-:W3:Y:S01]  /*1b940*/  LDL.64 R160, [R1+0x1470] ;  /* 0x0014700001a07983 */ /* 0x000ee20000100a00 */
[----:B0-----:R-:W-:-:S03]  /*1b950*/  IMAD.WIDE R20, R2, 0x2, R158 ;  /* 0x0000000202147825 */ /* 0x001fc600078e029e */
[----:B------:R0:W3:Y:S01]  /*1b960*/  LDG.E.U16 R56, desc[UR60][R22.64] ;  /* 0x0000003c16387981 */ /* 0x0000e2000c1e1500 */
[----:B------:R-:W-:-:S03]  /*1b970*/  IMAD.WIDE R152, R2, 0x2, R178 ;  /* 0x0000000202987825 */ /* 0x000fc600078e02b2 */
[----:B------:R1:W3:Y:S04]  /*1b980*/  LDG.E.U16 R252, desc[UR60][R20.64] ;  /* 0x0000003c14fc7981 */ /* 0x0002e8000c1e1500 */
[----:B------:R1:W3:Y:S01]  /*1b990*/  LDG.E.U16 R249, desc[UR60][R152.64] ;  /* 0x0000003c98f97981 */ /* 0x0002e2000c1e1500 */
[----:B0-----:R-:W-:-:S03]  /*1b9a0*/  IMAD.WIDE R22, R2, 0x2, R170 ;  /* 0x0000000202167825 */ /* 0x001fc600078e02aa */
[----:B------:R0:W3:Y:S01]  /*1b9b0*/  LDG.E.U16 R250, desc[UR60][R16.64] ;  /* 0x0000003c10fa7981 */ /* 0x0000e2000c1e1500 */
[----:B-1----:R-:W-:-:S03]  /*1b9c0*/  IMAD.WIDE R20, R2, 0x2, R168 ;  /* 0x0000000202147825 */ /* 0x002fc600078e02a8 */
[----:B------:R-:W3:Y:S01]  /*1b9d0*/  LDL.64 R158, [R1+0x1468] ;  /* 0x00146800019e7983 */ /* 0x000ee20000100a00 */
[----:B------:R-:W-:-:S03]  /*1b9e0*/  IMAD.WIDE R152, R2, 0x2, R164 ;  /* 0x0000000202987825 */ /* 0x000fc600078e02a4 */
[----:B------:R-:W3:Y:S01]  /*1b9f0*/  LDL.64 R164, [R1+0x1428] ;  /* 0x0014280001a47983 */ /* 0x000ee20000100a00 */
[----:B0-----:R-:W-:-:S03]  /*1ba00*/  IMAD.WIDE R16, R2, 0x2, R166 ;  /* 0x0000000202107825 */ /* 0x001fc600078e02a6 */
[----:B------:R-:W3:Y:S04]  /*1ba10*/  LDL.64 R170, [R1+0x1448] ;  /* 0x0014480001aa7983 */ /* 0x000ee80000100a00 */
[----:B------:R-:W3:Y:S04]  /*1ba20*/  LDL.64 R166, [R1+0x1430] ;  /* 0x0014300001a67983 */ /* 0x000ee80000100a00 */
[----:B------:R0:W3:Y:S04]  /*1ba30*/  LDG.E.U16 R248, desc[UR60][R22.64] ;  /* 0x0000003c16f87981 */ /* 0x0000e8000c1e1500 */
[----:B------:R1:W3:Y:S04]  /*1ba40*/  LDG.E.U16 R247, desc[UR60][R20.64] ;  /* 0x0000003c14f77981 */ /* 0x0002e8000c1e1500 */
[----:B------:R-:W3:Y:S01]  /*1ba50*/  LDL.64 R178, [R1+0x1408] ;  /* 0x0014080001b27983 */ /* 0x000ee20000100a00 */
[----:B0-----:R-:W-:-:S03]  /*1ba60*/  IMAD.WIDE R22, R2, 0x2, R176 ;  /* 0x0000000202167825 */ /* 0x001fc600078e02b0 */
[----:B------:R-:W3:Y:S01]  /*1ba70*/  LDL.64 R168, [R1+0x1438] ;  /* 0x0014380001a87983 */ /* 0x000ee20000100a00 */
[----:B-1----:R-:W-:-:S03]  /*1ba80*/  IMAD.WIDE R20, R2, 0x2, R162 ;  /* 0x0000000202147825 */ /* 0x002fc600078e02a2 */
[----:B------:R-:W3:Y:S04]  /*1ba90*/  LDL.64 R162, [R1+0x1420] ;  /* 0x0014200001a27983 */ /* 0x000ee80000100a00 */
[----:B------:R0:W3:Y:S04]  /*1baa0*/  LDG.E.U16 R243, desc[UR60][R22.64] ;  /* 0x0000003c16f37981 */ /* 0x0000e8000c1e1500 */
[----:B------:R4:W3:Y:S01]  /*1bab0*/  LDG.E.U16 R242, desc[UR60][R20.64] ;  /* 0x0000003c14f27981 */ /* 0x0008e2000c1e1500 */
[----:B--2---:R-:W-:-:S03]  /*1bac0*/  IMAD.WIDE R18, R2, 0x2, R154 ;  /* 0x0000000202127825 */ /* 0x004fc600078e029a */
[----:B------:R-:W2:Y:S01]  /*1bad0*/  LDL.64 R154, [R1+0x1440] ;  /* 0x00144000019a7983 */ /* 0x000ea20000100a00 */
[----:B0-----:R-:W-:-:S03]  /*1bae0*/  IMAD.WIDE R22, R2, 0x2, R172 ;  /* 0x0000000202167825 */ /* 0x001fc600078e02ac */
[----:B------:R-:W2:Y:S01]  /*1baf0*/  LDL.64 R172, [R1+0x13e0] ;  /* 0x0013e00001ac7983 */ /* 0x000ea20000100a00 */
[----:B----4-:R-:W-:-:S03]  /*1bb00*/  IMAD.WIDE R20, R2, 0x2, R156 ;  /* 0x0000000202147825 */ /* 0x010fc600078e029c */
[----:B------:R-:W4:Y:S04]  /*1bb10*/  LDL.64 R176, [R1+0x1400] ;  /* 0x0014000001b07983 */ /* 0x000f280000100a00 */
[----:B------:R3:W4:Y:S04]  /*1bb20*/  LDG.E.U16 R237, desc[UR60][R20.64] ;  /* 0x0000003c14ed7981 */ /* 0x000728000c1e1500 */
[----:B------:R0:W4:Y:S04]  /*1bb30*/  LDG.E.U16 R246, desc[UR60][R18.64] ;  /* 0x0000003c12f67981 */ /* 0x000128000c1e1500 */
[----:B------:R1:W4:Y:S04]  /*1bb40*/  LDG.E.U16 R245, desc[UR60][R16.64] ;  /* 0x0000003c10f57981 */ /* 0x000328000c1e1500 */
[----:B------:R1:W4:Y:S04]  /*1bb50*/  LDG.E.U16 R238, desc[UR60][R22.64] ;  /* 0x0000003c16ee7981 */ /* 0x000328000c1e1500 */
[----:B------:R-:W4:Y:S04]  /*1bb60*/  LDG.E.U16 R244, desc[UR60][R152.64] ;  /* 0x0000003c98f47981 */ /* 0x000f28000c1e1500 */
[----:B------:R-:W4:Y:S01]  /*1bb70*/  LDL.64 R156, [R1+0x13f0] ;  /* 0x0013f000019c7983 */ /* 0x000f220000100a00 */
        /* <DEDUP_REMOVED lines=8> */
[----:B------:R1:W3:Y:S01]  /*1bc00*/  LDG.E.U16 R233, desc[UR60][R22.64] ;  /* 0x0000003c16e97981 */ /* 0x0002e2000c1e1500 */
[----:B0-----:R-:W-:-:S03]  /*1bc10*/  IMAD.WIDE R18, R2, 0x2, R170 ;  /* 0x0000000202127825 */ /* 0x001fc600078e02aa */
[----:B------:R-:W3:Y:S04]  /*1bc20*/  LDL.64 R170, [R1+0x13d8] ;  /* 0x0013d80001aa7983 */ /* 0x000ee80000100a00 */
[----:B------:R0:W3:Y:S01]  /*1bc30*/  LDG.E.U16 R236, desc[UR60][R18.64] ;  /* 0x0000003c12ec7981 */ /* 0x0000e2000c1e1500 */
[----:B-1----:R-:W-:-:S03]  /*1bc40*/  IMAD.WIDE R22, R2, 0x2, R178 ;  /* 0x0000000202167825 */ /* 0x002fc600078e02b2 */
[----:B------:R2:W3:Y:S01]  /*1bc50*/  LDG.E.U16 R240, desc[UR60][R16.64] ;  /* 0x0000003c10f07981 */ /* 0x0004e2000c1e1500 */
[----:B------:R-:W-:-:S03]  /*1bc60*/  IMAD.WIDE R152, R2, 0x2, R174 ;  /* 0x0000000202987825 */ /* 0x000fc600078e02ae */
[----:B------:R-:W3:Y:S01]  /*1bc70*/  LDL.64 R174, [R1+0x13f8] ;  /* 0x0013f80001ae7983 */ /* 0x000ee20000100a00 */
[----:B0-----:R-:W-:-:S03]  /*1bc80*/  IMAD.WIDE R18, R2, 0x2, R162 ;  /* 0x0000000202127825 */ /* 0x001fc600078e02a2 */
[----:B------:R-:W3:Y:S04]  /*1bc90*/  LDL.64 R162, [R1+0x13b8] ;  /* 0x0013b80001a27983 */ /* 0x000ee80000100a00 */
[----:B------:R0:W3:Y:S01]  /*1bca0*/  LDG.E.U16 R228, desc[UR60][R22.64] ;  /* 0x0000003c16e47981 */ /* 0x0000e2000c1e1500 */
[----:B--2---:R-:W-:-:S03]  /*1bcb0*/  IMAD.WIDE R16, R2, 0x2, R154 ;  /* 0x0000000202107825 */ /* 0x004fc600078e029a */
[----:B------:R1:W2:Y:S04]  /*1bcc0*/  LDG.E.U16 R239, desc[UR60][R152.64] ;  /* 0x0000003c98ef7981 */ /* 0x0002a8000c1e1500 */
[----:B------:R-:W2:Y:S01]  /*1bcd0*/  LDL.64 R154, [R1+0x13e8] ;  /* 0x0013e800019a7983 */ /* 0x000ea20000100a00 */
[----:B0-----:R-:W-:-:S03]  /*1bce0*/  IMAD.WIDE R22, R2, 0x2, R172 ;  /* 0x0000000202167825 */ /* 0x001fc600078e02ac */
[----:B------:R-:W2:Y:S01]  /*1bcf0*/  LDL.64 R172, [R1+0x1380] ;  /* 0x0013800001ac7983 */ /* 0x000ea20000100a00 */
[----:B-1----:R-:W-:-:S03]  /*1bd00*/  IMAD.WIDE R152, R2, 0x2, R168 ;  /* 0x0000000202987825 */ /* 0x002fc600078e02a8 */
[----:B------:R-:W2:Y:S04]  /*1bd10*/  LDG.E.U16 R223, desc[UR60][R22.64] ;  /* 0x0000003c16df7981 */ /* 0x000ea8000c1e1500 */
[----:B------:R-:W2:Y:S04]  /*1bd20*/  LDL.64 R168, [R1+0x13d0] ;  /* 0x0013d00001a87983 */ /* 0x000ea80000100a00 */
[----:B------:R-:W2:Y:S04]  /*1bd30*/  LDL.64 R166, [R1+0x13c8] ;  /* 0x0013c80001a67983 */ /* 0x000ea80000100a00 */
[----:B------:R4:W2:Y:S04]  /*1bd40*/  LDG.E.U16 R232, desc[UR60][R20.64] ;  /* 0x0000003c14e87981 */ /* 0x0008a8000c1e1500 */
[----:B------:R0:W2:Y:S04]  /*1bd50*/  LDG.E.U16 R235, desc[UR60][R16.64] ;  /* 0x0000003c10eb7981 */ /* 0x0000a8000c1e1500 */
[----:B------:R1:W2:Y:S01]  /*1bd60*/  LDG.E.U16 R234, desc[UR60][R152.64] ;  /* 0x0000003c98ea7981 */ /* 0x0002a2000c1e1500 */
[----:B----4-:R-:W-:-:S03]  /*1bd70*/  IMAD.WIDE R20, R2, 0x2, R176 ;  /* 0x0000000202147825 */ /* 0x010fc600078e02b0 */
[----:B------:R-:W4:Y:S04]  /*1bd80*/  LDL.64 R176, [R1+0x1390] ;  /* 0x0013900001b07983 */ /* 0x000f280000100a00 */
[----:B------:R1:W4:Y:S04]  /*1bd90*/  LDG.E.U16 R227, desc[UR60][R20.64] ;  /* 0x0000003c14e37981 */ /* 0x000328000c1e1500 */
[----:B------:R1:W4:Y:S04]  /*1bda0*/  LDG.E.U16 R231, desc[UR60][R18.64] ;  /* 0x0000003c12e77981 */ /* 0x000328000c1e1500 */
[----:B------:R-:W4:Y:S01]  /*1bdb0*/  LDL.64 R178, [R1+0x1318] ;  /* 0x0013180001b27983 */ /* 0x000f220000100a00 */
[----:B---3--:R-:W-:-:S03]  /*1bdc0*/  IMAD.WIDE R22, R2, 0x2, R164 ;  /* 0x0000000202167825 */ /* 0x008fc600078e02a4 */
[----:B------:R-:W3:Y:S01]  /*1bdd0*/  LDL.64 R164, [R1+0x1368] ;  /* 0x0013680001a47983 */ /* 0x000ee20000100a00 */
[----:B0-----:R-:W-:-:S03]  /*1bde0*/  IMAD.WIDE R16, R2, 0x2, R160 ;  /* 0x0000000202107825 */ /* 0x001fc600078e02a0 */
[----:B------:R-:W3:Y:S04]  /*1bdf0*/  LDL.64 R160, [R1+0x13b0] ;  /* 0x0013b00001a07983 */ /* 0x000ee80000100a00 */
[----:B------:R-:W3:Y:S01]  /*1be00*/  LDG.E.U16 R230, desc[UR60][R16.64] ;  /* 0x0000003c10e67981 */ /* 0x000ee2000c1e1500 */
[----:B-1----:R-:W-:-:S03]  /*1be10*/  IMAD.WIDE R152, R2, 0x2, R158 ;  /* 0x0000000202987825 */ /* 0x002fc600078e029e */
[----:B------:R-:W3:Y:S04]  /*1be20*/  LDL.64 R158, [R1+0x13a8] ;  /* 0x0013a800019e7983 */ /* 0x000ee80000100a00 */
[----:B------:R-:W3:Y:S01]  /*1be30*/  LDG.E.U16 R229, desc[UR60][R152.64] ;  /* 0x0000003c98e57981 */ /* 0x000ee2000c1e1500 */
[----:B------:R-:W-:-:S03]  /*1be40*/  IMAD.WIDE R20, R2, 0x2, R170 ;  /* 0x0000000202147825 */ /* 0x000fc600078e02aa */
[----:B------:R-:W3:Y:S04]  /*1be50*/  LDL.64 R170, [R1+0x1378] ;  /* 0x0013780001aa7983 */ /* 0x000ee80000100a00 */
[----:B------:R0:W3:Y:S04]  /*1be60*/  LDG.E.U16 R222, desc[UR60][R20.64] ;  /* 0x0000003c14de7981 */ /* 0x0000e8000c1e1500 */
[----:B------:R-:W3:Y:S01]  /*1be70*/  LDG.E.U16 R219, desc[UR60][R22.64] ;  /* 0x0000003c16db7981 */ /* 0x000ee2000c1e1500 */
[----:B------:R-:W-:-:S03]  /*1be80*/  IMAD.WIDE R18, R2, 0x2, R174 ;  /* 0x0000000202127825 */ /* 0x000fc600078e02ae */
[----:B------:R-:W3:Y:S01]  /*1be90*/  LDL.64 R174, [R1+0x1388] ;  /* 0x0013880001ae7983 */ /* 0x000ee20000100a00 */
[----:B0-----:R-:W-:-:S03]  /*1bea0*/  IMAD.WIDE R20, R2, 0x2, R162 ;  /* 0x0000000202147825 */ /* 0x001fc600078e02a2 */
[----:B------:R-:W3:Y:S01]  /*1beb0*/  LDG.E.U16 R226, desc[UR60][R18.64] ;  /* 0x0000003c12e27981 */ /* 0x000ee2000c1e1500 */
[----:B------:R-:W0:Y:S03]  /*1bec0*/  LDC R162, c[0x0][0x250] ;  /* 0x00009400ffa27b82 */ /* 0x000e260000000800 */
[----:B------:R1:W3:Y:S01]  /*1bed0*/  LDG.E.U16 R218, desc[UR60][R20.64] ;  /* 0x0000003c14da7981 */ /* 0x0002e2000c1e1500 */
[----:B------:R-:W-:-:S03]  /*1bee0*/  IMAD.WIDE R16, R2, 0x2, R156 ;  /* 0x0000000202107825 */ /* 0x000fc600078e029c */
[----:B------:R-:W3:Y:S01]  /*1bef0*/  LDL.64 R156, [R1+0x13a0] ;  /* 0x0013a000019c7983 */ /* 0x000ee20000100a00 */
[----:B------:R-:W0:Y:S01]  /*1bf00*/  LDC R163, c[0x0][0x250] ;  /* 0x00009400ffa37b82 */ /* 0x000e220000000800 */
[C---:B--2---:R-:W-:Y:S02]  /*1bf10*/  IMAD.WIDE R152, R2.reuse, 0x2, R154 ;  /* 0x0000000202987825 */ /* 0x044fe400078e029a */
[----:B------:R-:W2:Y:S02]  /*1bf20*/  LDL.64 R154, [R1+0x1398] ;  /* 0x00139800019a7983 */ /* 0x000ea40000100a00 */
[C---:B-1----:R-:W-:Y:S02]  /*1bf30*/  IMAD.WIDE R20, R2.reuse, 0x2, R172 ;  /* 0x0000000202147825 */ /* 0x042fe400078e02ac */
[----:B------:R1:W2:Y:S04]  /*1bf40*/  LDG.E.U16 R225, desc[UR60][R16.64] ;  /* 0x0000003c10e17981 */ /* 0x0002a8000c1e1500 */
[----:B------:R-:W2:Y:S01]  /*1bf50*/  LDG.E.U16 R211, desc[UR60][R20.64] ;  /* 0x0000003c14d37981 */ /* 0x000ea2000c1e1500 */
[----:B------:R-:W-:-:S03]  /*1bf60*/  IMAD.WIDE R18, R2, 0x2, R168 ;  /* 0x0000000202127825 */ /* 0x000fc600078e02a8 */
[----:B------:R-:W2:Y:S01]  /*1bf70*/  LDL.64 R168, [R1+0x1370] ;  /* 0x0013700001a87983 */ /* 0x000ea20000100a00 */
[----:B-1----:R-:W-:-:S03]  /*1bf80*/  IMAD.WIDE R16, R2, 0x2, R166 ;  /* 0x0000000202107825 */ /* 0x002fc600078e02a6 */
[----:B------:R-:W2:Y:S04]  /*1bf90*/  LDL.64 R166, [R1+0x1360] ;  /* 0x0013600001a67983 */ /* 0x000ea80000100a00 */
[----:B------:R4:W2:Y:S01]  /*1bfa0*/  LDG.E.U16 R224, desc[UR60][R152.64] ;  /* 0x0000003c98e07981 */ /* 0x0008a2000c1e1500 */
[----:B------:R-:W1:Y:S03]  /*1bfb0*/  S2R R172, SR_CTAID.Y ;  /* 0x0000000000ac7919 */ /* 0x000e660000002600 */
[----:B------:R3:W2:Y:S01]  /*1bfc0*/  LDG.E.U16 R221, desc[UR60][R18.64] ;  /* 0x0000003c12dd7981 */ /* 0x0006a2000c1e1500 */
[----:B----4-:R-:W-:-:S03]  /*1bfd0*/  IMAD.WIDE R152, R2, 0x2, R176 ;  /* 0x0000000202987825 */ /* 0x010fc600078e02b0 */
[----:B------:R-:W4:Y:S04]  /*1bfe0*/  LDL.64 R176, [R1+0x1358] ;  /* 0x0013580001b07983 */ /* 0x000f280000100a00 */
[----:B------:R0:W4:Y:S04]  /*1bff0*/  LDG.E.U16 R220, desc[UR60][R16.64] ;  /* 0x0000003c10dc7981 */ /* 0x000128000c1e1500 */
[----:B------:R-:W4:Y:S01]  /*1c000*/  LDG.E.U16 R213, desc[UR60][R152.64] ;  /* 0x0000003c98d57981 */ /* 0x000f22000c1e1500 */
[C---:B---3--:R-:W-:Y:S02]  /*1c010*/  IMAD.WIDE R20, R2.reuse, 0x2, R164 ;  /* 0x0000000202147825 */ /* 0x048fe400078e02a4 */
[----:B------:R-:W3:Y:S02]  /*1c020*/  S2R R164, SR_TID.X ;  /* 0x0000000000a47919 */ /* 0x000ee40000002100 */
[----:B------:R-:W-:-:S02]  /*1c030*/  IMAD.WIDE R18, R2, 0x2, R160 ;  /* 0x0000000202127825 */ /* 0x000fc400078e02a0 */
[----:B------:R-:W1:Y:S01]  /*1c040*/  LDC R160, c[0x0][0x250] ;  /* 0x00009400ffa07b82 */ /* 0x000e620000000800 */
[----:B------:R-:W4:Y:S04]  /*1c050*/  LDG.E.U16 R208, desc[UR60][R20.64] ;  /* 0x0000003c14d07981 */ /* 0x000f28000c1e1500 */
[----:B------:R0:W4:Y:S02]  /*1c060*/  LDG.E.U16 R217, desc[UR60][R18.64] ;  /* 0x0000003c12d97981 */ /* 0x000124000c1e1500 */
[----:B0-----:R-:W-:Y:S01]  /*1c070*/  IMAD.WIDE R16, R2, 0x2, R158 ;  /* 0x0000000202107825 */ /* 0x001fe200078e029e */
[----:B------:R-:W0:Y:S04]  /*1c080*/  LDC R161, c[0x0][0x258] ;  /* 0x00009600ffa17b82 */ /* 0x000e280000000800 */
[----:B------:R3:W4:Y:S04]  /*1c090*/  LDG.E.U16 R216, desc[UR60][R16.64] ;  /* 0x0000003c10d87981 */ /* 0x000728000c1e1500 */
[----:B------:R-:W0:Y:S08]  /*1c0a0*/  LDC.64 R18, c[0x0][0x218] ;  /* 0x00008600ff127b82 */ /* 0x000e300000000a00 */
[----:B---3--:R-:W3:Y:S01]  /*1c0b0*/  LDC.64 R16, c[0x0][0x218] ;  /* 0x00008600ff107b82 */ /* 0x008ee20000000a00 */
[----:B------:R-:W-:-:S02]  /*1c0c0*/  LOP3.LUT R173, R164, 0x7f, RZ, 0xc0, !PT ;  /* 0x0000007fa4ad7812 */ /* 0x000fc400078ec0ff */
[----:B------:R-:W4:Y:S05]  /*1c0d0*/  LDL.64 R164, [R1+0x1348] ;  /* 0x0013480001a47983 */ /* 0x000f2a0000100a00 */
[----:B------:R-:W0:Y:S01]  /*1c0e0*/  LDC R159, c[0x0][0x258] ;  /* 0x00009600ff9f7b82 */ /* 0x000e220000000800 */
[C---:B------:R-:W-:Y:S02]  /*1c0f0*/  IMAD.WIDE R22, R2.reuse, 0x2, R174 ;  /* 0x0000000202167825 */ /* 0x040fe400078e02ae */
[----:B------:R-:W4:Y:S02]  /*1c100*/  LDL.64 R174, [R1+0x1350] ;  /* 0x0013500001ae7983 */ /* 0x000f240000100a00 */
[----:B------:R-:W-:-:S02]  /*1c110*/  IMAD.WIDE R156, R2, 0x2, R156 ;  /* 0x00000002029c7825 */ /* 0x000fc400078e029c */
[----:B------:R1:W4:Y:S01]  /*1c120*/  LDG.E.U16 R212, desc[UR60][R22.64] ;  /* 0x0000003c16d47981 */ /* 0x000322000c1e1500 */
[----:B------:R-:W4:Y:S01]  /*1c130*/  LDC R158, c[0x0][0x258] ;  /* 0x00009600ff9e7b82 */ /* 0x000f220000000800 */
[C---:B--2---:R-:W-:Y:S02]  /*1c140*/  IMAD.WIDE R154, R2.reuse, 0x2, R154 ;  /* 0x00000002029a7825 */ /* 0x044fe400078e029a */
[----:B------:R2:W4:Y:S04]  /*1c150*/  LDG.E.U16 R215, desc[UR60][R156.64] ;  /* 0x0000003c9cd77981 */ /* 0x000528000c1e1500 */
[----:B------:R2:W4:Y:S01]  /*1c160*/  LDG.E.U16 R214, desc[UR60][R154.64] ;  /* 0x0000003c9ad67981 */ /* 0x000522000c1e1500 */
[----:B-1----:R-:W1:Y:S01]  /*1c170*/  LDC.64 R22, c[0x0][0x218] ;  /* 0x00008600ff167b82 */ /* 0x002e620000000a00 */
[----:B------:R-:W-:-:S02]  /*1c180*/  IMAD.WIDE R152, R2, 0x2, R168 ;  /* 0x0000000202987825 */ /* 0x000fc400078e02a8 */
[----:B------:R-:W4:Y:S05]  /*1c190*/  LDL.64 R168, [R1+0x1338] ;  /* 0x0013380001a87983 */ /* 0x000f2a0000100a00 */
[----:B--2---:R-:W2:Y:S01]  /*1c1a0*/  LDC R157, c[0x0][0x258] ;  /* 0x00009600ff9d7b82 */ /* 0x004ea20000000800 */
[----:B------:R-:W-:Y:S01]  /*1c1b0*/  IMAD.WIDE R154, R2, 0x2, R170 ;  /* 0x00000002029a7825 */ /* 0x000fe200078e02aa */
[----:B------:R3:W2:Y:S03]  /*1c1c0*/  LDG.E.U16 R209, desc[UR60][R152.64] ;  /* 0x0000003c98d17981 */ /* 0x0006a6000c1e1500 */
[----:B------:R-:W-:Y:S01]  /*1c1d0*/  IMAD R156, R172, R160, RZ ;  /* 0x000000a0ac9c7224 */ /* 0x000fe200078e02ff */
[----:B------:R0:W2:Y:S01]  /*1c1e0*/  LDG.E.U16 R210, desc[UR60][R154.64] ;  /* 0x0000003c9ad27981 */ /* 0x0000a2000c1e1500 */
[----:B------:R-:W-:Y:S01]  /*1c1f0*/  IMAD.WIDE R20, R2, 0x2, R166 ;  /* 0x0000000202147825 */ /* 0x000fe200078e02a6 */
[----:B------:R-:W2:Y:S02]  /*1c200*/  LDC R160, c[0x0][0x250] ;  /* 0x00009400ffa07b82 */ /* 0x000ea40000000800 */
[----:B------:R-:W2:Y:S01]  /*1c210*/  LDL.64 R170, [R1+0x1340] ;  /* 0x0013400001aa7983 */ /* 0x000ea20000100a00 */
[----:B---3--:R-:W-:Y:S01]  /*1c220*/  IMAD R152, R172, R162, RZ ;  /* 0x000000a2ac987224 */ /* 0x008fe200078e02ff */
[----:B------:R-:W-:-:S02]  /*1c230*/  LEA R16, P0, R156, R16, 0x1 ;  /* 0x000000109c107211 */ /* 0x000fc400078008ff */
[----:B------:R3:W2:Y:S01]  /*1c240*/  LDG.E.U16 R207, desc[UR60][R20.64] ;  /* 0x0000003c14cf7981 */ /* 0x0006a2000c1e1500 */
[C---:B0-----:R-:W-:Y:S01]  /*1c250*/  IMAD R154, R173.reuse, R161, RZ ;  /* 0x000000a1ad9a7224 */ /* 0x041fe200078e02ff */
[----:B------:R-:W-:Y:S01]  /*1c260*/  LEA R153, P1, R152, R18, 0x1 ;  /* 0x0000001298997211 */ /* 0x000fe200078208ff */
[----:B------:R-:W-:Y:S01]  /*1c270*/  IMAD R18, R173, R159, RZ ;  /* 0x0000009fad127224 */ /* 0x000fe200078e02ff */
[----:B------:R-:W-:Y:S01]  /*1c280*/  LEA.HI.X.SX32 R17, R156, R17, 0x1, P0 ;  /* 0x000000119c117211 */ /* 0x000fe200000f0eff */
[----:B------:R-:W-:Y:S01]  /*1c290*/  IMAD R155, R172, R163, RZ ;  /* 0x000000a3ac9b7224 */ /* 0x000fe200078e02ff */
[C---:B------:R-:W-:Y:S01]  /*1c2a0*/  LEA R16, P0, R154.reuse, R16, 0x1 ;  /* 0x000000109a107211 */ /* 0x040fe200078008ff */
[----:B------:R-:W2:Y:S01]  /*1c2b0*/  LDL.64 R166, [R1+0x1330] ;  /* 0x0013300001a67983 */ /* 0x000ea20000100a00 */
[----:B---3--:R-:W-:Y:S02]  /*1c2c0*/  LEA R21, R159, R18, 0x7 ;  /* 0x000000129f157211 */ /* 0x008fe400078e38ff */
[----:B------:R-:W-:-:S02]  /*1c2d0*/  LEA.HI.X.SX32 R17, R154, R17, 0x1, P0 ;  /* 0x000000119a117211 */ /* 0x000fc400000f0eff */
[----:B------:R-:W-:Y:S01]  /*1c2e0*/  LEA.HI.X.SX32 R152, R152, R19, 0x1, P1 ;  /* 0x0000001398987211 */ /* 0x000fe200008f0eff */
[----:B----4-:R-:W-:Y:S01]  /*1c2f0*/  IMAD R156, R173, R158, RZ ;  /* 0x0000009ead9c7224 */ /* 0x010fe200078e02ff */
[----:B------:R-:W-:Y:S01]  /*1c300*/  LEA R20, P0, R21, R153, 0x1 ;  /* 0x0000009915147211 */ /* 0x000fe200078008ff */
[----:B------:R-:W3:Y:S01]  /*1c310*/  LDL.64 R162, [R1+0x1300] ;  /* 0x0013000001a27983 */ /* 0x000ee20000100a00 */
[----:B-1----:R-:W-:Y:S02]  /*1c320*/  LEA R154, P1, R155, R22, 0x1 ;  /* 0x000000169b9a7211 */ /* 0x002fe400078208ff */
[----:B------:R-:W-:Y:S01]  /*1c330*/  LEA.HI.X.SX32 R21, R21, R152, 0x1, P0 ;  /* 0x0000009815157211 */ /* 0x000fe200000f0eff */
[----:B------:R-:W-:Y:S01]  /*1c340*/  IMAD.WIDE R152, R2, 0x2, R176 ;  /* 0x0000000202987825 */ /* 0x000fe200078e02b0 */
[----:B------:R-:W-:Y:S01]  /*1c350*/  LEA R22, R158, R156, 0x7 ;  /* 0x0000009c9e167211 */ /* 0x000fe200078e38ff */
[----:B------:R-:W4:Y:S01]  /*1c360*/  LDL.64 R176, [R1+0x1310] ;  /* 0x0013100001b07983 */ /* 0x000f220000100a00 */
[----:B------:R-:W-:-:S03]  /*1c370*/  LEA.HI.X.SX32 R155, R155, R23, 0x1, P1 ;  /* 0x000000179b9b7211 */ /* 0x000fc600008f0eff */
[----:B------:R0:W3:Y:S02]  /*1c380*/  LDG.E.U16 R205, desc[UR60][R152.64] ;  /* 0x0000003c98cd7981 */ /* 0x0000e4000c1e1500 */
[----:B0-----:R-:W-:Y:S02]  /*1c390*/  LEA R152, R158, R22, 0x7 ;  /* 0x000000169e987211 */ /* 0x001fe400078e38ff */
[----:B------:R-:W4:Y:S01]  /*1c3a0*/  LDL.64 R158, [R1+0x1320] ;  /* 0x00132000019e7983 */ /* 0x000f220000100a00 */
[----:B------:R-:W-:-:S03]  /*1c3b0*/  IMAD.WIDE R22, R2, 0x2, R164 ;  /* 0x0000000202167825 */ /* 0x000fc600078e02a4 */
[----:B------:R-:W3:Y:S01]  /*1c3c0*/  LDL.64 R164, [R1+0x1328] ;  /* 0x0013280001a47983 */ /* 0x000ee20000100a00 */
[C---:B------:R-:W-:Y:S02]  /*1c3d0*/  IMAD.WIDE R18, R2.reuse, 0x2, R16 ;  /* 0x0000000202127825 */ /* 0x040fe400078e0210 */
[----:B------:R-:W0:Y:S01]  /*1c3e0*/  LDC.64 R16, c[0x0][0x218] ;  /* 0x00008600ff107b82 */ /* 0x000e220000000a00 */
[----:B------:R-:W3:Y:S04]  /*1c3f0*/  LDG.E.U16 R203, desc[UR60][R22.64] ;  /* 0x0000003c16cb7981 */ /* 0x000ee8000c1e1500 */
[----:B------:R1:W3:Y:S02]  /*1c400*/  LDG.E.U16 R206, desc[UR60][R18.64] ;  /* 0x0000003c12ce7981 */ /* 0x0002e4000c1e1500 */
[----:B-1----:R-:W-:-:S02]  /*1c410*/  IMAD.WIDE R18, R2, 0x2, R174 ;  /* 0x0000000202127825 */ /* 0x002fc400078e02ae */
[----:B------:R-:W3:Y:S02]  /*1c420*/  LDL.64 R174, [R1+0x1308] ;  /* 0x0013080001ae7983 */ /* 0x000ee40000100a00 */
[----:B--2---:R-:W-:Y:S02]  /*1c430*/  IMAD R153, R172, R160, RZ ;  /* 0x000000a0ac997224 */ /* 0x004fe400078e02ff */
[----:B------:R1:W2:Y:S04]  /*1c440*/  LDG.E.U16 R204, desc[UR60][R18.64] ;  /* 0x0000003c12cc7981 */ /* 0x0002a8000c1e1500 */
[----:B------:R-:W2:Y:S01]  /*1c450*/  LDL.64 R160, [R1+0x12e0] ;  /* 0x0012e00001a07983 */ /* 0x000ea20000100a00 */
[----:B-1----:R-:W-:Y:S01]  /*1c460*/  IMAD R19, R173, R157, RZ ;  /* 0x0000009dad137224 */ /* 0x002fe200078e02ff */
[----:B------:R-:W-:-:S02]  /*1c470*/  LEA R18, P0, R152, R154, 0x1 ;  /* 0x0000009a98127211 */ /* 0x000fc400078008ff */
[----:B------:R-:W2:Y:S01]  /*1c480*/  LDL.64 R172, [R1+0x12f8] ;  /* 0x0012f80001ac7983 */ /* 0x000ea20000100a00 */
[----:B------:R-:W-:Y:S01]  /*1c490*/  IMAD.WIDE R22, R2, 0x2, R170 ;  /* 0x0000000202167825 */ /* 0x000fe200078e02aa */
[----:B------:R-:W-:Y:S02]  /*1c4a0*/  LEA R154, R157, R19, 0x7 ;  /* 0x000000139d9a7211 */ /* 0x000fe400078e38ff */
[----:B------:R-:W2:Y:S01]  /*1c4b0*/  LDL.64 R170, [R1+0x12f0] ;  /* 0x0012f00001aa7983 */ /* 0x000ea20000100a00 */
[----:B------:R-:W-:Y:S02]  /*1c4c0*/  LEA.HI.X.SX32 R19, R152, R155, 0x1, P0 ;  /* 0x0000009b98137211 */ /* 0x000fe400000f0eff */
[C---:B0-----:R-:W-:Y:S01]  /*1c4d0*/  LEA R16, P0, R153.reuse, R16, 0x1 ;  /* 0x0000001099107211 */ /* 0x041fe200078008ff */
[----:B------:R0:W2:Y:S03]  /*1c4e0*/  LDG.E.U16 R202, desc[UR60][R22.64] ;  /* 0x0000003c16ca7981 */ /* 0x0000a6000c1e1500 */
[----:B------:R-:W-:Y:S01]  /*1c4f0*/  LEA.HI.X.SX32 R17, R153, R17, 0x1, P0 ;  /* 0x0000001199117211 */ /* 0x000fe200000f0eff */
[----:B------:R-:W-:-:S02]  /*1c500*/  IMAD.WIDE R152, R2, 0x2, R168 ;  /* 0x0000000202987825 */ /* 0x000fc400078e02a8 */
[----:B------:R-:W2:Y:S01]  /*1c510*/  LDL.64 R168, [R1+0x12e8] ;  /* 0x0012e80001a87983 */ /* 0x000ea20000100a00 */
[----:B------:R-:W-:Y:S01]  /*1c520*/  LEA R154, R157, R154, 0x7 ;  /* 0x0000009a9d9a7211 */ /* 0x000fe200078e38ff */
[----:B0-----:R-:W-:-:S03]  /*1c530*/  IMAD.WIDE R22, R2, 0x2, R20 ;  /* 0x0000000202167825 */ /* 0x001fc600078e0214 */
[----:B------:R-:W-:Y:S01]  /*1c540*/  LEA R154, R157, R154, 0x7 ;  /* 0x0000009a9d9a7211 */ /* 0x000fe200078e38ff */
[----:B------:R-:W2:Y:S01]  /*1c550*/  LDG.E.U16 R201, desc[UR60][R152.64] ;  /* 0x0000003c98c97981 */ /* 0x000ea2000c1e1500 */
[----:B------:R-:W-:Y:S02]  /*1c560*/  IMAD.WIDE R20, R2, 0x2, R166 ;  /* 0x0000000202147825 */ /* 0x000fe400078e02a6 */
[C---:B------:R-:W-:Y:S01]  /*1c570*/  LEA R16, P0, R154.reuse, R16, 0x1 ;  /* 0x000000109a107211 */ /* 0x040fe200078008ff */
[----:B------:R-:W2:Y:S03]  /*1c580*/  LDL.64 R166, [R1+0x1288] ;  /* 0x0012880001a67983 */ /* 0x000ea60000100a00 */
[----:B------:R-:W-:Y:S01]  /*1c590*/  LEA.HI.X.SX32 R17, R154, R17, 0x1, P0 ;  /* 0x000000119a117211 */ /* 0x000fe200000f0eff */
[----:B------:R-:W2:Y:S04]  /*1c5a0*/  LDG.E.U16 R199, desc[UR60][R22.64] ;  /* 0x0000003c16c77981 */ /* 0x000ea8000c1e1500 */
[----:B------:R0:W2:Y:S04]  /*1c5b0*/  LDG.E.U16 R200, desc[UR60][R20.64] ;  /* 0x0000003c14c87981 */ /* 0x0000a8000c1e1500 */
[----:B------:R-:W2:Y:S04]  /*1c5c0*/  LDL.64 R154, [R1+0x1270] ;  /* 0x00127000019a7983 */ /* 0x000ea80000100a00 */
[----:B------:R-:W2:Y:S01]  /*1c5d0*/  LDL.64 R156, [R1+0x12d8] ;  /* 0x0012d800019c7983 */ /* 0x000ea20000100a00 */
[----:B0-----:R-:W-:-:S03]  /*1c5e0*/  IMAD.WIDE R20, R2, 0x2, R18 ;  /* 0x0000000202147825 */ /* 0x001fc600078e0212 */
[----:B------:R-:W2:Y:S01]  /*1c5f0*/  LDL.64 R152, [R1+0x1268] ;  /* 0x0012680001987983 */ /* 0x000ea20000100a00 */
[----:B------:R-:W-:-:S03]  /*1c600*/  IMAD.WIDE R18, R2, 0x2, R16 ;  /* 0x0000000202127825 */ /* 0x000fc600078e0210 */
[----:B------:R-:W2:Y:S01]  /*1c610*/  LDG.E.U16 R196, desc[UR60][R20.64] ;  /* 0x0000003c14c47981 */ /* 0x000ea2000c1e1500 */
[----:B----4-:R-:W-:-:S03]  /*1c620*/  IMAD.WIDE R16, R2, 0x2, R158 ;  /* 0x0000000202107825 */ /* 0x010fc600078e029e */
[----:B------:R-:W4:Y:S04]  /*1c630*/  LDL.64 R158, [R1+0x1278] ;  /* 0x00127800019e7983 */ /* 0x000f280000100a00 */
[----:B------:R0:W4:Y:S04]  /*1c640*/  LDG.E.U16 R197, desc[UR60][R16.64] ;  /* 0x0000003c10c57981 */ /* 0x000128000c1e1500 */
[----:B------:R-:W4:Y:S04]  /*1c650*/  LDG.E.U16 R195, desc[UR60][R18.64] ;  /* 0x0000003c12c37981 */ /* 0x000f28000c1e1500 */
[----:B------:R-:W4:Y:S01]  /*1c660*/  LDL.64 R20, [R1+0x1250] ;  /* 0x0012500001147983 */ /* 0x000f220000100a00 */
[----:B---3--:R-:W-:-:S03]  /*1c670*/  IMAD.WIDE R22, R2, 0x2, R164 ;  /* 0x0000000202167825 */ /* 0x008fc600078e02a4 */
[----:B------:R-:W3:Y:S01]  /*1c680*/  LDL.64 R164, [R1+0x1280] ;  /* 0x0012800001a47983 */ /* 0x000ee20000100a00 */
[----:B0-----:R-:W-:-:S03]  /*1c690*/  IMAD.WIDE R16, R2, 0x2, R176 ;  /* 0x0000000202107825 */ /* 0x001fc600078e02b0 */
[----:B------:R-:W4:Y:S04]  /*1c6a0*/  LDG.E.U16 R198, desc[UR60][R22.64] ;  /* 0x0000003c16c67981 */ /* 0x000f28000c1e1500 */
[----:B------:R0:W4:Y:S04]  /*1c6b0*/  LDG.E.U16 R193, desc[UR60][R16.64] ;  /* 0x0000003c10c17981 */ /* 0x000128000c1e1500 */
[----:B------:R-:W4:Y:S01]  /*1c6c0*/  LDL.64 R22, [R1+0x1260] ;  /* 0x0012600001167983 */ /* 0x000f220000100a00 */
[----:B0-----:R-:W-:-:S05]  /*1c6d0*/  IMAD.WIDE R16, R2, 0x2, R174 ;  /* 0x0000000202107825 */ /* 0x001fca00078e02ae */
[----:B------:R0:W4:Y:S02]  /*1c6e0*/  LDG.E.U16 R192, desc[UR60][R16.64] ;  /* 0x0000003c10c07981 */ /* 0x000124000c1e1500 */
[C---:B0-----:R-:W-:Y:S02]  /*1c6f0*/  IMAD.WIDE R16, R2.reuse, 0x2, R162 ;  /* 0x0000000202107825 */ /* 0x041fe400078e02a2 */
[----:B------:R-:W4:Y:S04]  /*1c700*/  LDL.64 R162, [R1+0x12d0] ;  /* 0x0012d00001a27983 */ /* 0x000f280000100a00 */
[----:B------:R2:W4:Y:S02]  /*1c710*/  LDG.E.U16 R191, desc[UR60][R16.64] ;  /* 0x0000003c10bf7981 */ /* 0x000524000c1e1500 */
[----:B--2---:R-:W-:-:S05]  /*1c720*/  IMAD.WIDE R16, R2, 0x2, R172 ;  /* 0x0000000202107825 */ /* 0x004fca00078e02ac */
[----:B------:R0:W2:Y:S02]  /*1c730*/  LDG.E.U16 R190, desc[UR60][R16.64] ;  /* 0x0000003c10be7981 */ /* 0x0000a4000c1e1500 */
[----:B0-----:R-:W-:-:S05]  /*1c740*/  IMAD.WIDE R16, R2, 0x2, R170 ;  /* 0x0000000202107825 */ /* 0x001fca00078e02aa */
[----:B------:R0:W2:Y:S02]  /*1c750*/  LDG.E.U16 R189, desc[UR60][R16.64] ;  /* 0x0000003c10bd7981 */ /* 0x0000a4000c1e1500 */
[----:B0-----:R-:W-:-:S05]  /*1c760*/  IMAD.WIDE R16, R2, 0x2, R168 ;  /* 0x0000000202107825 */ /* 0x001fca00078e02a8 */
[----:B------:R0:W2:Y:S01]  /*1c770*/  LDG.E.U16 R188, desc[UR60][R16.64] ;  /* 0x0000003c10bc7981 */ /* 0x0000a2000c1e1500 */
[----:B------:R-:W-:-:S05]  /*1c780*/  IMAD.WIDE R18, R2, 0x2, R178 ;  /* 0x0000000202127825 */ /* 0x000fca00078e02b2 */
[----:B------:R-:W2:Y:S01]  /*1c790*/  LDG.E.U16 R194, desc[UR60][R18.64] ;  /* 0x0000003c12c27981 */ /* 0x000ea2000c1e1500 */
[----:B0-----:R-:W-:-:S03]  /*1c7a0*/  IMAD.WIDE R16, R2, 0x2, R160 ;  /* 0x0000000202107825 */ /* 0x001fc600078e02a0 */
[----:B------:R-:W2:Y:S04]  /*1c7b0*/  LDL.64 R160, [R1+0x1258] ;  /* 0x0012580001a07983 */ /* 0x000ea80000100a00 */
[----:B------:R0:W2:Y:S04]  /*1c7c0*/  LDG.E.U16 R187, desc[UR60][R16.64] ;  /* 0x0000003c10bb7981 */ /* 0x0000a8000c1e1500 */
[----:B------:R-:W2:Y:S01]  /*1c7d0*/  LDL.64 R18, [R1+0x12c8] ;  /* 0x0012c80001127983 */ /* 0x000ea20000100a00 */
[----:B0-----:R-:W-:-:S05]  /*1c7e0*/  IMAD.WIDE R16, R2, 0x2, R166 ;  /* 0x0000000202107825 */ /* 0x001fca00078e02a6 */
[----:B------:R3:W2:Y:S02]  /*1c7f0*/  LDG.E.U16 R186, desc[UR60][R16.64] ;  /* 0x0000003c10ba7981 */ /* 0x0006a4000c1e1500 */
[----:B---3--:R-:W-:-:S05]  /*1c800*/  IMAD.WIDE R16, R2, 0x2, R164 ;  /* 0x0000000202107825 */ /* 0x008fca00078e02a4 */
[----:B------:R4:W3:Y:S02]  /*1c810*/  LDG.E.U16 R185, desc[UR60][R16.64] ;  /* 0x0000003c10b97981 */ /* 0x0008e4000c1e1500 */
[C---:B----4-:R-:W-:Y:S02]  /*1c820*/  IMAD.WIDE R16, R2.reuse, 0x2, R158 ;  /* 0x0000000202107825 */ /* 0x050fe400078e029e */
[----:B------:R-:W4:Y:S04]  /*1c830*/  LDL.64 R158, [R1+0x1248] ;  /* 0x00124800019e7983 */ /* 0x000f280000100a00 */
[----:B------:R0:W3:Y:S02]  /*1c840*/  LDG.E.U16 R184, desc[UR60][R16.64] ;  /* 0x0000003c10b87981 */ /* 0x0000e4000c1e1500 */
[----:B0-----:R-:W-:-:S02]  /*1c850*/  IMAD.WIDE R16, R2, 0x2, R154 ;  /* 0x0000000202107825 */ /* 0x001fc400078e029a */
[----:B------:R-:W3:Y:S04]  /*1c860*/  LDL.64 R154, [R1+0x1240] ;  /* 0x00124000019a7983 */ /* 0x000ee80000100a00 */
[----:B------:R0:W3:Y:S02]  /*1c870*/  LDG.E.U16 R183, desc[UR60][R16.64] ;  /* 0x0000003c10b77981 */ /* 0x0000e4000c1e1500 */
[C---:B0-----:R-:W-:Y:S02]  /*1c880*/  IMAD.WIDE R16, R2.reuse, 0x2, R156 ;  /* 0x0000000202107825 */ /* 0x041fe400078e029c */
[----:B------:R-:W3:Y:S04]  /*1c890*/  LDL.64 R156, [R1+0x1238] ;  /* 0x00123800019c7983 */ /* 0x000ee80000100a00 */
[----:B------:R0:W3:Y:S02]  /*1c8a0*/  LDG.E.U16 R182, desc[UR60][R16.64] ;  /* 0x0000003c10b67981 */ /* 0x0000e4000c1e1500 */
[----:B0-----:R-:W-:-:S05]  /*1c8b0*/  IMAD.WIDE R16, R2, 0x2, R162 ;  /* 0x0000000202107825 */ /* 0x001fca00078e02a2 */
[----:B------:R0:W3:Y:S02]  /*1c8c0*/  LDG.E.U16 R181, desc[UR60][R16.64] ;  /* 0x0000003c10b57981 */ /* 0x0000e4000c1e1500 */
[C---:B0-----:R-:W-:Y:S02]  /*1c8d0*/  IMAD.WIDE R16, R2.reuse, 0x2, R152 ;  /* 0x0000000202107825 */ /* 0x041fe400078e0298 */
[----:B------:R-:W3:Y:S04]  /*1c8e0*/  LDL.64 R152, [R1+0x1230] ;  /* 0x0012300001987983 */ /* 0x000ee80000100a00 */
[----:B------:R0:W3:Y:S02]  /*1c8f0*/  LDG.E.U16 R180, desc[UR60][R16.64] ;  /* 0x0000003c10b47981 */ /* 0x0000e4000c1e1500 */
[----:B0-----:R-:W-:-:S02]  /*1c900*/  IMAD.WIDE R16, R2, 0x2, R22 ;  /* 0x0000000202107825 */ /* 0x001fc400078e0216 */
[----:B------:R-:W3:Y:S04]  /*1c910*/  LDL.64 R22, [R1+0x12c0] ;  /* 0x0012c00001167983 */ /* 0x000ee80000100a00 */
[----:B------:R2:W3:Y:S02]  /*1c920*/  LDG.E.U16 R179, desc[UR60][R16.64] ;  /* 0x0000003c10b37981 */ /* 0x0004e4000c1e1500 */
[----:B--2---:R-:W-:-:S05]  /*1c930*/  IMAD.WIDE R16, R2, 0x2, R160 ;  /* 0x0000000202107825 */ /* 0x004fca00078e02a0 */
[----:B------:R0:W2:Y:S02]  /*1c940*/  LDG.E.U16 R178, desc[UR60][R16.64] ;  /* 0x0000003c10b27981 */ /* 0x0000a4000c1e1500 */
[C---:B0-----:R-:W-:Y:S02]  /*1c950*/  IMAD.WIDE R16, R2.reuse, 0x2, R20 ;  /* 0x0000000202107825 */ /* 0x041fe400078e0214 */
[----:B------:R-:W2:Y:S04]  /*1c960*/  LDL.64 R20, [R1+0x1228] ;  /* 0x0012280001147983 */ /* 0x000ea80000100a00 */
[----:B------:R0:W2:Y:S02]  /*1c970*/  LDG.E.U16 R177, desc[UR60][R16.64] ;  /* 0x0000003c10b17981 */ /* 0x0000a4000c1e1500 */
[----:B0-----:R-:W-:-:S02]  /*1c980*/  IMAD.WIDE R16, R2, 0x2, R18 ;  /* 0x0000000202107825 */ /* 0x001fc400078e0212 */
[----:B------:R-:W2:Y:S04]  /*1c990*/  LDL.64 R18, [R1+0x1220] ;  /* 0x0012200001127983 */ /* 0x000ea80000100a00 */
[----:B------:R4:W2:Y:S02]  /*1c9a0*/  LDG.E.U16 R176, desc[UR60][R16.64] ;  /* 0x0000003c10b07981 */ /* 0x0008a4000c1e1500 */
[C---:B----4-:R-:W-:Y:S02]  /*1c9b0*/  IMAD.WIDE R16, R2.reuse, 0x2, R158 ;  /* 0x0000000202107825 */ /* 0x050fe400078e029e */
[----:B------:R-:W4:Y:S04]  /*1c9c0*/  LDL.64 R158, [R1+0x11f0] ;  /* 0x0011f000019e7983 */ /* 0x000f280000100a00 */
[----:B------:R3:W4:Y:S02]  /*1c9d0*/  LDG.E.U16 R175, desc[UR60][R16.64] ;  /* 0x0000003c10af7981 */ /* 0x000724000c1e1500 */
[----:B---3--:R-:W-:-:S02]  /*1c9e0*/  IMAD.WIDE R16, R2, 0x2, R154 ;  /* 0x0000000202107825 */ /* 0x008fc400078e029a */
[----:B------:R-:W3:Y:S04]  /*1c9f0*/  LDL.64 R154, [R1+0x1218] ;  /* 0x00121800019a7983 */ /* 0x000ee80000100a00 */
[----:B------:R0:W4:Y:S02]  /*1ca00*/  LDG.E.U16 R174, desc[UR60][R16.64] ;  /* 0x0000003c10ae7981 */ /* 0x000124000c1e1500 */
[C---:B0-----:R-:W-:Y:S02]  /*1ca10*/  IMAD.WIDE R16, R2.reuse, 0x2, R156 ;  /* 0x0000000202107825 */ /* 0x041fe400078e029c */
[----:B------:R-:W4:Y:S04]  /*1ca20*/  LDL.64 R156, [R1+0x1210] ;  /* 0x00121000019c7983 */ /* 0x000f280000100a00 */
[----:B------:R0:W4:Y:S02]  /*1ca30*/  LDG.E.U16 R173, desc[UR60][R16.64] ;  /* 0x0000003c10ad7981 */ /* 0x000124000c1e1500 */
[----:B0-----:R-:W-:-:S02]  /*1ca40*/  IMAD.WIDE R16, R2, 0x2, R152 ;  /* 0x0000000202107825 */ /* 0x001fc400078e0298 */
[----:B------:R-:W4:Y:S04]  /*1ca50*/  LDL.64 R152, [R1+0x12b8] ;  /* 0x0012b80001987983 */ /* 0x000f280000100a00 */
[----:B------:R0:W4:Y:S02]  /*1ca60*/  LDG.E.U16 R172, desc[UR60][R16.64] ;  /* 0x0000003c10ac7981 */ /* 0x000124000c1e1500 */
[C---:B0-----:R-:W-:Y:S02]  /*1ca70*/  IMAD.WIDE R16, R2.reuse, 0x2, R22 ;  /* 0x0000000202107825 */ /* 0x041fe400078e0216 */
[----:B------:R-:W4:Y:S04]  /*1ca80*/  LDL.64 R22, [R1+0x12b0] ;  /* 0x0012b00001167983 */ /* 0x000f280000100a00 */
[----:B------:R2:W4:Y:S02]  /*1ca90*/  LDG.E.U16 R171, desc[UR60][R16.64] ;  /* 0x0000003c10ab7981 */ /* 0x000524000c1e1500 */
[----:B--2---:R-:W-:-:S02]  /*1caa0*/  IMAD.WIDE R16, R2, 0x2, R20 ;  /* 0x0000000202107825 */ /* 0x004fc400078e0214 */
[----:B------:R-:W2:Y:S04]  /*1cab0*/  LDL.64 R20, [R1+0x1208] ;  /* 0x0012080001147983 */ /* 0x000ea80000100a00 */
[----:B------:R0:W2:Y:S02]  /*1cac0*/  LDG.E.U16 R170, desc[UR60][R16.64] ;  /* 0x0000003c10aa7981 */ /* 0x0000a4000c1e1500 */
[C---:B0-----:R-:W-:Y:S02]  /*1cad0*/  IMAD.WIDE R16, R2.reuse, 0x2, R18 ;  /* 0x0000000202107825 */ /* 0x041fe400078e0212 */
[----:B------:R-:W2:Y:S04]  /*1cae0*/  LDL.64 R18, [R1+0x1200] ;  /* 0x0012000001127983 */ /* 0x000ea80000100a00 */
[----:B------:R3:W2:Y:S02]  /*1caf0*/  LDG.E.U16 R169, desc[UR60][R16.64] ;  /* 0x0000003c10a97981 */ /* 0x0006a4000c1e1500 */
[----:B---3--:R-:W-:-:S02]  /*1cb00*/  IMAD.WIDE R16, R2, 0x2, R154 ;  /* 0x0000000202107825 */ /* 0x008fc400078e029a */
[----:B------:R-:W3:Y:S04]  /*1cb10*/  LDL.64 R154, [R1+0x11f8] ;  /* 0x0011f800019a7983 */ /* 0x000ee80000100a00 */
[----:B------:R4:W3:Y:S02]  /*1cb20*/  LDG.E.U16 R168, desc[UR60][R16.64] ;  /* 0x0000003c10a87981 */ /* 0x0008e4000c1e1500 */
[C---:B----4-:R-:W-:Y:S02]  /*1cb30*/  IMAD.WIDE R16, R2.reuse, 0x2, R156 ;  /* 0x0000000202107825 */ /* 0x050fe400078e029c */
        /* <DEDUP_REMOVED lines=17> */
[----:B0-----:R-:W-:-:S05]  /*1cc50*/  IMAD.WIDE R16, R2, 0x2, R158 ;  /* 0x0000000202107825 */ /* 0x001fca00078e029e */
[----:B------:R4:W3:Y:S02]  /*1cc60*/  LDG.E.U16 R161, desc[UR60][R16.64] ;  /* 0x0000003c10a17981 */ /* 0x0008e4000c1e1500 */
[C---:B----4-:R-:W-:Y:S02]  /*1cc70*/  IMAD.WIDE R16, R2.reuse, 0x2, R152 ;  /* 0x0000000202107825 */ /* 0x050fe400078e0298 */
[----:B------:R-:W4:Y:S04]  /*1cc80*/  LDL.64 R152, [R1+0x11c0] ;  /* 0x0011c00001987983 */ /* 0x000f280000100a00 */
[----:B------:R0:W4:Y:S02]  /*1cc90*/  LDG.E.U16 R160, desc[UR60][R16.64] ;  /* 0x0000003c10a07981 */ /* 0x000124000c1e1500 */
[----:B0-----:R-:W-:-:S02]  /*1cca0*/  IMAD.WIDE R16, R2, 0x2, R22 ;  /* 0x0000000202107825 */ /* 0x001fc400078e0216 */
[----:B------:R-:W4:Y:S04]  /*1ccb0*/  LDL.64 R22, [R1+0x11b0] ;  /* 0x0011b00001167983 */ /* 0x000f280000100a00 */
[----:B------:R0:W4:Y:S02]  /*1ccc0*/  LDG.E.U16 R159, desc[UR60][R16.64] ;  /* 0x0000003c109f7981 */ /* 0x000124000c1e1500 */
[----:B0-----:R-:W-:-:S05]  /*1ccd0*/  IMAD.WIDE R16, R2, 0x2, R156 ;  /* 0x0000000202107825 */ /* 0x001fca00078e029c */
[----:B------:R2:W4:Y:S02]  /*1cce0*/  LDG.E.U16 R158, desc[UR60][R16.64] ;  /* 0x0000003c109e7981 */ /* 0x000524000c1e1500 */
[C---:B--2---:R-:W-:Y:S02]  /*1ccf0*/  IMAD.WIDE R16, R2.reuse, 0x2, R20 ;  /* 0x0000000202107825 */ /* 0x044fe400078e0214 */
[----:B------:R-:W2:Y:S04]  /*1cd00*/  LDL.64 R20, [R1+0x1290] ;  /* 0x0012900001147983 */ /* 0x000ea80000100a00 */
[----:B------:R0:W2:Y:S02]  /*1cd10*/  LDG.E.U16 R157, desc[UR60][R16.64] ;  /* 0x0000003c109d7981 */ /* 0x0000a4000c1e1500 */
[----:B0-----:R-:W-:-:S02]  /*1cd20*/  IMAD.WIDE R16, R2, 0x2, R18 ;  /* 0x0000000202107825 */ /* 0x001fc400078e0212 */
[----:B------:R-:W2:Y:S04]  /*1cd30*/  LDL.64 R18, [R1+0x11a0] ;  /* 0x0011a00001127983 */ /* 0x000ea80000100a00 */
[----:B------:R3:W2:Y:S02]  /*1cd40*/  LDG.E.U16 R156, desc[UR60][R16.64] ;  /* 0x0000003c109c7981 */ /* 0x0006a4000c1e1500 */
[----:B---3--:R-:W-:-:S05]  /*1cd50*/  IMAD.WIDE R16, R2, 0x2, R154 ;  /* 0x0000000202107825 */ /* 0x008fca00078e029a */
[----:B------:R0:W3:Y:S04]  /*1cd60*/  LDG.E.U16 R155, desc[UR60][R16.64] ;  /* 0x0000003c109b7981 */ /* 0x0000e8000c1e1500 */
[----:B------:R-:W0:Y:S02]  /*1cd70*/  LDL.64 R16, [R1+0x11c8] ;  /* 0x0011c80001107983 */ /* 0x000e240000100a00 */
[----:B0-----:R-:W-:-:S05]  /*1cd80*/  IMAD.WIDE R16, R2, 0x2, R16 ;  /* 0x0000000202107825 */ /* 0x001fca00078e0210 */
[----:B------:R4:W3:Y:S02]  /*1cd90*/  LDG.E.U16 R154, desc[UR60][R16.64] ;  /* 0x0000003c109a7981 */ /* 0x0008e4000c1e1500 */
[----:B----4-:R-:W-:-:S05]  /*1cda0*/  IMAD.WIDE R16, R2, 0x2, R152 ;  /* 0x0000000202107825 */ /* 0x010fca00078e0298 */
[----:B------:R0:W4:Y:S04]  /*1cdb0*/  LDG.E.U16 R153, desc[UR60][R16.64] ;  /* 0x0000003c10997981 */ /* 0x000128000c1e1500 */
[----:B------:R-:W0:Y:S02]  /*1cdc0*/  LDL.64 R16, [R1+0x11b8] ;  /* 0x0011b80001107983 */ /* 0x000e240000100a00 */
[----:B0-----:R-:W-:-:S05]  /*1cdd0*/  IMAD.WIDE R16, R2, 0x2, R16 ;  /* 0x0000000202107825 */ /* 0x001fca00078e0210 */
[----:B------:R0:W4:Y:S02]  /*1cde0*/  LDG.E.U16 R152, desc[UR60][R16.64] ;  /* 0x0000003c10987981 */ /* 0x000124000c1e1500 */
[----:B0-----:R-:W-:-:S05]  /*1cdf0*/  IMAD.WIDE R16, R2, 0x2, R22 ;  /* 0x0000000202107825 */ /* 0x001fca00078e0216 */
[----:B------:R0:W4:Y:S04]  /*1ce00*/  LDG.E.U16 R23, desc[UR60][R16.64] ;  /* 0x0000003c10177981 */ /* 0x000128000c1e1500 */
[----:B------:R-:W0:Y:S02]  /*1ce10*/  LDL.64 R16, [R1+0x1298] ;  /* 0x0012980001107983 */ /* 0x000e240000100a00 */
[----:B0-----:R-:W-:-:S05]  /*1ce20*/  IMAD.WIDE R16, R2, 0x2, R16 ;  /* 0x0000000202107825 */ /* 0x001fca00078e0210 */
[----:B------:R2:W4:Y:S02]  /*1ce30*/  LDG.E.U16 R22, desc[UR60][R16.64] ;  /* 0x0000003c10167981 */ /* 0x000524000c1e1500 */
[----:B--2---:R-:W-:-:S05]  /*1ce40*/  IMAD.WIDE R16, R2, 0x2, R20 ;  /* 0x0000000202107825 */ /* 0x004fca00078e0214 */
[----:B------:R0:W2:Y:S04]  /*1ce50*/  LDG.E.U16 R21, desc[UR60][R16.64] ;  /* 0x0000003c10157981 */ /* 0x0000a8000c1e1500 */
[----:B------:R-:W0:Y:S02]  /*1ce60*/  LDL.64 R16, [R1+0x11a8] ;  /* 0x0011a80001107983 */ /* 0x000e240000100a00 */
[----:B0-----:R-:W-:-:S05]  /*1ce70*/  IMAD.WIDE R16, R2, 0x2, R16 ;  /* 0x0000000202107825 */ /* 0x001fca00078e0210 */
[----:B------:R0:W2:Y:S02]  /*1ce80*/  LDG.E.U16 R20, desc[UR60][R16.64] ;  /* 0x0000003c10147981 */ /* 0x0000a4000c1e1500 */
[----:B0-----:R-:W-:-:S05]  /*1ce90*/  IMAD.WIDE R16, R2, 0x2, R18 ;  /* 0x0000000202107825 */ /* 0x001fca00078e0212 */
[----:B------:R0:W2:Y:S04]  /*1cea0*/  LDG.E.U16 R19, desc[UR60][R16.64] ;  /* 0x0000003c10137981 */ /* 0x0000a8000c1e1500 */
[----:B------:R-:W0:Y:S02]  /*1ceb0*/  LDL.64 R16, [R1+0x1198] ;  /* 0x0011980001107983 */ /* 0x000e240000100a00 */
[----:B0-----:R-:W-:-:S05]  /*1cec0*/  IMAD.WIDE R16, R2, 0x2, R16 ;  /* 0x0000000202107825 */ /* 0x001fca00078e0210 */
[----:B------:R0:W2:Y:S04]  /*1ced0*/  LDG.E.U16 R18, desc[UR60][R16.64] ;  /* 0x0000003c10127981 */ /* 0x0000a8000c1e1500 */
[----:B------:R-:W0:Y:S04]  /*1cee0*/  LDL.64 R16, [R1+0x1190] ;  /* 0x0011900001107983 */ /* 0x000e280000100a00 */
[----:B------:R-:W-:Y:S01]  /*1cef0*/  STL [R1+0x1de4], R2 ;  /* 0x001de40201007387 */ /* 0x000fe20000100800 */
[----:B0-----:R-:W-:-:S06]  /*1cf00*/  IMAD.WIDE R16, R2, 0x2, R16 ;  /* 0x0000000202107825 */ /* 0x001fcc00078e0210 */
[----:B------:R-:W2:Y:S01]  /*1cf10*/  LDG.E.U16 R16, desc[UR60][R16.64] ;  /* 0x0000003c10107981 */ /* 0x000ea2000c1e1500 */
[----:B------:R-:W-:Y:S06]  /*1cf20*/  BAR.SYNC.DEFER_BLOCKING 0x0 ;  /* 0x0000000000007b1d */ /* 0x000fec0000010000 */
[----:B------:R0:W-:Y:S04]  /*1cf30*/  STS.U16 [R14+0x20400], R133 ;  /* 0x020400850e007388 */ /* 0x0001e80000000400 */
[----:B------:R1:W-:Y:S04]  /*1cf40*/  STS.U16 [R14+0x24400], R134 ;  /* 0x024400860e007388 */ /* 0x0003e80000000400 */
[----:B------:R3:W-:Y:S04]  /*1cf50*/  STS.U16 [R14+0x28400], R135 ;  /* 0x028400870e007388 */ /* 0x0007e80000000400 */
[----:B0-----:R-:W4:Y:S04]  /*1cf60*/  LDL.LU R133, [R1+0x1f50] ;  /* 0x001f500001857983 */ /* 0x001f280000300800 */
[----:B-1----:R-:W2:Y:S04]  /*1cf70*/  LDL.LU R134, [R1+0x1f4c] ;  /* 0x001f4c0001867983 */ /* 0x002ea80000300800 */
[----:B---3--:R-:W3:Y:S04]  /*1cf80*/  LDL.LU R135, [R1+0x1f48] ;  /* 0x001f480001877983 */ /* 0x008ee80000300800 */
[----:B------:R0:W-:Y:S04]  /*1cf90*/  STS.U16 [R14+0x2c400], R144 ;  /* 0x02c400900e007388 */ /* 0x0001e80000000400 */
[----:B------:R1:W-:Y:S04]  /*1cfa0*/  STS.U16 [R14+0x20800], R145 ;  /* 0x020800910e007388 */ /* 0x0003e80000000400 */
[----:B------:R1:W-:Y:S04]  /*1cfb0*/  STS.U16 [R14+0x24800], R146 ;  /* 0x024800920e007388 */ /* 0x0003e80000000400 */
[----:B0-----:R-:W4:Y:S04]  /*1cfc0*/  LDL.LU R144, [R1+0x1f44] ;  /* 0x001f440001907983 */ /* 0x001f280000300800 */
[----:B-1----:R-:W2:Y:S04]  /*1cfd0*/  LDL.LU R145, [R1+0x1f40] ;  /* 0x001f400001917983 */ /* 0x002ea80000300800 */
[----:B------:R-:W3:Y:S04]  /*1cfe0*/  LDL.LU R146, [R1+0x1f3c] ;  /* 0x001f3c0001927983 */ /* 0x000ee80000300800 */
[----:B------:R0:W-:Y:S04]  /*1cff0*/  STS.U16 [R14+0x28800], R147 ;  /* 0x028800930e007388 */ /* 0x0001e80000000400 */
[----:B------:R1:W-:Y:S04]  /*1d000*/  STS.U16 [R14+0x2c800], R5 ;  /* 0x02c800050e007388 */ /* 0x0003e80000000400 */
[----:B------:R1:W-:Y:S04]  /*1d010*/  STS.U16 [R14+0x20c00], R4 ;  /* 0x020c00040e007388 */ /* 0x0003e80000000400 */
[----:B0-----:R-:W4:Y:S04]  /*1d020*/  LDL.LU R147, [R1+0x1f38] ;  /* 0x001f380001937983 */ /* 0x001f280000300800 */
[----:B-1----:R-:W2:Y:S04]  /*1d030*/  LDL.LU R5, [R1+0x1f34] ;  /* 0x001f340001057983 */ /* 0x002ea80000300800 */
[----:B------:R-:W2:Y:S04]  /*1d040*/  LDL.LU R4, [R1+0x1f30] ;  /* 0x001f300001047983 */ /* 0x000ea80000300800 */
[----:B------:R0:W-:Y:S04]  /*1d050*/  STS.U16 [R14+0x24c00], R15 ;  /* 0x024c000f0e007388 */ /* 0x0001e80000000400 */
[----:B------:R1:W-:Y:S04]  /*1d060*/  STS.U16 [R14+0x28c00], R3 ;  /* 0x028c00030e007388 */ /* 0x0003e80000000400 */
[----:B------:R1:W-:Y:S04]  /*1d070*/  STS.U16 [R14+0x2cc00], R151 ;  /* 0x02cc00970e007388 */ /* 0x0003e80000000400 */
[----:B0-----:R-:W2:Y:S04]  /*1d080*/  LDL.LU R15, [R1+0x1f2c] ;  /* 0x001f2c00010f7983 */ /* 0x001ea80000300800 */
        /* <DEDUP_REMOVED lines=9> */
[----:B0-----:R-:W4:Y:S04]  /*1d120*/  LDL.LU R13, [R1+0x1f14] ;  /* 0x001f1400010d7983 */ /* 0x001f280000300800 */
        /* <DEDUP_REMOVED lines=16> */
[----:B------:R-:W-:Y:S04]  /*1d230*/  STL [R1+0x1de8], R14 ;  /* 0x001de80e01007387 */ /* 0x000fe80000100800 */
[----:B----4-:R0:W-:Y:S04]  /*1d240*/  STS.U16 [R13+0x20080], R147 ;  /* 0x020080930d007388 */ /* 0x0101e80000000400 */
[----:B---3--:R1:W-:Y:S04]  /*1d250*/  STS.U16 [R13+0x24080], R146 ;  /* 0x024080920d007388 */ /* 0x0083e80000000400 */
[----:B--2---:R2:W-:Y:S04]  /*1d260*/  STS.U16 [R13+0x28080], R145 ;  /* 0x028080910d007388 */ /* 0x0045e80000000400 */
[----:B0-----:R-:W3:Y:S04]  /*1d270*/  LDL.LU R147, [R1+0x1f10] ;  /* 0x001f100001937983 */ /* 0x001ee80000300800 */
[----:B-1----:R-:W4:Y:S04]  /*1d280*/  LDL.LU R146, [R1+0x1f0c] ;  /* 0x001f0c0001927983 */ /* 0x002f280000300800 */
[----:B--2---:R-:W2:Y:S04]  /*1d290*/  LDL.LU R145, [R1+0x1f08] ;  /* 0x001f080001917983 */ /* 0x004ea80000300800 */
[----:B------:R0:W-:Y:S04]  /*1d2a0*/  STS.U16 [R13+0x2c080], R144 ;  /* 0x02c080900d007388 */ /* 0x0001e80000000400 */
[----:B------:R1:W-:Y:S04]  /*1d2b0*/  STS.U16 [R13+0x20480], R143 ;  /* 0x0204808f0d007388 */ /* 0x0003e80000000400 */
[----:B------:R1:W-:Y:S04]  /*1d2c0*/  STS.U16 [R13+0x24480], R142 ;  /* 0x0244808e0d007388 */ /* 0x0003e80000000400 */
[----:B0-----:R-:W3:Y:S04]  /*1d2d0*/  LDL.LU R144, [R1+0x1f04] ;  /* 0x001f040001907983 */ /* 0x001ee80000300800 */
[----:B-1----:R-:W4:Y:S04]  /*1d2e0*/  LDL.LU R143, [R1+0x1f00] ;  /* 0x001f0000018f7983 */ /* 0x002f280000300800 */
[----:B------:R-:W2:Y:S04]  /*1d2f0*/  LDL.LU R142, [R1+0x1efc] ;  /* 0x001efc00018e7983 */ /* 0x000ea80000300800 */
        /* <DEDUP_REMOVED lines=8> */
[----:B0-----:R-:W2:Y:S04]  /*1d380*/  LDL.LU R9, [R1+0x1eec] ;  /* 0x001eec0001097983 */ /* 0x001ea80000300800 */
[----:B-1----:R-:W2:Y:S04]  /*1d390*/  LDL.LU R8, [R1+0x1ee8] ;  /* 0x001ee80001087983 */ /* 0x002ea80000300800 */
[----:B------:R0:W-:Y:S04]  /*1d3a0*/  STS.U16 [R13+0x2c880], R7 ;  /* 0x02c880070d007388 */ /* 0x0001e80000000400 */
[----:B0-----:R-:W2:Y:S04]  /*1d3b0*/  LDL.LU R7, [R1+0x1ee4] ;  /* 0x001ee40001077983 */ /* 0x001ea80000300800 */
[----:B------:R0:W-:Y:S04]  /*1d3c0*/  STS.U16 [R13+0x20c80], R0 ;  /* 0x020c80000d007388 */ /* 0x0001e80000000400 */
[----:B------:R1:W-:Y:S04]  /*1d3d0*/  STS.U16 [R13+0x24c80], R6 ;  /* 0x024c80060d007388 */ /* 0x0003e80000000400 */
[----:B------:R-:W-:Y:S04]  /*1d3e0*/  STS.U16 [R13+0x28c80], R141 ;  /* 0x028c808d0d007388 */ /* 0x000fe80000000400 */
[----:B0-----:R-:W2:Y:S04]  /*1d3f0*/  LDL.LU R0, [R1+0x1ee0] ;  /* 0x001ee00001007983 */ /* 0x001ea80000300800 */
        /* <DEDUP_REMOVED lines=17> */
[----:B-1----:R-:W2:Y:S04]  /*1d510*/  LDL.LU R6, [R1+0x1edc] ;  /* 0x001edc0001067983 */ /* 0x002ea80000300800 */
[----:B------:R-:W-:Y:S01]  /*1d520*/  STL [R1+0x1dec], R13 ;  /* 0x001dec0d01007387 */ /* 0x000fe20000100800 */
[----:B------:R-:W-:Y:S01]  /*1d530*/  MOV R2, 0x400 ;  /* 0x0000040000027802 */ /* 0x000fe20000000f00 */
[----:B------:R-:W-:-:S02]  /*1d540*/  UMOV UR53, 0x40000040 ;  /* 0x4000004000357882 */ /* 0x000fc40000000000 */
        /* <DEDUP_REMOVED lines=32> */
[----:B----4-:R-:W-:Y:S04]  /*1d750*/  STS.U16 [R11+0x20180], R115 ;  /* 0x020180730b007388 */ /* 0x010fe80000000400 */
        /* <DEDUP_REMOVED lines=131> */
[----:B------:R0:W-:Y:S04]  /*1df90*/  STL [R1+0x1e00], R8 ;  /* 0x001e000801007387 */ /* 0x0001e80000100800 */
[----:B------:R-:W-:Y:S04]  /*1dfa0*/  STS.U16 [R7+0x20380], R39 ;  /* 0x0203802707007388 */ /* 0x000fe80000000400 */
[----:B------:R-:W-:Y:S01]  /*1dfb0*/  STS.U16 [R7+0x24380], R38 ;  /* 0x0243802607007388 */ /* 0x000fe20000000400 */
[----:B0-----:R-:W0:Y:S03]  /*1dfc0*/  S2R R8, SR_CgaCtaId ;  /* 0x0000000000087919 */ /* 0x001e260000008800 */
        /* <DEDUP_REMOVED lines=29> */
[----:B------:R3:W-:Y:S01]  /*1e1a0*/  STS.U16 [R7+0x2df80], R16 ;  /* 0x02df801007007388 */ /* 0x0007e20000000400 */
[----:B------:R4:W-:Y:S06]  /*1e1b0*/  MEMBAR.ALL.CTA ;  /* 0x0000000000007992 */ /* 0x0009ec0000008000 */
[----:B----4-:R-:W4:Y:S01]  /*1e1c0*/  FENCE.VIEW.ASYNC.S ;  /* 0x00000000000073c6 */ /* 0x010f220000000000 */
[----:B0-----:R-:W-:-:S04]  /*1e1d0*/  LEA R2, R8, R2, 0x18 ;  /* 0x0000000208027211 */ /* 0x001fc800078ec0ff */
[----:B------:R-:W-:-:S04]  /*1e1e0*/  SHF.R.U32.HI R2, RZ, 0x4, R2 ;  /* 0x00000004ff027819 */ /* 0x000fc80000011602 */
[----:B------:R-:W-:Y:S01]  /*1e1f0*/  SGXT.U32 R2, R2, 0xe ;  /* 0x0000000e0202781a */ /* 0x000fe20000000000 */
[----:B----4-:R-:W-:Y:S03]  /*1e200*/  BAR.SYNC.DEFER_BLOCKING 0x0 ;  /* 0x0000000000007b1d */ /* 0x010fe60000010000 */
[----:B------:R-:W-:-:S03]  /*1e210*/  R2UR UR52, R2 ;  /* 0x00000000023472ca */ /* 0x000fc600000e0000 */
[----:B-1----:R-:W-:-:S10]  /*1e220*/  WARPGROUP.ARRIVE ;  /* 0x00000000000079c5 */ /* 0x002fd40000000000 */
[----:B------:R-:W-:Y:S03]  /*1e230*/  HGMMA.64x64x16.F32 R184, gdesc[UR52].tnspA, RZ, !UPT, gsb0 ;  /* 0x20e0000034b879f0 */ /* 0x000fe6000c0008ff */
[----:B------:R-:W-:Y:S02]  /*1e240*/  WARPGROUP.DEPBAR.LE gsb0, 0x0 ;  /* 0x00008000000079c5 */ /* 0x000fe40000010000 */
[----:B------:R-:W-:-:S06]  /*1e250*/  WARPGROUP.ARRIVE ;  /* 0x00000000000079c5 */ /* 0x000fcc0000000000 */
[----:B------:R-:W-:Y:S03]  /*1e260*/  HGMMA.64x64x16.F32 R184, gdesc[UR4].tnspA, R184, gsb0 ;  /* 0x20e0000004b879f0 */ /* 0x000fe600080008b8 */
[----:B------:R-:W-:Y:S02]  /*1e270*/  WARPGROUP.DEPBAR.LE gsb0, 0x0 ;  /* 0x00008000000079c5 */ /* 0x000fe40000010000 */
[----:B------:R-:W-:-:S06]  /*1e280*/  WARPGROUP.ARRIVE ;  /* 0x00000000000079c5 */ /* 0x000fcc0000000000 */
[----:B------:R-:W-:Y:S03]  /*1e290*/  HGMMA.64x64x16.F32 R184, gdesc[UR8].tnspA, R184, gsb0 ;  /* 0x20e0000008b879f0 */ /* 0x000fe600080008b8 */
[----:B------:R-:W-:Y:S02]  /*1e2a0*/  WARPGROUP.DEPBAR.LE gsb0, 0x0 ;  /* 0x00008000000079c5 */ /* 0x000fe40000010000 */
[----:B------:R-:W-:-:S06]  /*1e2b0*/  WARPGROUP.ARRIVE ;  /* 0x00000000000079c5 */ /* 0x000fcc0000000000 */
[----:B------:R-:W-:Y:S01]  /*1e2c0*/  HGMMA.64x64x16.F32 R184, gdesc[UR12].tnspA, R184, gsb0 ;  /* 0x20e000000cb879f0 */ /* 0x000fe200080008b8 */
[----:B------:R-:W-:Y:S02]  /*1e2d0*/  UIADD3.64 UR56, UR4, 0x180, URZ ;  /* 0x0000018004387897 */ /* 0x000fe4000fffe03f */
[----:B------:R-:W-:Y:S01]  /*1e2e0*/  UIADD3.64 UR58, UR6, 0x1fe, URZ ;  /* 0x000001fe063a7897 */ /* 0x000fe2000fffe03f */
        /* <DEDUP_REMOVED lines=100> */
[----:B------:R-:W-:Y:S01]  /*1e930*/  UMOV UR56, UR50 ;  /* 0x0000003200387c82 */ /* 0x000fe20008000000 */
[----:B------:R-:W-:Y:S01]  /*1e940*/  UMOV UR57, UR51 ;  /* 0x0000003300397c82 */ /* 0x000fe20008000000 */
[----:B------:R-:W-:Y:S02]  /*1e950*/  MOV R219, UR59 ;  /* 0x0000003b00db7c02 */ /* 0x000fe40008000f00 */
[----:B------:R-:W-:Y:S01]  /*1e960*/  MOV R218, UR58 ;  /* 0x0000003a00da7c02 */ /* 0x000fe20008000f00 */
[----:B------:R-:W-:Y:S01]  /*1e970*/  UIADD3.64 UR58, UR6, 0xc02, URZ ;  /* 0x00000c02063a7897 */ /* 0x000fe2000fffe03f */
[----:B------:R-:W-:Y:S02]  /*1e980*/  MOV R217, UR57 ;  /* 0x0000003900d97c02 */ /* 0x000fe40008000f00 */
[----:B------:R-:W-:Y:S01]  /*1e990*/  MOV R216, UR56 ;  /* 0x0000003800d87c02 */ /* 0x000fe20008000f00 */
[----:B------:R-:W-:Y:S01]  /*1e9a0*/  UIADD3.64 UR56, UR4, 0x1480, URZ ;  /* 0x0000148004387897 */ /* 0x000fe2000fffe03f */
[----:B------:R-:W-:-:S02]  /*1e9b0*/  WARPGROUP.DEPBAR.LE gsb0, 0x0 ;  /* 0x00008000000079c5 */ /* 0x000fc40000010000 */
        /* <DEDUP_REMOVED lines=8> */
[----:B------:R-:W-:Y:S02]  /*1ea40*/  R2UR UR43, R142 ;  /* 0x000000008e2b72ca */ /* 0x000fe400000e0000 */
[----:B------:R-:W-:Y:S02]  /*1ea50*/  R2UR UR42, R143 ;  /* 0x000000008f2a72ca */ /* 0x000fe400000e0000 */
[----:B------:R-:W-:Y:S02]  /*1ea60*/  R2UR UR41, R144 ;  /* 0x00000000902972ca */ /* 0x000fe400000e0000 */
[----:B------:R-:W-:Y:S01]  /*1ea70*/  R2UR UR40, R145 ;  /* 0x00000000912872ca */ /* 0x000fe200000e0000 */
[----:B------:R-:W-:Y:S02]  /*1ea80*/  WARPGROUP.DEPBAR.LE gsb0, 0x0 ;  /* 0x00008000000079c5 */ /* 0x000fe40000010000 */
[----:B------:R-:W-:-:S10]  /*1ea90*/  WARPGROUP.ARRIVE ;  /* 0x00000000000079c5 */ /* 0x000fd40000000000 */
        /* <DEDUP_REMOVED lines=15> */
[----:B------:R-:W-:Y:S01]  /*1eb90*/  UIADD3.64 UR56, UR4, 0x780, URZ ;  /* 0x0000078004387897 */ /* 0x000fe2000fffe03f */
[----:B------:R-:W-:Y:S01]  /*1eba0*/  UMOV UR52, UR58 ;  /* 0x0000003a00347c82 */ /* 0x000fe20008000000 */
[----:B------:R-:W-:Y:S01]  /*1ebb0*/  UMOV UR53, UR59 ;  /* 0x0000003b00357c82 */ /* 0x000fe20008000000 */
[----:B------:R-:W-:Y:S01]  /*1ebc0*/  UMOV UR58, UR54 ;  /* 0x00000036003a7c82 */ /* 0x000fe20008000000 */
[----:B------:R-:W-:Y:S01]  /*1ebd0*/  UMOV UR59, UR55 ;  /* 0x00000037003b7c82 */ /* 0x000fe20008000000 */
[----:B------:R-:W-:Y:S02]  /*1ebe0*/  WARPGROUP.DEPBAR.LE gsb0, 0x0 ;  /* 0x00008000000079c5 */ /* 0x000fe40000010000 */
[----:B--2---:R-:W-:-:S06]  /*1ebf0*/  WARPGROUP.ARRIVE ;  /* 0x00000000000079c5 */ /* 0x004fcc0000000000 */
[----:B------:R-:W-:Y:S01]  /*1ec00*/  HGMMA.64x64x16.F32 R152, gdesc[UR56].tnspA, RZ, !UPT, gsb0 ;  /* 0x20e00000389879f0 */ /* 0x000fe2000c0008ff */
[----:B------:R-:W-:Y:S02]  /*1ec10*/  MOV R221, UR33 ;  /* 0x0000002100dd7c02 */ /* 0x000fe40008000f00 */
[----:B------:R-:W-:Y:S01]  /*1ec20*/  MOV R220, UR32 ;  /* 0x0000002000dc7c02 */ /* 0x000fe20008000f00 */
[----:B------:R-:W-:Y:S01]  /*1ec30*/  UIADD3.64 UR32, UR4, 0x800, URZ ;  /* 0x0000080004207897 */ /* 0x000fe2000fffe03f */
[----:B------:R-:W-:Y:S01]  /*1ec40*/  MOV R223, UR35 ;  /* 0x0000002300df7c02 */ /* 0x000fe20008000f00 */
[----:B------:R-:W-:Y:S01]  /*1ec50*/  UMOV UR35, UR7 ;  /* 0x0000000700237c82 */ /* 0x000fe20008000000 */
[----:B------:R-:W-:Y:S01]  /*1ec60*/  MOV R222, UR34 ;  /* 0x0000002200de7c02 */ /* 0x000fe20008000f00 */
[----:B------:R-:W-:Y:S01]  /*1ec70*/  UMOV UR34, UR6 ;  /* 0x0000000600227c82 */ /* 0x000fe20008000000 */
[----:B------:R-:W-:Y:S02]  /*1ec80*/  WARPGROUP.DEPBAR.LE gsb0, 0x0 ;  /* 0x00008000000079c5 */ /* 0x000fe40000010000 */
[----:B------:R-:W-:-:S06]  /*1ec90*/  WARPGROUP.ARRIVE ;  /* 0x00000000000079c5 */ /* 0x000fcc0000000000 */
[----:B------:R-:W-:Y:S01]  /*1eca0*/  HGMMA.64x64x16.F32 R152, gdesc[UR32].tnspA, R152, gsb0 ;  /* 0x20e00000209879f0 */ /* 0x000fe20008000898 */
[----:B------:R-:W-:Y:S01]  /*1ecb0*/  UIADD3.64 UR56, UR4, 0x880, URZ ;  /* 0x0000088004387897 */ /* 0x000fe2000fffe03f */
[----:B------:R-:W-:Y:S01]  /*1ecc0*/  UMOV UR58, UR10 ;  /* 0x0000000a003a7c82 */ /* 0x000fe20008000000 */
[----:B------:R-:W-:Y:S01]  /*1ecd0*/  UMOV UR59, UR11 ;  /* 0x0000000b003b7c82 */ /* 0x000fe20008000000 */
[----:B------:R-:W-:Y:S02]  /*1ece0*/  WARPGROUP.DEPBAR.LE gsb0, 0x0 ;  /* 0x00008000000079c5 */ /* 0x000fe40000010000 */
[----:B------:R-:W-:-:S06]  /*1ecf0*/  WARPGROUP.ARRIVE ;  /* 0x00000000000079c5 */ /* 0x000fcc0000000000 */
[----:B------:R-:W-:Y:S01]  /*1ed00*/  HGMMA.64x64x16.F32 R152, gdesc[UR56].tnspA, R152, gsb0 ;  /* 0x20e00000389879f0 */ /* 0x000fe20008000898 */
[----:B------:R-:W-:Y:S02]  /*1ed10*/  MOV R17, UR45 ;  /* 0x0000002d00117c02 */ /* 0x000fe40008000f00 */
[----:B---3--:R-:W-:Y:S01]  /*1ed20*/  MOV R16, UR44 ;  /* 0x0000002c00107c02 */ /* 0x008fe20008000f00 */
        /* <DEDUP_REMOVED lines=8> */
[----:B------:R-:W-:Y:S02]  /*1edb0*/  UIADD3.64 UR32, UR4, 0x980, URZ ;  /* 0x0000098004207897 */ /* 0x000fe4000fffe03f */
[----:B------:R-:W-:-:S07]  /*1edc0*/  UIADD3.64 UR56, UR6, 0x1fe, URZ ;  /* 0x000001fe06387897 */ /* 0x000fce000fffe03f */
[----:B------:R-:W-:Y:S01]  /*1edd0*/  UMOV UR34, UR56 ;  /* 0x0000003800227c82 */ /* 0x000fe20008000000 */
[----:B------:R-:W-:Y:S01]  /*1ede0*/  UMOV UR35, UR57 ;  /* 0x0000003900237c82 */ /* 0x000fe20008000000 */
[----:B------:R-:W-:Y:S02]  /*1edf0*/  WARPGROUP.DEPBAR.LE gsb0, 0x0 ;  /* 0x00008000000079c5 */ /* 0x000fe40000010000 */
[----:B------:R-:W-:-:S06]  /*1ee00*/  WARPGROUP.ARRIVE ;  /* 0x00000000000079c5 */ /* 0x000fcc0000000000 */
[----:B------:R-:W-:Y:S01]  /*1ee10*/  HGMMA.64x64x16.F32 R152, gdesc[UR32].tnspA, R152, gsb0 ;  /* 0x20e00000209879f0 */ /* 0x000fe20008000898 */
[----:B------:R-:W-:Y:S01]  /*1ee20*/  MOV R21, UR41 ;  /* 0x0000002900157c02 */ /* 0x000fe20008000f00 */
[----:B------:R-:W-:Y:S01]  /*1ee30*/  UIADD3.64 UR58, UR6, 0x200, URZ ;  /* 0x00000200063a7897 */ /* 0x000fe2000fffe03f */
[----:B------:R-:W-:Y:S01]  /*1ee40*/  MOV R20, UR40 ;  /* 0x0000002800147c02 */ /* 0x000fe20008000f00 */
[----:B------:R-:W-:Y:S01]  /*1ee50*/  UIADD3.64 UR40, UR4, 0xa00, URZ ;  /* 0x00000a0004287897 */ /* 0x000fe2000fffe03f */
[----:B------:R-:W-:Y:S02]  /*1ee60*/  MOV R23, UR43 ;  /* 0x0000002b00177c02 */ /* 0x000fe40008000f00 */
[----:B------:R-:W-:Y:S02]  /*1ee70*/  MOV R22, UR42 ;  /* 0x0000002a00167c02 */ /* 0x000fe40008000f00 */
[----:B------:R-:W-:Y:S01]  /*1ee80*/  UMOV UR42, UR58 ;  /* 0x0000003a002a7c82 */ /* 0x000fe20008000000 */
[----:B------:R-:W-:Y:S01]  /*1ee90*/  UMOV UR43, UR59 ;  /* 0x0000003b002b7c82 */ /* 0x000fe20008000000 */
[----:B------:R-:W-:-:S02]  /*1eea0*/  WARPGROUP.DEPBAR.LE gsb0, 0x0 ;  /* 0x00008000000079c5 */ /* 0x000fc40000010000 */
        /* <DEDUP_REMOVED lines=122> */
[----:B------:R-:W-:Y:S02]  /*1f650*/  R2UR UR59, R219 ;  /* 0x00000000db3b72ca */ /* 0x000fe400000e0000 */
[----:B------:R-:W-:Y:S01]  /*1f660*/  R2UR UR58, R218 ;  /* 0x00000000da3a72ca */ /* 0x000fe200000e0000 */
[----:B------:R-:W-:-:S10]  /*1f670*/  UIADD3.64 UR40, UR4, 0x1b80, URZ ;  /* 0x00001b8004287897 */ /* 0x000fd4000fffe03f */
[----:B------:R-:W-:Y:S02]  /*1f680*/  UMOV UR43, UR59 ;  /* 0x0000003b002b7c82 */ /* 0x000fe40008000000 */
        /* <DEDUP_REMOVED lines=29> */
[----:B------:R0:W-:Y:S04]  /*1f860*/  STL [R1+0x1e04], R7 ;  /* 0x001e040701007387 */ /* 0x0001e80000100800 */
[----:B------:R-:W-:Y:S04]  /*1f870*/  STL [R1+0x1e88], R184 ;  /* 0x001e88b801007387 */ /* 0x000fe80000100800 */
[----:B------:R-:W-:Y:S01]  /*1f880*/  STL [R1+0x1e84], R185 ;  /* 0x001e84b901007387 */ /* 0x000fe20000100800 */
[----:B------:R-:W-:-:S02]  /*1f890*/  WARPGROUP.DEPBAR.LE gsb0, 0x0 ;  /* 0x00008000000079c5 */ /* 0x000fc40000010000 */
[----:B------:R-:W-:-:S06]  /*1f8a0*/  WARPGROUP.ARRIVE ;  /* 0x00000000000079c5 */ /* 0x000fcc0000000000 */
[----:B------:R-:W-:Y:S01]  /*1f8b0*/  HGMMA.64x64x16.F32 R152, gdesc[UR40].tnspA, R152, gsb0 ;  /* 0x20e00000289879f0 */ /* 0x000fe20008000898 */
        /* <DEDUP_REMOVED lines=10> */
[----:B------:R-:W-:Y:S01]  /*1f960*/  STL [R1+0x1e58], R196 ;  /* 0x001e58c401007387 */ /* 0x000fe20000100800 */
[----:B------:R-:W-:-:S03]  /*1f970*/  R2UR UR43, R23 ;  /* 0x00000000172b72ca */ /* 0x000fc600000e0000 */
[----:B------:R-:W-:Y:S01]  /*1f980*/  STL [R1+0x1e54], R197 ;  /* 0x001e54c501007387 */ /* 0x000fe20000100800 */
[----:B------:R-:W-:-:S03]  /*1f990*/  R2UR UR42, R22 ;  /* 0x00000000162a72ca */ /* 0x000fc600000e0000 */
[----:B------:R-:W-:Y:S04]  /*1f9a0*/  STL [R1+0x1e50], R198 ;  /* 0x001e50c601007387 */ /* 0x000fe80000100800 */
[----:B------:R-:W-:Y:S04]  /*1f9b0*/  STL [R1+0x1e4c], R199 ;  /* 0x001e4cc701007387 */ /* 0x000fe80000100800 */
[----:B------:R-:W-:Y:S04]  /*1f9c0*/  STL [R1+0x1e48], R200 ;  /* 0x001e48c801007387 */ /* 0x000fe80000100800 */
[----:B------:R-:W-:Y:S04]  /*1f9d0*/  STL [R1+0x1e44], R201 ;  /* 0x001e44c901007387 */ /* 0x000fe80000100800 */
[----:B------:R-:W-:Y:S01]  /*1f9e0*/  STL [R1+0x1e40], R202 ;  /* 0x001e40ca01007387 */ /* 0x000fe20000100800 */
[----:B------:R-:W-:-:S03]  /*1f9f0*/  UIADD3.64 UR44, UR4, 0x1e00, URZ ;  /* 0x00001e00042c7897 */ /* 0x000fc6000fffe03f */
[----:B------:R-:W-:Y:S04]  /*1fa00*/  STL [R1+0x1e3c], R203 ;  /* 0x001e3ccb01007387 */ /* 0x000fe80000100800 */
[----:B------:R-:W-:Y:S04]  /*1fa10*/  STL [R1+0x1e38], R204 ;  /* 0x001e38cc01007387 */ /* 0x000fe80000100800 */
[----:B------:R-:W-:Y:S01]  /*1fa20*/  STL [R1+0x1e34], R205 ;  /* 0x001e34cd01007387 */ /* 0x000fe20000100800 */
[----:B------:R-:W-:-:S03]  /*1fa30*/  WARPGROUP.DEPBAR.LE gsb0, 0x0 ;  /* 0x00008000000079c5 */ /* 0x000fc60000010000 */
[----:B------:R-:W-:Y:S01]  /*1fa40*/  STL [R1+0x1e30], R206 ;  /* 0x001e30ce01007387 */ /* 0x000fe20000100800 */
[----:B------:R-:W-:-:S03]  /*1fa50*/  WARPGROUP.ARRIVE ;  /* 0x00000000000079c5 */ /* 0x000fc60000000000 */
[----:B------:R-:W-:Y:S04]  /*1fa60*/  STL [R1+0x1e2c], R207 ;  /* 0x001e2ccf01007387 */ /* 0x000fe80000100800 */
[----:B------:R-:W-:Y:S04]  /*1fa70*/  STL [R1+0x1e28], R208 ;  /* 0x001e28d001007387 */ /* 0x000fe80000100800 */
[----:B------:R-:W-:Y:S01]  /*1fa80*/  STL [R1+0x1e24], R209 ;  /* 0x001e24d101007387 */ /* 0x000fe20000100800 */
[----:B------:R-:W-:-:S03]  /*1fa90*/  UMOV UR46, UR42 ;  /* 0x0000002a002e7c82 */ /* 0x000fc60008000000 */
[----:B------:R-:W-:Y:S01]  /*1faa0*/  STL [R1+0x1e20], R210 ;  /* 0x001e20d201007387 */ /* 0x000fe20000100800 */
[----:B------:R-:W-:Y:S02]  /*1fab0*/  UMOV UR47, UR43 ;  /* 0x0000002b002f7c82 */ /* 0x000fe40008000000 */
[----:B------:R-:W-:Y:S01]  /*1fac0*/  HGMMA.64x64x16.F32 R152, gdesc[UR44].tnspA, R152, gsb0 ;  /* 0x20e000002c9879f0 */ /* 0x000fe20008000898 */
[----:B------:R-:W-:Y:S04]  /*1fad0*/  STL [R1+0x1e1c], R211 ;  /* 0x001e1cd301007387 */ /* 0x000fe80000100800 */
[----:B------:R-:W-:Y:S01]  /*1fae0*/  STL [R1+0x1e18], R212 ;  /* 0x001e18d401007387 */ /* 0x000fe20000100800 */
[----:B------:R-:W-:-:S03]  /*1faf0*/  R2UR UR45, R17 ;  /* 0x00000000112d72ca */ /* 0x000fc600000e0000 */
[----:B------:R-:W-:Y:S01]  /*1fb00*/  STL [R1+0x1e14], R213 ;  /* 0x001e14d501007387 */ /* 0x000fe20000100800 */
[----:B------:R-:W-:-:S03]  /*1fb10*/  R2UR UR44, R16 ;  /* 0x00000000102c72ca */ /* 0x000fc600000e0000 */
[----:B------:R-:W-:Y:S04]  /*1fb20*/  STL [R1+0x1e10], R214 ;  /* 0x001e10d601007387 */ /* 0x000fe80000100800 */
[----:B------:R-:W-:Y:S04]  /*1fb30*/  STL [R1+0x1e0c], R215 ;  /* 0x001e0cd701007387 */ /* 0x000fe80000100800 */
[----:B------:R-:W2:Y:S04]  /*1fb40*/  LDL.64 R12, [R1+0x1180] ;  /* 0x00118000010c7983 */ /* 0x000ea80000100a00 */
[----:B------:R-:W3:Y:S04]  /*1fb50*/  LDL.64 R16, [R1+0x1188] ;  /* 0x0011880001107983 */ /* 0x000ee80000100a00 */
[----:B------:R-:W4:Y:S04]  /*1fb60*/  LDL.64 R10, [R1+0x1178] ;  /* 0x00117800010a7983 */ /* 0x000f280000100a00 */
[----:B------:R-:W4:Y:S01]  /*1fb70*/  LDL.64 R2, [R1+0x1170] ;  /* 0x0011700001027983 */ /* 0x000f220000100a00 */
[----:B------:R-:W-:-:S02]  /*1fb80*/  R2UR UR47, R19 ;  /* 0x00000000132f72ca */ /* 0x000fc400000e0000 */
[----:B------:R-:W-:Y:S01]  /*1fb90*/  R2UR UR46, R18 ;  /* 0x00000000122e72ca */ /* 0x000fe200000e0000 */
[----:B------:R-:W-:Y:S01]  /*1fba0*/  UIADD3.64 UR56, UR4, 0x1e80, URZ ;  /* 0x00001e8004387897 */ /* 0x000fe2000fffe03f */
[----:B------:R-:W4:Y:S04]  /*1fbb0*/  LDL.64 R32, [R1+0x1168] ;  /* 0x0011680001207983 */ /* 0x000f280000100a00 */
[----:B------:R-:W4:Y:S04]  /*1fbc0*/  LDL.64 R30, [R1+0x1160] ;  /* 0x00116000011e7983 */ /* 0x000f280000100a00 */
[----:B------:R-:W4:Y:S01]  /*1fbd0*/  LDL.64 R14, [R1+0x1158] ;  /* 0x00115800010e7983 */ /* 0x000f220000100a00 */
[----:B------:R-:W-:-:S02]  /*1fbe0*/  UMOV UR59, UR47 ;  /* 0x0000002f003b7c82 */ /* 0x000fc40008000000 */
[----:B------:R-:W-:Y:S01]  /*1fbf0*/  UMOV UR58, UR46 ;  /* 0x0000002e003a7c82 */ /* 0x000fe20008000000 */
[----:B------:R-:W4:Y:S01]  /*1fc00*/  LDL.64 R8, [R1+0x1150] ;  /* 0x0011500001087983 */ /* 0x000f220000100a00 */
[----:B------:R-:W-:Y:S02]  /*1fc10*/  WARPGROUP.DEPBAR.LE gsb0, 0x0 ;  /* 0x00008000000079c5 */ /* 0x000fe40000010000 */
[----:B------:R-:W-:-:S06]  /*1fc20*/  WARPGROUP.ARRIVE ;  /* 0x00000000000079c5 */ /* 0x000fcc0000000000 */
[----:B------:R-:W-:Y:S01]  /*1fc30*/  HGMMA.64x64x16.F32 R152, gdesc[UR56].tnspA, R152, gsb0 ;  /* 0x20e00000389879f0 */ /* 0x000fe20008000898 */
[----:B------:R-:W-:Y:S02]  /*1fc40*/  R2UR UR57, R4 ;  /* 0x00000000043972ca */ /* 0x000fe400000e0000 */
[----:B------:R-:W-:Y:S01]  /*1fc50*/  R2UR UR56, R5 ;  /* 0x00000000053872ca */ /* 0x000fe200000e0000 */
[----:B------:R-:W-:Y:S01]  /*1fc60*/  UMOV UR58, UR50 ;  /* 0x00000032003a7c82 */ /* 0x000fe20008000000 */
[----:B------:R-:W-:Y:S01]  /*1fc70*/  UMOV UR59, UR51 ;  /* 0x00000033003b7c82 */ /* 0x000fe20008000000 */
[----:B------:R-:W4:Y:S01]  /*1fc80*/  LDL.64 R4, [R1+0x1148] ;  /* 0x0011480001047983 */ /* 0x000f220000100a00 */
[----:B------:R-:W-:Y:S02]  /*1fc90*/  WARPGROUP.DEPBAR.LE gsb0, 0x0 ;  /* 0x00008000000079c5 */ /* 0x000fe40000010000 */
[----:B------:R-:W-:-:S07]  /*1fca0*/  WARPGROUP.ARRIVE ;  /* 0x00000000000079c5 */ /* 0x000fce0000000000 */
[----:B------:R-:W-:Y:S01]  /*1fcb0*/  HGMMA.64x64x16.F32 R152, gdesc[UR56].tnspA, R152, gsb0 ;  /* 0x20e00000389879f0 */ /* 0x000fe20008000898 */
[----:B------:R-:W-:Y:S02]  /*1fcc0*/  R2UR UR41, R21 ;  /* 0x00000000152972ca */ /* 0x000fe400000e0000 */
[----:B------:R-:W-:Y:S01]  /*1fcd0*/  R2UR UR40, R20 ;  /* 0x00000000142872ca */ /* 0x000fe200000e0000 */
[----:B------:R-:W-:Y:S02]  /*1fce0*/  WARPGROUP.DEPBAR.LE gsb0, 0x0 ;  /* 0x00008000000079c5 */ /* 0x000fe40000010000 */
        /* <DEDUP_REMOVED lines=21> */
[----:B------:R-:W-:Y:S01]  /*1fe40*/  STL.64 [R1+0x1b98], R154 ;  /* 0x001b989a01007387 */ /* 0x000fe20000100a00 */
[----:B---3--:R-:W-:-:S03]  /*1fe50*/  IMAD.WIDE R22, R0, 0x2, R16 ;  /* 0x0000000200167825 */ /* 0x008fc600078e0210 */
[----:B------:R-:W-:Y:S01]  /*1fe60*/  STL.64 [R1+0x1b90], R152 ;  /* 0x001b909801007387 */ /* 0x000fe20000100a00 */
[----:B----4-:R-:W-:-:S03]  /*1fe70*/  IMAD.WIDE R18, R0, 0x2, R10 ;  /* 0x0000000200127825 */ /* 0x010fc600078e020a */
[----:B------:R-:W2:Y:S01]  /*1fe80*/  LDL.64 R28, [R1+0x1140] ;  /* 0x00114000011c7983 */ /* 0x000ea20000100a00 */
[----:B------:R-:W-:-:S03]  /*1fe90*/  IMAD.WIDE R16, R0, 0x2, R2 ;  /* 0x0000000200107825 */ /* 0x000fc600078e0202 */
[----:B------:R-:W3:Y:S04]  /*1fea0*/  LDL.64 R26, [R1+0x1138] ;  /* 0x00113800011a7983 */ /* 0x000ee80000100a00 */
[----:B------:R-:W4:Y:S04]  /*1feb0*/  LDL.64 R12, [R1+0x1128] ;  /* 0x00112800010c7983 */ /* 0x000f280000100a00 */
[----:B------:R1:W4:Y:S04]  /*1fec0*/  LDG.E.U16 R10, desc[UR60][R20.64] ;  /* 0x0000003c140a7981 */ /* 0x000328000c1e1500 */
[----:B------:R0:W4:Y:S04]  /*1fed0*/  LDG.E.U16 R134, desc[UR60][R18.64] ;  /* 0x0000003c12867981 */ /* 0x000128000c1e1500 */
[----:B------:R-:W4:Y:S01]  /*1fee0*/  LDG.E.U16 R105, desc[UR60][R16.64] ;  /* 0x0000003c10697981 */ /* 0x000f22000c1e1500 */
[----:B-1----:R-:W-:-:S03]  /*1fef0*/  IMAD.WIDE R20, R0, 0x2, R14 ;  /* 0x0000000200147825 */ /* 0x002fc600078e020e */
[----:B0-----:R0:W4:Y:S01]  /*1ff00*/  LDG.E.U16 R7, desc[UR60][R22.64] ;  /* 0x0000003c16077981 */ /* 0x001122000c1e1500 */
[----:B------:R-:W-:-:S03]  /*1ff10*/  IMAD.WIDE R18, R0, 0x2, R8 ;  /* 0x0000000200127825 */ /* 0x000fc600078e0208 */
[----:B------:R-:W4:Y:S01]  /*1ff20*/  LDG.E.U16 R133, desc[UR60][R20.64] ;  /* 0x0000003c14857981 */ /* 0x000f22000c1e1500 */
[----:B------:R-:W-:-:S03]  /*1ff30*/  IMAD.WIDE R216, R0, 0x2, R32 ;  /* 0x0000000200d87825 */ /* 0x000fc600078e0220 */
[----:B------:R-:W4:Y:S01]  /*1ff40*/  LDG.E.U16 R104, desc[UR60][R18.64] ;  /* 0x0000003c12687981 */ /* 0x000f22000c1e1500 */
[----:B0-----:R-:W-:-:S03]  /*1ff50*/  IMAD.WIDE R22, R0, 0x2, R30 ;  /* 0x0000000200167825 */ /* 0x001fc600078e021e */
[----:B------:R2:W4:Y:S04]  /*1ff60*/  LDG.E.U16 R34, desc[UR60][R216.64] ;  /* 0x0000003cd8227981 */ /* 0x000528000c1e1500 */
[----:B------:R3:W4:Y:S04]  /*1ff70*/  LDG.E.U16 R11, desc[UR60][R22.64] ;  /* 0x0000003c160b7981 */ /* 0x000728000c1e1500 */
[----:B------:R-:W4:Y:S04]  /*1ff80*/  LDL.64 R24, [R1+0x1130] ;  /* 0x0011300001187983 */ /* 0x000f280000100a00 */
[----:B------:R-:W4:Y:S01]  /*1ff90*/  LDL.64 R2, [R1+0x1120] ;  /* 0x0011200001027983 */ /* 0x000f220000100a00 */
[----:B--2---:R-:W-:-:S04]  /*1ffa0*/  IMAD.WIDE R216, R0, 0x2, R28 ;  /* 0x0000000200d87825 */ /* 0x004fc800078e021c */
[----:B---3--:R-:W-:-:S04]  /*1ffb0*/  IMAD.WIDE R22, R0, 0x2, R26 ;  /* 0x0000000200167825 */ /* 0x008fc800078e021a */
[C---:B----4-:R-:W-:Y:S01]  /*1ffc0*/  IMAD.WIDE R18, R0.reuse, 0x2, R12 ;  /* 0x0000000200127825 */ /* 0x050fe200078e020c */
[----:B------:R-:W2:Y:S04]  /*1ffd0*/  LDG.E.U16 R132, desc[UR60][R22.64] ;  /* 0x0000003c16847981 */ /* 0x000ea8000c1e1500 */
[----:B------:R-:W-:Y:S04]  /*1ffe0*/  STL [R1+0x1ebc], R10 ;  /* 0x001ebc0a01007387 */ /* 0x000fe80000100800 */
[----:B------:R-:W3:Y:S04]  /*1fff0*/  LDG.E.U16 R12, desc[UR60][R216.64] ;  /* 0x0000003cd80c7981 */ /* 0x000ee8000c1e1500 */
[----:B------:R-:W-:Y:S04]  /*20000*/  STL [R1+0x1ec0], R134 ;  /* 0x001ec08601007387 */ /* 0x000fe80000100800 */
[----:B------:R-:W-:Y:S04]  /*20010*/  STL [R1+0x1ec4], R105 ;  /* 0x001ec46901007387 */ /* 0x000fe80000100800 */
[----:B------:R-:W4:Y:S01]  /*20020*/  LDL.64 R8, [R1+0x1118] ;  /* 0x0011180001087983 */ /* 0x000f220000100a00 */
[----:B------:R-:W-:-:S03]  /*20030*/  IMAD.WIDE R16, R0, 0x2, R4 ;  /* 0x0000000200107825 */ /* 0x000fc600078e0204 */
[----:B------:R-:W4:Y:S04]  /*20040*/  LDL.64 R32, [R1+0x1110] ;  /* 0x0011100001207983 */ /* 0x000f280000100a00 */
[----:B------:R-:W4:Y:S04]  /*20050*/  LDL.64 R30, [R1+0x1108] ;  /* 0x00110800011e7983 */ /* 0x000f280000100a00 */
[----:B------:R-:W4:Y:S04]  /*20060*/  LDL.64 R4, [R1+0x1100] ;  /* 0x0011000001047983 */ /* 0x000f280000100a00 */
[----:B------:R-:W4:Y:S04]  /*20070*/  LDL.64 R14, [R1+0x10f8] ;  /* 0x0010f800010e7983 */ /* 0x000f280000100a00 */
[----:B------:R0:W-:Y:S04]  /*20080*/  STL [R1+0x1ec8], R11 ;  /* 0x001ec80b01007387 */ /* 0x0001e80000100800 */
[----:B------:R-:W-:Y:S04]  /*20090*/  STL [R1+0x1ecc], R133 ;  /* 0x001ecc8501007387 */ /* 0x000fe80000100800 */
[----:B------:R-:W-:Y:S04]  /*200a0*/  STL [R1+0x1ed0], R104 ;  /* 0x001ed06801007387 */ /* 0x000fe80000100800 */
[----:B------:R1:W4:Y:S04]  /*200b0*/  LDG.E.U16 R40, desc[UR60][R16.64] ;  /* 0x0000003c10287981 */ /* 0x000328000c1e1500 */
[----:B------:R-:W4:Y:S01]  /*200c0*/  LDL.64 R28, [R1+0x10f0] ;  /* 0x0010f000011c7983 */ /* 0x000f220000100a00 */
[----:B------:R-:W-:-:S03]  /*200d0*/  IMAD.WIDE R20, R0, 0x2, R24 ;  /* 0x0000000200147825 */ /* 0x000fc600078e0218 */
[----:B------:R0:W-:Y:S01]  /*200e0*/  STL [R1+0x928], R7 ;  /* 0x0009280701007387 */ /* 0x0001e20000100800 */
[----:B-1----:R-:W-:-:S03]  /*200f0*/  IMAD.WIDE R16, R0, 0x2, R2 ;  /* 0x0000000200107825 */ /* 0x002fc600078e0202 */
[----:B------:R-:W4:Y:S04]  /*20100*/  LDL.64 R26, [R1+0x10e8] ;  /* 0x0010e800011a7983 */ /* 0x000f280000100a00 */
[----:B------:R-:W4:Y:S04]  /*20110*/  LDL.64 R24, [R1+0x10e0] ;  /* 0x0010e00001187983 */ /* 0x000f280000100a00 */
[----:B0-----:R-:W4:Y:S04]  /*20120*/  LDL.64 R10, [R1+0x10d8] ;  /* 0x0010d800010a7983 */ /* 0x001f280000100a00 */
[----:B------:R-:W4:Y:S04]  /*20130*/  LDL.64 R2, [R1+0x10d0] ;  /* 0x0010d00001027983 */ /* 0x000f280000100a00 */
[----:B------:R0:W4:Y:S04]  /*20140*/  LDG.E.U16 R7, desc[UR60][R18.64] ;  /* 0x0000003c12077981 */ /* 0x000128000c1e1500 */
[----:B------:R1:W4:Y:S04]  /*20150*/  LDG.E.U16 R103, desc[UR60][R20.64] ;  /* 0x0000003c14677981 */ /* 0x000328000c1e1500 */
[----:B------:R1:W4:Y:S04]  /*20160*/  LDG.E.U16 R13, desc[UR60][R16.64] ;  /* 0x0000003c100d7981 */ /* 0x000328000c1e1500 */
[----:B---3--:R-:W-:Y:S04]  /*20170*/  STL [R1+0x1ed4], R12 ;  /* 0x001ed40c01007387 */ /* 0x008fe80000100800 */
[----:B--2---:R-:W-:Y:S04]  /*20180*/  STL [R1+0x1ed8], R132 ;  /* 0x001ed88401007387 */ /* 0x004fe80000100800 */
[----:B------:R-:W2:Y:S01]  /*20190*/  LDL.64 R38, [R1+0x10c8] ;  /* 0x0010c80001267983 */ /* 0x000ea20000100a00 */
[----:B----4-:R-:W-:-:S03]  /*201a0*/  IMAD.WIDE R216, R0, 0x2, R8 ;  /* 0x0000000200d87825 */ /* 0x010fc600078e0208 */
[----:B------:R3:W-:Y:S04]  /*201b0*/  STL [R1+0x914], R34 ;  /* 0x0009142201007387 */ /* 0x0007e80000100800 */
[----:B------:R-:W4:Y:S01]  /*201c0*/  LDL.64 R8, [R1+0x10c0] ;  /* 0x0010c00001087983 */ /* 0x000f220000100a00 */
[----:B------:R-:W-:-:S03]  /*201d0*/  IMAD.WIDE R22, R0, 0x2, R32 ;  /* 0x0000000200167825 */ /* 0x000fc600078e0220 */
[----:B------:R-:W2:Y:S04]  /*201e0*/  LDL.64 R36, [R1+0x10b8] ;  /* 0x0010b80001247983 */ /* 0x000ea80000100a00 */
[----:B---3--:R-:W3:Y:S01]  /*201f0*/  LDL.64 R34, [R1+0x10b0] ;  /* 0x0010b00001227983 */ /* 0x008ee20000100a00 */
[----:B0-----:R-:W-:-:S03]  /*20200*/  IMAD.WIDE R18, R0, 0x2, R4 ;  /* 0x0000000200127825 */ /* 0x001fc600078e0204 */
[----:B------:R-:W2:Y:S01]  /*20210*/  LDL.64 R4, [R1+0x10a8] ;  /* 0x0010a80001047983 */ /* 0x000ea20000100a00 */
[----:B-1----:R-:W-:-:S03]  /*20220*/  IMAD.WIDE R20, R0, 0x2, R30 ;  /* 0x0000000200147825 */ /* 0x002fc600078e021e */
[----:B------:R-:W2:Y:S04]  /*20230*/  LDL.64 R32, [R1+0x10a0] ;  /* 0x0010a00001207983 */ /* 0x000ea80000100a00 */
[----:B------:R0:W2:Y:S01]  /*20240*/  LDG.E.U16 R131, desc[UR60][R216.64] ;  /* 0x0000003cd8837981 */ /* 0x0000a2000c1e1500 */
[----:B------:R-:W-:-:S03]  /*20250*/  IMAD.WIDE R16, R0, 0x2, R14 ;  /* 0x0000000200107825 */ /* 0x000fc600078e020e */
[----:B------:R1:W2:Y:S04]  /*20260*/  LDG.E.U16 R102, desc[UR60][R22.64] ;  /* 0x0000003c16667981 */ /* 0x0002a8000c1e1500 */
[----:B------:R4:W-:Y:S01]  /*20270*/  STL [R1+0x904], R40 ;  /* 0x0009042801007387 */ /* 0x0009e20000100800 */
[----:B0-----:R-:W-:-:S03]  /*20280*/  IMAD.WIDE R216, R0, 0x2, R28 ;  /* 0x0000000200d87825 */ /* 0x001fc600078e021c */
[----:B------:R0:W2:Y:S04]  /*20290*/  LDG.E.U16 R132, desc[UR60][R20.64] ;  /* 0x0000003c14847981 */ /* 0x0000a8000c1e1500 */
[----:B------:R-:W2:Y:S01]  /*202a0*/  LDL.64 R28, [R1+0x1098] ;  /* 0x00109800011c7983 */ /* 0x000ea20000100a00 */
[----:B-1----:R-:W-:-:S03]  /*202b0*/  IMAD.WIDE R22, R0, 0x2, R26 ;  /* 0x0000000200167825 */ /* 0x002fc600078e021a */
[----:B------:R-:W2:Y:S01]  /*202c0*/  LDL.64 R30, [R1+0x1090] ;  /* 0x00109000011e7983 */ /* 0x000ea20000100a00 */
[----:B0-----:R-:W-:-:S03]  /*202d0*/  IMAD.WIDE R20, R0, 0x2, R24 ;  /* 0x0000000200147825 */ /* 0x001fc600078e0218 */
[----:B------:R0:W2:Y:S04]  /*202e0*/  LDG.E.U16 R14, desc[UR60][R18.64] ;  /* 0x0000003c120e7981 */ /* 0x0000a8000c1e1500 */
[----:B------:R-:W2:Y:S04]  /*202f0*/  LDL.64 R24, [R1+0x1078] ;  /* 0x0010780001187983 */ /* 0x000ea80000100a00 */
[----:B------:R-:W2:Y:S01]  /*20300*/  LDL.64 R26, [R1+0x1088] ;  /* 0x00108800011a7983 */ /* 0x000ea20000100a00 */
[----:B0-----:R-:W-:-:S03]  /*20310*/  IMAD.WIDE R18, R0, 0x2, R10 ;  /* 0x0000000200127825 */ /* 0x001fc600078e020a */
[----:B------:R-:W2:Y:S04]  /*20320*/  LDL.64 R10, [R1+0x1080] ;  /* 0x00108000010a7983 */ /* 0x000ea80000100a00 */
[----:B------:R4:W2:Y:S04]  /*20330*/  LDG.E.U16 R12, desc[UR60][R22.64] ;  /* 0x0000003c160c7981 */ /* 0x0008a8000c1e1500 */
[----:B------:R0:W-:Y:S04]  /*20340*/  STL [R1+0x8f4], R7 ;  /* 0x0008f40701007387 */ /* 0x0001e80000100800 */
[----:B------:R1:W2:Y:S04]  /*20350*/  LDG.E.U16 R130, desc[UR60][R16.64] ;  /* 0x0000003c10827981 */ /* 0x0002a8000c1e1500 */
[----:B------:R3:W2:Y:S04]  /*20360*/  LDG.E.U16 R129, desc[UR60][R18.64] ;  /* 0x0000003c12817981 */ /* 0x0006a8000c1e1500 */
[----:B------:R2:W2:Y:S01]  /*20370*/  LDG.E.U16 R101, desc[UR60][R216.64] ;  /* 0x0000003cd8657981 */ /* 0x0004a2000c1e1500 */
[----:B----4-:R-:W-:-:S03]  /*20380*/  IMAD.WIDE R22, R0, 0x2, R8 ;  /* 0x0000000200167825 */ /* 0x010fc600078e0208 */
[----:B------:R-:W4:Y:S04]  /*20390*/  LDL.64 R40, [R1+0x1060] ;  /* 0x0010600001287983 */ /* 0x000f280000100a00 */
[----:B------:R-:W4:Y:S01]  /*203a0*/  LDL.64 R8, [R1+0x1068] ;  /* 0x0010680001087983 */ /* 0x000f220000100a00 */
[----:B-1----:R-:W-:-:S03]  /*203b0*/  IMAD.WIDE R16, R0, 0x2, R2 ;  /* 0x0000000200107825 */ /* 0x002fc600078e0202 */
[----:B------:R1:W4:Y:S01]  /*203c0*/  LDG.E.U16 R2, desc[UR60][R20.64] ;  /* 0x0000003c14027981 */ /* 0x000322000c1e1500 */
[----:B---3--:R-:W-:-:S03]  /*203d0*/  IMAD.WIDE R18, R0, 0x2, R34 ;  /* 0x0000000200127825 */ /* 0x008fc600078e0222 */
[----:B------:R-:W3:Y:S01]  /*203e0*/  LDL.64 R34, [R1+0x1050] ;  /* 0x0010500001227983 */ /* 0x000ee20000100a00 */
[----:B--2---:R-:W-:-:S03]  /*203f0*/  IMAD.WIDE R216, R0, 0x2, R38 ;  /* 0x0000000200d87825 */ /* 0x004fc600078e0226 */
[----:B------:R2:W3:Y:S04]  /*20400*/  LDG.E.U16 R100, desc[UR60][R16.64] ;  /* 0x0000003c10647981 */ /* 0x0004e8000c1e1500 */
[----:B------:R-:W3:Y:S01]  /*20410*/  LDL.64 R38, [R1+0x1070] ;  /* 0x0010700001267983 */ /* 0x000ee20000100a00 */
[----:B-1----:R-:W-:-:S03]  /*20420*/  IMAD.WIDE R20, R0, 0x2, R36 ;  /* 0x0000000200147825 */ /* 0x002fc600078e0224 */
[----:B------:R-:W3:Y:S01]  /*20430*/  LDL.64 R36, [R1+0x1058] ;  /* 0x0010580001247983 */ /* 0x000ee20000100a00 */
[----:B--2---:R-:W-:-:S03]  /*20440*/  IMAD.WIDE R16, R0, 0x2, R4 ;  /* 0x0000000200107825 */ /* 0x004fc600078e0204 */
[----:B------:R1:W2:Y:S04]  /*20450*/  LDG.E.U16 R4, desc[UR60][R22.64] ;  /* 0x0000003c16047981 */ /* 0x0002a8000c1e1500 */
[----:B------:R0:W2:Y:S04]  /*20460*/  LDG.E.U16 R104, desc[UR60][R216.64] ;  /* 0x0000003cd8687981 */ /* 0x0000a8000c1e1500 */
[----:B------:R0:W2:Y:S01]  /*20470*/  LDG.E.U16 R128, desc[UR60][R20.64] ;  /* 0x0000003c14807981 */ /* 0x0000a2000c1e1500 */
[----:B-1----:R-:W-:-:S03]  /*20480*/  IMAD.WIDE R22, R0, 0x2, R28 ;  /* 0x0000000200167825 */ /* 0x002fc600078e021c */
[----:B------:R-:W2:Y:S01]  /*20490*/  LDL.64 R28, [R1+0x1040] ;  /* 0x00104000011c7983 */ /* 0x000ea20000100a00 */
[----:B0-----:R-:W-:-:S03]  /*204a0*/  IMAD.WIDE R216, R0, 0x2, R32 ;  /* 0x0000000200d87825 */ /* 0x001fc600078e0220 */
[----:B------:R-:W2:Y:S01]  /*204b0*/  LDL.64 R32, [R1+0x1048] ;  /* 0x0010480001207983 */ /* 0x000ea20000100a00 */
[----:B------:R-:W-:-:S03]  /*204c0*/  IMAD.WIDE R20, R0, 0x2, R30 ;  /* 0x0000000200147825 */ /* 0x000fc600078e021e */
[----:B------:R-:W2:Y:S04]  /*204d0*/  LDL.64 R42, [R1+0x1038] ;  /* 0x00103800012a7983 */ /* 0x000ea80000100a00 */
[----:B------:R-:W2:Y:S04]  /*204e0*/  LDL.64 R30, [R1+0x1030] ;  /* 0x00103000011e7983 */ /* 0x000ea80000100a00 */
[----:B------:R0:W2:Y:S04]  /*204f0*/  LDG.E.U16 R15, desc[UR60][R216.64] ;  /* 0x0000003cd80f7981 */ /* 0x0000a8000c1e1500 */
[----:B------:R4:W2:Y:S04]  /*20500*/  LDG.E.U16 R98, desc[UR60][R20.64] ;  /* 0x0000003c14627981 */ /* 0x0008a8000c1e1500 */
[----:B------:R1:W2:Y:S01]  /*20510*/  LDG.E.U16 R99, desc[UR60][R18.64] ;  /* 0x0000003c12637981 */ /* 0x0002a2000c1e1500 */
[----:B0-----:R-:W-:-:S03]  /*20520*/  IMAD.WIDE R216, R0, 0x2, R24 ;  /* 0x0000000200d87825 */ /* 0x001fc600078e0218 */
[----:B------:R-:W2:Y:S04]  /*20530*/  LDL.64 R24, [R1+0x1020] ;  /* 0x0010200001187983 */ /* 0x000ea80000100a00 */
[----:B------:R0:W2:Y:S04]  /*20540*/  LDG.E.U16 R133, desc[UR60][R16.64] ;  /* 0x0000003c10857981 */ /* 0x0000a8000c1e1500 */
[----:B------:R-:W2:Y:S04]  /*20550*/  LDG.E.U16 R127, desc[UR60][R22.64] ;  /* 0x0000003c167f7981 */ /* 0x000ea8000c1e1500 */
[----:B------:R-:W2:Y:S04]  /*20560*/  LDL.64 R44, [R1+0xf88] ;  /* 0x000f8800012c7983 */ /* 0x000ea80000100a00 */
        /* <DEDUP_REMOVED lines=9> */
[----:B------:R-:W2:Y:S01]  /*20600*/  LDL.64 R106, [R1+0x9e8] ;  /* 0x0009e800016a7983 */ /* 0x000ea20000100a00 */
[----:B------:R-:W-:-:S02]  /*20610*/  R2UR UR33, R221 ;  /* 0x00000000dd2172ca */ /* 0x000fc400000e0000 */
[----:B------:R-:W-:Y:S01]  /*20620*/  R2UR UR32, R220 ;  /* 0x00000000dc2072ca */ /* 0x000fe200000e0000 */
[----:B------:R-:W2:Y:S04]  /*20630*/  LDL.64 R110, [R1+0xad0] ;  /* 0x000ad000016e7983 */ /* 0x000ea80000100a00 */
[----:B------:R-:W2:Y:S01]  /*20640*/  LDL.64 R108, [R1+0xa90] ;  /* 0x000a9000016c7983 */ /* 0x000ea20000100a00 */
[----:B----4-:R-:W-:-:S03]  /*20650*/  IMAD.WIDE R20, R0, 0x2, R8 ;  /* 0x0000000200147825 */ /* 0x010fc600078e0208 */
[----:B------:R3:W4:Y:S04]  /*20660*/  LDG.E.U16 R126, desc[UR60][R216.64] ;  /* 0x0000003cd87e7981 */ /* 0x000728000c1e1500 */
[----:B------:R-:W4:Y:S01]  /*20670*/  LDL.64 R8, [R1+0x1010] ;  /* 0x0010100001087983 */ /* 0x000f220000100a00 */
[----:B-1----:R-:W-:-:S03]  /*20680*/  IMAD.WIDE R18, R0, 0x2, R26 ;  /* 0x0000000200127825 */ /* 0x002fc600078e021a */
[----:B------:R-:W4:Y:S01]  /*20690*/  LDL.64 R26, [R1+0x1028] ;  /* 0x00102800011a7983 */ /* 0x000f220000100a00 */
[----:B0-----:R-:W-:-:S03]  /*206a0*/  IMAD.WIDE R16, R0, 0x2, R10 ;  /* 0x0000000200107825 */ /* 0x001fc600078e020a */
[----:B------:R0:W4:Y:S01]  /*206b0*/  LDG.E.U16 R11, desc[UR60][R18.64] ;  /* 0x0000003c120b7981 */ /* 0x000122000c1e1500 */
[----:B---3--:R-:W-:-:S03]  /*206c0*/  IMAD.WIDE R216, R0, 0x2, R34 ;  /* 0x0000000200d87825 */ /* 0x008fc600078e0222 */
[----:B------:R-:W3:Y:S01]  /*206d0*/  LDL.64 R34, [R1+0xff8] ;  /* 0x000ff80001227983 */ /* 0x000ee20000100a00 */
[----:B------:R-:W-:-:S03]  /*206e0*/  IMAD.WIDE R22, R0, 0x2, R38 ;  /* 0x0000000200167825 */ /* 0x000fc600078e0226 */
[----:B------:R-:W3:Y:S01]  /*206f0*/  LDL.64 R38, [R1+0x1018] ;  /* 0x0010180001267983 */ /* 0x000ee20000100a00 */
[----:B0-----:R-:W-:-:S03]  /*20700*/  IMAD.WIDE R18, R0, 0x2, R40 ;  /* 0x0000000200127825 */ /* 0x001fc600078e0228 */
[----:B------:R0:W3:Y:S04]  /*20710*/  LDG.E.U16 R3, desc[UR60][R16.64] ;  /* 0x0000003c10037981 */ /* 0x0000e8000c1e1500 */
[----:B------:R2:W3:Y:S04]  /*20720*/  LDG.E.U16 R105, desc[UR60][R20.64] ;  /* 0x0000003c14697981 */ /* 0x0004e8000c1e1500 */
[----:B------:R-:W3:Y:S01]  /*20730*/  LDL.64 R40, [R1+0x1008] ;  /* 0x0010080001287983 */ /* 0x000ee20000100a00 */
[----:B0-----:R-:W-:-:S03]  /*20740*/  IMAD.WIDE R16, R0, 0x2, R36 ;  /* 0x0000000200107825 */ /* 0x001fc600078e0224 */
[----:B------:R-:W3:Y:S01]  /*20750*/  LDL.64 R36, [R1+0x1000] ;  /* 0x0010000001247983 */ /* 0x000ee20000100a00 */
[----:B--2---:R-:W-:-:S03]  /*20760*/  IMAD.WIDE R20, R0, 0x2, R28 ;  /* 0x0000000200147825 */ /* 0x004fc600078e021c */
[----:B------:R0:W2:Y:S04]  /*20770*/  LDG.E.U16 R97, desc[UR60][R22.64] ;  /* 0x0000003c16617981 */ /* 0x0000a8000c1e1500 */
[----:B------:R-:W2:Y:S04]  /*20780*/  LDL.64 R28, [R1+0xfe8] ;  /* 0x000fe800011c7983 */ /* 0x000ea80000100a00 */
[----:B------:R1:W2:Y:S01]  /*20790*/  LDG.E.U16 R171, desc[UR60][R18.64] ;  /* 0x0000003c12ab7981 */ /* 0x0002a2000c1e1500 */
[----:B0-----:R-:W-:-:S03]  /*207a0*/  IMAD.WIDE R22, R0, 0x2, R32 ;  /* 0x0000000200167825 */ /* 0x001fc600078e0220 */
[----:B------:R-:W2:Y:S04]  /*207b0*/  LDL.64 R32, [R1+0xff0] ;  /* 0x000ff00001207983 */ /* 0x000ea80000100a00 */
[----:B------:R0:W2:Y:S01]  /*207c0*/  LDG.E.U16 R125, desc[UR60][R16.64] ;  /* 0x0000003c107d7981 */ /* 0x0000a2000c1e1500 */
[----:B-1----:R-:W-:-:S03]  /*207d0*/  IMAD.WIDE R18, R0, 0x2, R42 ;  /* 0x0000000200127825 */ /* 0x002fc600078e022a */
[----:B------:R-:W2:Y:S04]  /*207e0*/  LDL.64 R42, [R1+0xfe0] ;  /* 0x000fe000012a7983 */ /* 0x000ea80000100a00 */
[----:B------:R1:W2:Y:S01]  /*207f0*/  LDG.E.U16 R134, desc[UR60][R22.64] ;  /* 0x0000003c16867981 */ /* 0x0002a2000c1e1500 */
[----:B0-----:R-:W-:-:S03]  /*20800*/  IMAD.WIDE R16, R0, 0x2, R30 ;  /* 0x0000000200107825 */ /* 0x001fc600078e021e */
[----:B------:R-:W2:Y:S04]  /*20810*/  LDL.64 R30, [R1+0xfd8] ;  /* 0x000fd800011e7983 */ /* 0x000ea80000100a00 */
[----:B------:R4:W2:Y:S01]  /*20820*/  LDG.E.U16 R124, desc[UR60][R18.64] ;  /* 0x0000003c127c7981 */ /* 0x0008a2000c1e1500 */
[----:B-1----:R-:W-:-:S03]  /*20830*/  IMAD.WIDE R22, R0, 0x2, R24 ;  /* 0x0000000200167825 */ /* 0x002fc600078e0218 */
[----:B------:R-:W2:Y:S04]  /*20840*/  LDL.64 R24, [R1+0xfc8] ;  /* 0x000fc80001187983 */ /* 0x000ea80000100a00 */
[----:B------:R0:W2:Y:S04]  /*20850*/  LDG.E.U16 R96, desc[UR60][R216.64] ;  /* 0x0000003cd8607981 */ /* 0x0000a8000c1e1500 */
[----:B------:R3:W2:Y:S04]  /*20860*/  LDG.E.U16 R169, desc[UR60][R22.64] ;  /* 0x0000003c16a97981 */ /* 0x0006a8000c1e1500 */
[----:B------:R1:W2:Y:S04]  /*20870*/  LDG.E.U16 R170, desc[UR60][R20.64] ;  /* 0x0000003c14aa7981 */ /* 0x0002a8000c1e1500 */
[----:B------:R1:W2:Y:S01]  /*20880*/  LDG.E.U16 R95, desc[UR60][R16.64] ;  /* 0x0000003c105f7981 */ /* 0x0002a2000c1e1500 */
[----:B----4-:R-:W-:-:S03]  /*20890*/  IMAD.WIDE R18, R0, 0x2, R8 ;  /* 0x0000000200127825 */ /* 0x010fc600078e0208 */
[----:B------:R-:W4:Y:S01]  /*208a0*/  LDL.64 R8, [R1+0xfb8] ;  /* 0x000fb80001087983 */ /* 0x000f220000100a00 */
[----:B0-----:R-:W-:-:S03]  /*208b0*/  IMAD.WIDE R216, R0, 0x2, R26 ;  /* 0x0000000200d87825 */ /* 0x001fc600078e021a */
[----:B------:R-:W4:Y:S04]  /*208c0*/  LDL.64 R26, [R1+0xfd0] ;  /* 0x000fd000011a7983 */ /* 0x000f280000100a00 */
[----:B------:R0:W4:Y:S01]  /*208d0*/  LDG.E.U16 R10, desc[UR60][R216.64] ;  /* 0x0000003cd80a7981 */ /* 0x000122000c1e1500 */
[----:B---3--:R-:W-:-:S03]  /*208e0*/  IMAD.WIDE R22, R0, 0x2, R34 ;  /* 0x0000000200167825 */ /* 0x008fc600078e0222 */
[----:B------:R-:W3:Y:S01]  /*208f0*/  LDL.64 R34, [R1+0xfa0] ;  /* 0x000fa00001227983 */ /* 0x000ee20000100a00 */
[----:B-1----:R-:W-:-:S03]  /*20900*/  IMAD.WIDE R20, R0, 0x2, R38 ;  /* 0x0000000200147825 */ /* 0x002fc600078e0226 */
[----:B------:R-:W3:Y:S04]  /*20910*/  LDL.64 R38, [R1+0xfc0] ;  /* 0x000fc00001267983 */ /* 0x000ee80000100a00 */
        /* <DEDUP_REMOVED lines=9> */
[----:B------:R0:W2:Y:S01]  /*209b0*/  LDG.E.U16 R168, desc[UR60][R216.64] ;  /* 0x0000003cd8a87981 */ /* 0x0000a2000c1e1500 */
[----:B-1----:R-:W-:-:S03]  /*209c0*/  IMAD.WIDE R20, R0, 0x2, R32 ;  /* 0x0000000200147825 */ /* 0x002fc600078e0220 */
[----:B------:R-:W2:Y:S04]  /*209d0*/  LDL.64 R32, [R1+0xf98] ;  /* 0x000f980001207983 */ /* 0x000ea80000100a00 */
[----:B------:R1:W2:Y:S01]  /*209e0*/  LDG.E.U16 R93, desc[UR60][R20.64] ;  /* 0x0000003c145d7981 */ /* 0x0002a2000c1e1500 */
[----:B0-----:R-:W-:-:S03]  /*209f0*/  IMAD.WIDE R16, R0, 0x2, R42 ;  /* 0x0000000200107825 */ /* 0x001fc600078e022a */
[----:B------:R-:W2:Y:S04]  /*20a00*/  LDG.E.U16 R122, desc[UR60][R22.64] ;  /* 0x0000003c167a7981 */ /* 0x000ea8000c1e1500 */
[----:B------:R4:W2:Y:S01]  /*20a10*/  LDG.E.U16 R167, desc[UR60][R16.64] ;  /* 0x0000003c10a77981 */ /* 0x0008a2000c1e1500 */
[----:B------:R-:W-:-:S03]  /*20a20*/  IMAD.WIDE R216, R0, 0x2, R30 ;  /* 0x0000000200d87825 */ /* 0x000fc600078e021e */
[----:B------:R-:W2:Y:S04]  /*20a30*/  LDL.64 R30, [R1+0xf80] ;  /* 0x000f8000011e7983 */ /* 0x000ea80000100a00 */
[----:B------:R-:W2:Y:S01]  /*20a40*/  LDG.E.U16 R173, desc[UR60][R18.64] ;  /* 0x0000003c12ad7981 */ /* 0x000ea2000c1e1500 */
[----:B-1----:R-:W-:-:S03]  /*20a50*/  IMAD.WIDE R20, R0, 0x2, R24 ;  /* 0x0000000200147825 */ /* 0x002fc600078e0218 */
[----:B------:R-:W2:Y:S04]  /*20a60*/  LDL.64 R24, [R1+0xf70] ;  /* 0x000f700001187983 */ /* 0x000ea80000100a00 */
[----:B------:R3:W2:Y:S04]  /*20a70*/  LDG.E.U16 R174, desc[UR60][R20.64] ;  /* 0x0000003c14ae7981 */ /* 0x0006a8000c1e1500 */
[----:B------:R-:W2:Y:S04]  /*20a80*/  LDL.64 R42, [R1+0xf68] ;  /* 0x000f6800012a7983 */ /* 0x000ea80000100a00 */
[----:B------:R0:W2:Y:S01]  /*20a90*/  LDG.E.U16 R121, desc[UR60][R216.64] ;  /* 0x0000003cd8797981 */ /* 0x0000a2000c1e1500 */
[----:B----4-:R-:W-:-:S03]  /*20aa0*/  IMAD.WIDE R16, R0, 0x2, R8 ;  /* 0x0000000200107825 */ /* 0x010fc600078e0208 */
[----:B------:R-:W4:Y:S01]  /*20ab0*/  LDL.64 R8, [R1+0xf58] ;  /* 0x000f580001087983 */ /* 0x000f220000100a00 */
[----:B------:R-:W-:-:S03]  /*20ac0*/  IMAD.WIDE R22, R0, 0x2, R26 ;  /* 0x0000000200167825 */ /* 0x000fc600078e021a */
[----:B------:R-:W4:Y:S04]  /*20ad0*/  LDL.64 R26, [R1+0xf78] ;  /* 0x000f7800011a7983 */ /* 0x000f280000100a00 */
[----:B------:R1:W4:Y:S01]  /*20ae0*/  LDG.E.U16 R92, desc[UR60][R22.64] ;  /* 0x0000003c165c7981 */ /* 0x000322000c1e1500 */
[----:B---3--:R-:W-:-:S03]  /*20af0*/  IMAD.WIDE R20, R0, 0x2, R34 ;  /* 0x0000000200147825 */ /* 0x008fc600078e0222 */
[----:B------:R-:W3:Y:S01]  /*20b00*/  LDL.64 R34, [R1+0xf48] ;  /* 0x000f480001227983 */ /* 0x000ee20000100a00 */
[----:B------:R-:W-:-:S03]  /*20b10*/  IMAD.WIDE R18, R0, 0x2, R38 ;  /* 0x0000000200127825 */ /* 0x000fc600078e0226 */
[----:B------:R-:W3:Y:S04]  /*20b20*/  LDL.64 R38, [R1+0xf60] ;  /* 0x000f600001267983 */ /* 0x000ee80000100a00 */
[----:B------:R2:W3:Y:S04]  /*20b30*/  LDG.E.U16 R120, desc[UR60][R16.64] ;  /* 0x0000003c10787981 */ /* 0x0004e8000c1e1500 */
[----:B------:R2:W3:Y:S01]  /*20b40*/  LDG.E.U16 R166, desc[UR60][R18.64] ;  /* 0x0000003c12a67981 */ /* 0x0004e2000c1e1500 */
[----:B0-----:R-:W-:-:S03]  /*20b50*/  IMAD.WIDE R216, R0, 0x2, R40 ;  /* 0x0000000200d87825 */ /* 0x001fc600078e0228 */
[----:B------:R-:W3:Y:S01]  /*20b60*/  LDG.E.U16 R165, desc[UR60][R20.64] ;  /* 0x0000003c14a57981 */ /* 0x000ee2000c1e1500 */
[----:B-1----:R-:W-:-:S03]  /*20b70*/  IMAD.WIDE R22, R0, 0x2, R36 ;  /* 0x0000000200167825 */ /* 0x002fc600078e0224 */
[----:B------:R-:W3:Y:S04]  /*20b80*/  LDL.64 R36, [R1+0xf50] ;  /* 0x000f500001247983 */ /* 0x000ee80000100a00 */
[----:B------:R0:W3:Y:S01]  /*20b90*/  LDG.E.U16 R175, desc[UR60][R22.64] ;  /* 0x0000003c16af7981 */ /* 0x0000e2000c1e1500 */
[----:B--2---:R-:W-:-:S03]  /*20ba0*/  IMAD.WIDE R16, R0, 0x2, R28 ;  /* 0x0000000200107825 */ /* 0x004fc600078e021c */
[----:B------:R-:W2:Y:S04]  /*20bb0*/  LDL.64 R28, [R1+0xf30] ;  /* 0x000f3000011c7983 */ /* 0x000ea80000100a00 */
[----:B------:R-:W2:Y:S01]  /*20bc0*/  LDG.E.U16 R91, desc[UR60][R216.64] ;  /* 0x0000003cd85b7981 */ /* 0x000ea2000c1e1500 */
[----:B------:R-:W-:-:S03]  /*20bd0*/  IMAD.WIDE R18, R0, 0x2, R32 ;  /* 0x0000000200127825 */ /* 0x000fc600078e0220 */
[----:B------:R-:W2:Y:S04]  /*20be0*/  LDL.64 R32, [R1+0xf40] ;  /* 0x000f400001207983 */ /* 0x000ea80000100a00 */
[----:B------:R1:W2:Y:S04]  /*20bf0*/  LDG.E.U16 R119, desc[UR60][R18.64] ;  /* 0x0000003c12777981 */ /* 0x0002a8000c1e1500 */
[----:B------:R-:W2:Y:S04]  /*20c00*/  LDL.64 R40, [R1+0xf38] ;  /* 0x000f380001287983 */ /* 0x000ea80000100a00 */
[----:B------:R1:W2:Y:S01]  /*20c10*/  LDG.E.U16 R90, desc[UR60][R16.64] ;  /* 0x0000003c105a7981 */ /* 0x0002a2000c1e1500 */
[----:B0-----:R-:W-:-:S03]  /*20c20*/  IMAD.WIDE R22, R0, 0x2, R30 ;  /* 0x0000000200167825 */ /* 0x001fc600078e021e */
[----:B------:R-:W2:Y:S04]  /*20c30*/  LDL.64 R30, [R1+0xf28] ;  /* 0x000f2800011e7983 */ /* 0x000ea80000100a00 */
[----:B------:R4:W2:Y:S01]  /*20c40*/  LDG.E.U16 R164, desc[UR60][R22.64] ;  /* 0x0000003c16a47981 */ /* 0x0008a2000c1e1500 */
[----:B-1----:R-:W-:-:S03]  /*20c50*/  IMAD.WIDE R18, R0, 0x2, R24 ;  /* 0x0000000200127825 */ /* 0x002fc600078e0218 */
[----:B------:R-:W2:Y:S01]  /*20c60*/  LDL.64 R24, [R1+0xf18] ;  /* 0x000f180001187983 */ /* 0x000ea20000100a00 */
[----:B------:R-:W-:-:S03]  /*20c70*/  IMAD.WIDE R216, R0, 0x2, R44 ;  /* 0x0000000200d87825 */ /* 0x000fc600078e022c */
[----:B------:R3:W2:Y:S01]  /*20c80*/  LDG.E.U16 R89, desc[UR60][R18.64] ;  /* 0x0000003c12597981 */ /* 0x0006a2000c1e1500 */
[----:B------:R-:W-:-:S03]  /*20c90*/  IMAD.WIDE R16, R0, 0x2, R42 ;  /* 0x0000000200107825 */ /* 0x000fc600078e022a */
[----:B------:R0:W2:Y:S04]  /*20ca0*/  LDG.E.U16 R176, desc[UR60][R216.64] ;  /* 0x0000003cd8b07981 */ /* 0x0000a8000c1e1500 */
[----:B------:R-:W2:Y:S04]  /*20cb0*/  LDG.E.U16 R177, desc[UR60][R16.64] ;  /* 0x0000003c10b17981 */ /* 0x000ea8000c1e1500 */
[----:B------:R-:W2:Y:S04]  /*20cc0*/  LDL.64 R44, [R1+0xee0] ;  /* 0x000ee000012c7983 */ /* 0x000ea80000100a00 */
[----:B------:R-:W2:Y:S01]  /*20cd0*/  LDL.64 R42, [R1+0xec0] ;  /* 0x000ec000012a7983 */ /* 0x000ea20000100a00 */
[----:B----4-:R-:W-:-:S03]  /*20ce0*/  IMAD.WIDE R22, R0, 0x2, R8 ;  /* 0x0000000200167825 */ /* 0x010fc600078e0208 */
[----:B------:R-:W4:Y:S01]  /*20cf0*/  LDL.64 R8, [R1+0xf00] ;  /* 0x000f000001087983 */ /* 0x000f220000100a00 */
[----:B------:R-:W-:-:S03]  /*20d00*/  IMAD.WIDE R20, R0, 0x2, R26 ;  /* 0x0000000200147825 */ /* 0x000fc600078e021a */
[----:B------:R-:W4:Y:S04]  /*20d10*/  LDL.64 R26, [R1+0xf20] ;  /* 0x000f2000011a7983 */ /* 0x000f280000100a00 */
[----:B------:R1:W4:Y:S01]  /*20d20*/  LDG.E.U16 R118, desc[UR60][R20.64] ;  /* 0x0000003c14767981 */ /* 0x000322000c1e1500 */
[----:B---3--:R-:W-:-:S03]  /*20d30*/  IMAD.WIDE R18, R0, 0x2, R34 ;  /* 0x0000000200127825 */ /* 0x008fc600078e0222 */
[----:B------:R-:W3:Y:S01]  /*20d40*/  LDL.64 R34, [R1+0xef0] ;  /* 0x000ef00001227983 */ /* 0x000ee20000100a00 */
[----:B0-----:R-:W-:-:S03]  /*20d50*/  IMAD.WIDE R216, R0, 0x2, R38 ;  /* 0x0000000200d87825 */ /* 0x001fc600078e0226 */
[----:B------:R-:W3:Y:S04]  /*20d60*/  LDL.64 R38, [R1+0xf08] ;  /* 0x000f080001267983 */ /* 0x000ee80000100a00 */
[----:B------:R2:W3:Y:S04]  /*20d70*/  LDG.E.U16 R117, desc[UR60][R22.64] ;  /* 0x0000003c16757981 */ /* 0x0004e8000c1e1500 */
[----:B------:R-:W3:Y:S04]  /*20d80*/  LDG.E.U16 R178, desc[UR60][R18.64] ;  /* 0x0000003c12b27981 */ /* 0x000ee8000c1e1500 */
        /* <DEDUP_REMOVED lines=16> */
[----:B------:R-:W2:Y:S04]  /*20e90*/  LDG.E.U16 R115, desc[UR60][R16.64] ;  /* 0x0000003c10737981 */ /* 0x000ea8000c1e1500 */
[----:B------:R-:W2:Y:S04]  /*20ea0*/  LDL.64 R40, [R1+0xeb8] ;  /* 0x000eb80001287983 */ /* 0x000ea80000100a00 */
[----:B------:R0:W2:Y:S01]  /*20eb0*/  LDG.E.U16 R116, desc[UR60][R216.64] ;  /* 0x0000003cd8747981 */ /* 0x0000a2000c1e1500 */
[----:B----4-:R-:W-:-:S03]  /*20ec0*/  IMAD.WIDE R20, R0, 0x2, R8 ;  /* 0x0000000200147825 */ /* 0x010fc600078e0208 */
[----:B------:R-:W4:Y:S01]  /*20ed0*/  LDL.64 R8, [R1+0xea8] ;  /* 0x000ea80001087983 */ /* 0x000f220000100a00 */
[----:B------:R-:W-:-:S03]  /*20ee0*/  IMAD.WIDE R18, R0, 0x2, R26 ;  /* 0x0000000200127825 */ /* 0x000fc600078e021a */
[----:B------:R-:W4:Y:S01]  /*20ef0*/  LDL.64 R26, [R1+0xec8] ;  /* 0x000ec800011a7983 */ /* 0x000f220000100a00 */
[----:B0-----:R-:W-:-:S03]  /*20f00*/  IMAD.WIDE R216, R0, 0x2, R48 ;  /* 0x0000000200d87825 */ /* 0x001fc600078e0230 */
[----:B------:R0:W4:Y:S01]  /*20f10*/  LDG.E.U16 R161, desc[UR60][R18.64] ;  /* 0x0000003c12a17981 */ /* 0x000122000c1e1500 */
[----:B---3--:R-:W-:-:S03]  /*20f20*/  IMAD.WIDE R16, R0, 0x2, R34 ;  /* 0x0000000200107825 */ /* 0x008fc600078e0222 */
[----:B------:R-:W3:Y:S01]  /*20f30*/  LDL.64 R34, [R1+0xe98] ;  /* 0x000e980001227983 */ /* 0x000ee20000100a00 */
[----:B------:R-:W-:-:S03]  /*20f40*/  IMAD.WIDE R22, R0, 0x2, R38 ;  /* 0x0000000200167825 */ /* 0x000fc600078e0226 */
[----:B------:R-:W3:Y:S04]  /*20f50*/  LDL.64 R38, [R1+0xea0] ;  /* 0x000ea00001267983 */ /* 0x000ee80000100a00 */
[----:B------:R2:W3:Y:S04]  /*20f60*/  LDG.E.U16 R160, desc[UR60][R20.64] ;  /* 0x0000003c14a07981 */ /* 0x0004e8000c1e1500 */
[----:B------:R1:W3:Y:S04]  /*20f70*/  LDG.E.U16 R87, desc[UR60][R216.64] ;  /* 0x0000003cd8577981 */ /* 0x0002e8000c1e1500 */
[----:B------:R1:W3:Y:S01]  /*20f80*/  LDG.E.U16 R180, desc[UR60][R22.64] ;  /* 0x0000003c16b47981 */ /* 0x0002e2000c1e1500 */
[----:B0-----:R-:W-:-:S03]  /*20f90*/  IMAD.WIDE R18, R0, 0x2, R36 ;  /* 0x0000000200127825 */ /* 0x001fc600078e0224 */
[----:B------:R-:W3:Y:S04]  /*20fa0*/  LDL.64 R36, [R1+0xe90] ;  /* 0x000e900001247983 */ /* 0x000ee80000100a00 */
[----:B------:R0:W3:Y:S01]  /*20fb0*/  LDG.E.U16 R114, desc[UR60][R18.64] ;  /* 0x0000003c12727981 */ /* 0x0000e2000c1e1500 */
[----:B--2---:R-:W-:-:S03]  /*20fc0*/  IMAD.WIDE R20, R0, 0x2, R28 ;  /* 0x0000000200147825 */ /* 0x004fc600078e021c */
[----:B------:R-:W2:Y:S04]  /*20fd0*/  LDL.64 R28, [R1+0xe80] ;  /* 0x000e8000011c7983 */ /* 0x000ea80000100a00 */
[----:B------:R0:W2:Y:S01]  /*20fe0*/  LDG.E.U16 R113, desc[UR60][R20.64] ;  /* 0x0000003c14717981 */ /* 0x0000a2000c1e1500 */
[----:B-1----:R-:W-:-:S03]  /*20ff0*/  IMAD.WIDE R216, R0, 0x2, R32 ;  /* 0x0000000200d87825 */ /* 0x002fc600078e0220 */
[----:B------:R-:W2:Y:S01]  /*21000*/  LDL.64 R32, [R1+0xe88] ;  /* 0x000e880001207983 */ /* 0x000ea20000100a00 */
[----:B------:R-:W-:-:S03]  /*21010*/  IMAD.WIDE R22, R0, 0x2, R44 ;  /* 0x0000000200167825 */ /* 0x000fc600078e022c */
[----:B------:R-:W2:Y:S04]  /*21020*/  LDG.E.U16 R86, desc[UR60][R16.64] ;  /* 0x0000003c10567981 */ /* 0x000ea8000c1e1500 */
[----:B------:R1:W2:Y:S04]  /*21030*/  LDG.E.U16 R181, desc[UR60][R216.64] ;  /* 0x0000003cd8b57981 */ /* 0x0002a8000c1e1500 */
[----:B------:R1:W2:Y:S01]  /*21040*/  LDG.E.U16 R159, desc[UR60][R22.64] ;  /* 0x0000003c169f7981 */ /* 0x0002a2000c1e1500 */
[----:B0-----:R-:W-:-:S03]  /*21050*/  IMAD.WIDE R18, R0, 0x2, R30 ;  /* 0x0000000200127825 */ /* 0x001fc600078e021e */
[----:B------:R-:W2:Y:S04]  /*21060*/  LDL.64 R30, [R1+0xe78] ;  /* 0x000e7800011e7983 */ /* 0x000ea80000100a00 */
[----:B------:R4:W2:Y:S01]  /*21070*/  LDG.E.U16 R85, desc[UR60][R18.64] ;  /* 0x0000003c12557981 */ /* 0x0008a2000c1e1500 */
[----:B------:R-:W-:-:S03]  /*21080*/  IMAD.WIDE R20, R0, 0x2, R24 ;  /* 0x0000000200147825 */ /* 0x000fc600078e0218 */
[----:B------:R-:W2:Y:S01]  /*21090*/  LDL.64 R24, [R1+0xe58] ;  /* 0x000e580001187983 */ /* 0x000ea20000100a00 */
[----:B-1----:R-:W-:-:S03]  /*210a0*/  IMAD.WIDE R216, R0, 0x2, R42 ;  /* 0x0000000200d87825 */ /* 0x002fc600078e022a */
[----:B------:R-:W2:Y:S01]  /*210b0*/  LDL.64 R48, [R1+0xe60] ;  /* 0x000e600001307983 */ /* 0x000ea20000100a00 */
[----:B------:R-:W-:-:S03]  /*210c0*/  IMAD.WIDE R22, R0, 0x2, R40 ;  /* 0x0000000200167825 */ /* 0x000fc600078e0228 */
[----:B------:R3:W2:Y:S04]  /*210d0*/  LDG.E.U16 R158, desc[UR60][R216.64] ;  /* 0x0000003cd89e7981 */ /* 0x0006a8000c1e1500 */
[----:B------:R-:W2:Y:S04]  /*210e0*/  LDG.E.U16 R112, desc[UR60][R22.64] ;  /* 0x0000003c16707981 */ /* 0x000ea8000c1e1500 */
[----:B------:R-:W2:Y:S04]  /*210f0*/  LDG.E.U16 R84, desc[UR60][R20.64] ;  /* 0x0000003c14547981 */ /* 0x000ea8000c1e1500 */
[----:B------:R-:W2:Y:S01]  /*21100*/  LDL.64 R44, [R1+0xe18] ;  /* 0x000e1800012c7983 */ /* 0x000ea20000100a00 */
[----:B----4-:R-:W-:-:S03]  /*21110*/  IMAD.WIDE R18, R0, 0x2, R8 ;  /* 0x0000000200127825 */ /* 0x010fc600078e0208 */
[----:B------:R-:W4:Y:S01]  /*21120*/  LDL.64 R8, [R1+0xe50] ;  /* 0x000e500001087983 */ /* 0x000f220000100a00 */
[----:B------:R-:W-:-:S03]  /*21130*/  IMAD.WIDE R16, R0, 0x2, R26 ;  /* 0x0000000200107825 */ /* 0x000fc600078e021a */
[----:B------:R-:W4:Y:S04]  /*21140*/  LDL.64 R26, [R1+0xe70] ;  /* 0x000e7000011a7983 */ /* 0x000f280000100a00 */
[----:B------:R0:W4:Y:S01]  /*21150*/  LDG.E.U16 R182, desc[UR60][R16.64] ;  /* 0x0000003c10b67981 */ /* 0x000122000c1e1500 */
[----:B---3--:R-:W-:-:S03]  /*21160*/  IMAD.WIDE R216, R0, 0x2, R34 ;  /* 0x0000000200d87825 */ /* 0x008fc600078e0222 */
[----:B------:R-:W3:Y:S04]  /*21170*/  LDL.64 R34, [R1+0xe40] ;  /* 0x000e400001227983 */ /* 0x000ee80000100a00 */
[----:B------:R2:W3:Y:S01]  /*21180*/  LDG.E.U16 R183, desc[UR60][R18.64] ;  /* 0x0000003c12b77981 */ /* 0x0004e2000c1e1500 */
[----:B0-----:R-:W-:-:S03]  /*21190*/  IMAD.WIDE R16, R0, 0x2, R38 ;  /* 0x0000000200107825 */ /* 0x001fc600078e0226 */
[----:B------:R-:W3:Y:S04]  /*211a0*/  LDL.64 R38, [R1+0xe48] ;  /* 0x000e480001267983 */ /* 0x000ee80000100a00 */
[----:B------:R0:W3:Y:S04]  /*211b0*/  LDG.E.U16 R157, desc[UR60][R16.64] ;  /* 0x0000003c109d7981 */ /* 0x0000e8000c1e1500 */
[----:B------:R-:W3:Y:S01]  /*211c0*/  LDG.E.U16 R42, desc[UR60][R216.64] ;  /* 0x0000003cd82a7981 */ /* 0x000ee2000c1e1500 */
[----:B------:R-:W-:-:S03]  /*211d0*/  IMAD.WIDE R22, R0, 0x2, R36 ;  /* 0x0000000200167825 */ /* 0x000fc600078e0224 */
[----:B------:R-:W3:Y:S04]  /*211e0*/  LDL.64 R36, [R1+0xe38] ;  /* 0x000e380001247983 */ /* 0x000ee80000100a00 */
[----:B------:R-:W3:Y:S01]  /*211f0*/  LDG.E.U16 R83, desc[UR60][R22.64] ;  /* 0x0000003c16537981 */ /* 0x000ee2000c1e1500 */
[----:B--2---:R-:W-:-:S03]  /*21200*/  IMAD.WIDE R18, R0, 0x2, R28 ;  /* 0x0000000200127825 */ /* 0x004fc600078e021c */
[----:B------:R-:W2:Y:S04]  /*21210*/  LDL.64 R28, [R1+0xe28] ;  /* 0x000e2800011c7983 */ /* 0x000ea80000100a00 */
[----:B------:R1:W2:Y:S01]  /*21220*/  LDG.E.U16 R156, desc[UR60][R18.64] ;  /* 0x0000003c129c7981 */ /* 0x0002a2000c1e1500 */
[----:B------:R-:W-:-:S03]  /*21230*/  IMAD.WIDE R20, R0, 0x2, R32 ;  /* 0x0000000200147825 */ /* 0x000fc600078e0220 */
[----:B------:R-:W2:Y:S01]  /*21240*/  LDL.64 R32, [R1+0xe30] ;  /* 0x000e300001207983 */ /* 0x000ea20000100a00 */
[----:B0-----:R-:W-:-:S03]  /*21250*/  IMAD.WIDE R16, R0, 0x2, R30 ;  /* 0x0000000200107825 */ /* 0x001fc600078e021e */
[----:B------:R0:W2:Y:S04]  /*21260*/  LDG.E.U16 R184, desc[UR60][R20.64] ;  /* 0x0000003c14b87981 */ /* 0x0000a8000c1e1500 */
[----:B------:R-:W2:Y:S01]  /*21270*/  LDL.64 R30, [R1+0xe10] ;  /* 0x000e1000011e7983 */ /* 0x000ea20000100a00 */
[----:B-1----:R-:W-:-:S03]  /*21280*/  IMAD.WIDE R18, R0, 0x2, R24 ;  /* 0x0000000200127825 */ /* 0x002fc600078e0218 */
[----:B------:R4:W2:Y:S04]  /*21290*/  LDG.E.U16 R41, desc[UR60][R16.64] ;  /* 0x0000003c10297981 */ /* 0x0008a8000c1e1500 */
[----:B------:R-:W2:Y:S01]  /*212a0*/  LDL.64 R24, [R1+0xdf8] ;  /* 0x000df80001187983 */ /* 0x000ea20000100a00 */
[----:B------:R-:W-:-:S03]  /*212b0*/  IMAD.WIDE R22, R0, 0x2, R50 ;  /* 0x0000000200167825 */ /* 0x000fc600078e0232 */
[----:B------:R-:W2:Y:S01]  /*212c0*/  LDL.64 R50, [R1+0xe00] ;  /* 0x000e000001327983 */ /* 0x000ea20000100a00 */
[----:B0-----:R-:W-:-:S03]  /*212d0*/  IMAD.WIDE R20, R0, 0x2, R48 ;  /* 0x0000000200147825 */ /* 0x001fc600078e0230 */
[----:B------:R3:W2:Y:S04]  /*212e0*/  LDG.E.U16 R185, desc[UR60][R22.64] ;  /* 0x0000003c16b97981 */ /* 0x0006a8000c1e1500 */
[----:B------:R-:W2:Y:S04]  /*212f0*/  LDL.64 R48, [R1+0xde8] ;  /* 0x000de80001307983 */ /* 0x000ea80000100a00 */
[----:B------:R-:W2:Y:S04]  /*21300*/  LDG.E.U16 R155, desc[UR60][R20.64] ;  /* 0x0000003c149b7981 */ /* 0x000ea8000c1e1500 */
[----:B------:R-:W2:Y:S01]  /*21310*/  LDG.E.U16 R40, desc[UR60][R18.64] ;  /* 0x0000003c12287981 */ /* 0x000ea2000c1e1500 */
[----:B----4-:R-:W-:-:S03]  /*21320*/  IMAD.WIDE R16, R0, 0x2, R8 ;  /* 0x0000000200107825 */ /* 0x010fc600078e0208 */
[----:B------:R-:W4:Y:S01]  /*21330*/  LDL.64 R8, [R1+0xdf0] ;  /* 0x000df00001087983 */ /* 0x000f220000100a00 */
[----:B------:R-:W-:-:S03]  /*21340*/  IMAD.WIDE R216, R0, 0x2, R26 ;  /* 0x0000000200d87825 */ /* 0x000fc600078e021a */
[----:B------:R-:W4:Y:S04]  /*21350*/  LDL.64 R26, [R1+0xe08] ;  /* 0x000e0800011a7983 */ /* 0x000f280000100a00 */
[----:B------:R0:W4:Y:S01]  /*21360*/  LDG.E.U16 R82, desc[UR60][R216.64] ;  /* 0x0000003cd8527981 */ /* 0x000122000c1e1500 */
[----:B---3--:R-:W-:-:S03]  /*21370*/  IMAD.WIDE R22, R0, 0x2, R34 ;  /* 0x0000000200167825 */ /* 0x008fc600078e0222 */
[----:B------:R-:W3:Y:S04]  /*21380*/  LDL.64 R34, [R1+0xde0] ;  /* 0x000de00001227983 */ /* 0x000ee80000100a00 */
[----:B------:R-:W3:Y:S01]  /*21390*/  LDG.E.U16 R81, desc[UR60][R16.64] ;  /* 0x0000003c10517981 */ /* 0x000ee2000c1e1500 */
[----:B0-----:R-:W-:-:S03]  /*213a0*/  IMAD.WIDE R216, R0, 0x2, R38 ;  /* 0x0000000200d87825 */ /* 0x001fc600078e0226 */
[----:B------:R-:W3:Y:S04]  /*213b0*/  LDG.E.U16 R154, desc[UR60][R22.64] ;  /* 0x0000003c169a7981 */ /* 0x000ee8000c1e1500 */
[----:B------:R0:W3:Y:S01]  /*213c0*/  LDG.E.U16 R186, desc[UR60][R216.64] ;  /* 0x0000003cd8ba7981 */ /* 0x0000e2000c1e1500 */
[----:B------:R-:W-:-:S03]  /*213d0*/  IMAD.WIDE R20, R0, 0x2, R36 ;  /* 0x0000000200147825 */ /* 0x000fc600078e0224 */
[----:B------:R-:W3:Y:S01]  /*213e0*/  LDL.64 R36, [R1+0xdd8] ;  /* 0x000dd80001247983 */ /* 0x000ee20000100a00 */
[----:B0-----:R-:W-:-:S03]  /*213f0*/  IMAD.WIDE R216, R0, 0x2, R52 ;  /* 0x0000000200d87825 */ /* 0x001fc600078e0234 */
[----:B------:R0:W3:Y:S01]  /*21400*/  LDG.E.U16 R39, desc[UR60][R20.64] ;  /* 0x0000003c14277981 */ /* 0x0000e2000c1e1500 */
[----:B--2---:R-:W-:-:S03]  /*21410*/  IMAD.WIDE R16, R0, 0x2, R28 ;  /* 0x0000000200107825 */ /* 0x004fc600078e021c */
[----:B------:R-:W2:Y:S01]  /*21420*/  LDL.64 R28, [R1+0xdc8] ;  /* 0x000dc800011c7983 */ /* 0x000ea20000100a00 */
[----:B------:R-:W-:-:S03]  /*21430*/  IMAD.WIDE R22, R0, 0x2, R44 ;  /* 0x0000000200167825 */ /* 0x000fc600078e022c */
[----:B------:R-:W2:Y:S01]  /*21440*/  LDL.64 R44, [R1+0xdc0] ;  /* 0x000dc000012c7983 */ /* 0x000ea20000100a00 */
[----:B------:R-:W-:-:S03]  /*21450*/  IMAD.WIDE R18, R0, 0x2, R32 ;  /* 0x0000000200127825 */ /* 0x000fc600078e0220 */
[----:B------:R-:W2:Y:S04]  /*21460*/  LDL.64 R32, [R1+0xdd0] ;  /* 0x000dd00001207983 */ /* 0x000ea80000100a00 */
[----:B------:R1:W2:Y:S04]  /*21470*/  LDG.E.U16 R153, desc[UR60][R216.64] ;  /* 0x0000003cd8997981 */ /* 0x0002a8000c1e1500 */
[----:B------:R-:W2:Y:S04]  /*21480*/  LDG.E.U16 R38, desc[UR60][R22.64] ;  /* 0x0000003c16267981 */ /* 0x000ea8000c1e1500 */
[----:B------:R1:W2:Y:S04]  /*21490*/  LDG.E.U16 R187, desc[UR60][R16.64] ;  /* 0x0000003c10bb7981 */ /* 0x0002a8000c1e1500 */
[----:B------:R4:W2:Y:S01]  /*214a0*/  LDG.E.U16 R80, desc[UR60][R18.64] ;  /* 0x0000003c12507981 */ /* 0x0008a2000c1e1500 */
[----:B0-----:R-:W-:-:S03]  /*214b0*/  IMAD.WIDE R20, R0, 0x2, R30 ;  /* 0x0000000200147825 */ /* 0x001fc600078e021e */
[----:B------:R-:W2:Y:S04]  /*214c0*/  LDL.64 R30, [R1+0xdb8] ;  /* 0x000db800011e7983 */ /* 0x000ea80000100a00 */
[----:B------:R0:W2:Y:S01]  /*214d0*/  LDG.E.U16 R79, desc[UR60][R20.64] ;  /* 0x0000003c144f7981 */ /* 0x0000a2000c1e1500 */
[----:B-1----:R-:W-:-:S03]  /*214e0*/  IMAD.WIDE R216, R0, 0x2, R24 ;  /* 0x0000000200d87825 */ /* 0x002fc600078e0218 */
[----:B------:R-:W2:Y:S01]  /*214f0*/  LDL.64 R24, [R1+0xda0] ;  /* 0x000da00001187983 */ /* 0x000ea20000100a00 */
[----:B------:R-:W-:-:S03]  /*21500*/  IMAD.WIDE R16, R0, 0x2, R50 ;  /* 0x0000000200107825 */ /* 0x000fc600078e0232 */
[----:B------:R-:W2:Y:S04]  /*21510*/  LDL.64 R50, [R1+0xd78] ;  /* 0x000d780001327983 */ /* 0x000ea80000100a00 */
[----:B------:R-:W2:Y:S04]  /*21520*/  LDG.E.U16 R152, desc[UR60][R16.64] ;  /* 0x0000003c10987981 */ /* 0x000ea8000c1e1500 */
[----:B------:R-:W2:Y:S01]  /*21530*/  LDL.64 R52, [R1+0xd58] ;  /* 0x000d580001347983 */ /* 0x000ea20000100a00 */
[----:B----4-:R-:W-:-:S03]  /*21540*/  IMAD.WIDE R22, R0, 0x2, R8 ;  /* 0x0000000200167825 */ /* 0x010fc600078e0208 */
[----:B------:R-:W4:Y:S01]  /*21550*/  LDL.64 R8, [R1+0xd98] ;  /* 0x000d980001087983 */ /* 0x000f220000100a00 */
[----:B------:R-:W-:-:S03]  /*21560*/  IMAD.WIDE R18, R0, 0x2, R26 ;  /* 0x0000000200127825 */ /* 0x000fc600078e021a */
[----:B------:R-:W4:Y:S04]  /*21570*/  LDL.64 R26, [R1+0xdb0] ;  /* 0x000db000011a7983 */ /* 0x000f280000100a00 */
[----:B------:R3:W4:Y:S01]  /*21580*/  LDG.E.U16 R188, desc[UR60][R18.64] ;  /* 0x0000003c12bc7981 */ /* 0x000722000c1e1500 */
[----:B0-----:R-:W-:-:S03]  /*21590*/  IMAD.WIDE R20, R0, 0x2, R48 ;  /* 0x0000000200147825 */ /* 0x001fc600078e0230 */
[----:B------:R-:W4:Y:S04]  /*215a0*/  LDL.64 R48, [R1+0xd70] ;  /* 0x000d700001307983 */ /* 0x000f280000100a00 */
[----:B------:R2:W4:Y:S01]  /*215b0*/  LDG.E.U16 R78, desc[UR60][R22.64] ;  /* 0x0000003c164e7981 */ /* 0x000522000c1e1500 */
[----:B---3--:R-:W-:-:S03]  /*215c0*/  IMAD.WIDE R18, R0, 0x2, R34 ;  /* 0x0000000200127825 */ /* 0x008fc600078e0222 */
[----:B------:R-:W3:Y:S04]  /*215d0*/  LDL.64 R34, [R1+0xd88] ;  /* 0x000d880001227983 */ /* 0x000ee80000100a00 */
[----:B------:R0:W3:Y:S04]  /*215e0*/  LDG.E.U16 R189, desc[UR60][R20.64] ;  /* 0x0000003c14bd7981 */ /* 0x0000e8000c1e1500 */
[----:B------:R-:W3:Y:S01]  /*215f0*/  LDG.E.U16 R151, desc[UR60][R18.64] ;  /* 0x0000003c12977981 */ /* 0x000ee2000c1e1500 */
[----:B------:R-:W-:-:S03]  /*21600*/  IMAD.WIDE R16, R0, 0x2, R36 ;  /* 0x0000000200107825 */ /* 0x000fc600078e0224 */
[----:B------:R1:W3:Y:S04]  /*21610*/  LDG.E.U16 R37, desc[UR60][R216.64] ;  /* 0x0000003cd8257981 */ /* 0x0002e8000c1e1500 */
[----:B------:R-:W3:Y:S01]  /*21620*/  LDG.E.U16 R36, desc[UR60][R16.64] ;  /* 0x0000003c10247981 */ /* 0x000ee2000c1e1500 */
[----:B--2---:R-:W-:-:S03]  /*21630*/  IMAD.WIDE R22, R0, 0x2, R28 ;  /* 0x0000000200167825 */ /* 0x004fc600078e021c */
[----:B------:R-:W2:Y:S01]  /*21640*/  LDL.64 R28, [R1+0xd60] ;  /* 0x000d6000011c7983 */ /* 0x000ea20000100a00 */
[----:B0-----:R-:W-:-:S03]  /*21650*/  IMAD.WIDE R20, R0, 0x2, R44 ;  /* 0x0000000200147825 */ /* 0x001fc600078e022c */
[----:B------:R-:W2:Y:S01]  /*21660*/  LDL.64 R44, [R1+0xd50] ;  /* 0x000d5000012c7983 */ /* 0x000ea20000100a00 */
[----:B-1----:R-:W-:-:S03]  /*21670*/  IMAD.WIDE R216, R0, 0x2, R32 ;  /* 0x0000000200d87825 */ /* 0x002fc600078e0220 */
[----:B------:R-:W2:Y:S04]  /*21680*/  LDL.64 R32, [R1+0xd68] ;  /* 0x000d680001207983 */ /* 0x000ea80000100a00 */
[----:B------:R0:W2:Y:S04]  /*21690*/  LDG.E.U16 R190, desc[UR60][R22.64] ;  /* 0x0000003c16be7981 */ /* 0x0000a8000c1e1500 */
[----:B------:R-:W2:Y:S04]  /*216a0*/  LDG.E.U16 R150, desc[UR60][R20.64] ;  /* 0x0000003c14967981 */ /* 0x000ea8000c1e1500 */
[----:B------:R-:W2:Y:S01]  /*216b0*/  LDG.E.U16 R77, desc[UR60][R216.64] ;  /* 0x0000003cd84d7981 */ /* 0x000ea2000c1e1500 */
[----:B------:R-:W-:-:S03]  /*216c0*/  IMAD.WIDE R18, R0, 0x2, R30 ;  /* 0x0000000200127825 */ /* 0x000fc600078e021e */
[----:B------:R-:W2:Y:S01]  /*216d0*/  LDL.64 R30, [R1+0xd48] ;  /* 0x000d4800011e7983 */ /* 0x000ea20000100a00 */
[----:B0-----:R-:W-:-:S03]  /*216e0*/  IMAD.WIDE R22, R0, 0x2, R24 ;  /* 0x0000000200167825 */ /* 0x001fc600078e0218 */
[----:B------:R-:W2:Y:S04]  /*216f0*/  LDL.64 R24, [R1+0xd40] ;  /* 0x000d400001187983 */ /* 0x000ea80000100a00 */
[----:B------:R0:W2:Y:S02]  /*21700*/  LDG.E.U16 R149, desc[UR60][R22.64] ;  /* 0x0000003c16957981 */ /* 0x0000a4000c1e1500 */
[C---:B0-----:R-:W-:Y:S02]  /*21710*/  IMAD.WIDE R22, R0.reuse, 0x2, R50 ;  /* 0x0000000200167825 */ /* 0x041fe400078e0232 */
[----:B------:R-:W2:Y:S02]  /*21720*/  LDL.64 R50, [R1+0xd18] ;  /* 0x000d180001327983 */ /* 0x000ea40000100a00 */
[----:B----4-:R-:W-:-:S02]  /*21730*/  IMAD.WIDE R20, R0, 0x2, R8 ;  /* 0x0000000200147825 */ /* 0x010fc400078e0208 */
[----:B------:R-:W4:Y:S02]  /*21740*/  LDL.64 R8, [R1+0xd38] ;  /* 0x000d380001087983 */ /* 0x000f240000100a00 */
[C---:B------:R-:W-:Y:S02]  /*21750*/  IMAD.WIDE R16, R0.reuse, 0x2, R26 ;  /* 0x0000000200107825 */ /* 0x040fe400078e021a */
[----:B------:R0:W4:Y:S02]  /*21760*/  LDG.E.U16 R26, desc[UR60][R18.64] ;  /* 0x0000003c121a7981 */ /* 0x000124000c1e1500 */
[C---:B------:R-:W-:Y:S02]  /*21770*/  IMAD.WIDE R216, R0.reuse, 0x2, R58 ;  /* 0x0000000200d87825 */ /* 0x040fe400078e023a */
[----:B------:R3:W4:Y:S04]  /*21780*/  LDG.E.U16 R76, desc[UR60][R16.64] ;  /* 0x0000003c104c7981 */ /* 0x000728000c1e1500 */
[----:B------:R-:W4:Y:S01]  /*21790*/  LDL.64 R58, [R1+0xd20] ;  /* 0x000d2000013a7983 */ /* 0x000f220000100a00 */
[----:B0-----:R-:W-:-:S03]  /*217a0*/  IMAD.WIDE R18, R0, 0x2, R56 ;  /* 0x0000000200127825 */ /* 0x001fc600078e0238 */
[----:B------:R-:W4:Y:S01]  /*217b0*/  LDG.E.U16 R191, desc[UR60][R216.64] ;  /* 0x0000003cd8bf7981 */ /* 0x000f22000c1e1500 */
        /* <DEDUP_REMOVED lines=8> */
[----:B--2---:R-:W-:-:S03]  /*21840*/  IMAD.WIDE R16, R0, 0x2, R28 ;  /* 0x0000000200107825 */ /* 0x004fc600078e021c */
[----:B------:R-:W2:Y:S04]  /*21850*/  LDL.64 R28, [R1+0xd08] ;  /* 0x000d0800011c7983 */ /* 0x000ea80000100a00 */
[----:B------:R-:W2:Y:S01]  /*21860*/  LDL.64 R54, [R1+0xcf8] ;  /* 0x000cf80001367983 */ /* 0x000ea20000100a00 */
[----:B-1----:R-:W-:-:S03]  /*21870*/  IMAD.WIDE R18, R0, 0x2, R32 ;  /* 0x0000000200127825 */ /* 0x002fc600078e0220 */
[----:B------:R0:W2:Y:S04]  /*21880*/  LDG.E.U16 R32, desc[UR60][R22.64] ;  /* 0x0000003c16207981 */ /* 0x0000a8000c1e1500 */
[----:B------:R1:W2:Y:S04]  /*21890*/  LDG.E.U16 R148, desc[UR60][R216.64] ;  /* 0x0000003cd8947981 */ /* 0x0002a8000c1e1500 */
[----:B------:R1:W2:Y:S01]  /*218a0*/  LDG.E.U16 R74, desc[UR60][R20.64] ;  /* 0x0000003c144a7981 */ /* 0x0002a2000c1e1500 */
[----:B0-----:R-:W-:-:S03]  /*218b0*/  IMAD.WIDE R22, R0, 0x2, R44 ;  /* 0x0000000200167825 */ /* 0x001fc600078e022c */
[----:B------:R0:W2:Y:S01]  /*218c0*/  LDG.E.U16 R193, desc[UR60][R18.64] ;  /* 0x0000003c12c17981 */ /* 0x0000a2000c1e1500 */
[----:B-1----:R-:W-:-:S03]  /*218d0*/  IMAD.WIDE R216, R0, 0x2, R52 ;  /* 0x0000000200d87825 */ /* 0x002fc600078e0234 */
[----:B------:R-:W2:Y:S01]  /*218e0*/  LDL.64 R44, [R1+0xcf0] ;  /* 0x000cf000012c7983 */ /* 0x000ea20000100a00 */
[----:B------:R-:W-:-:S03]  /*218f0*/  IMAD.WIDE R20, R0, 0x2, R30 ;  /* 0x0000000200147825 */ /* 0x000fc600078e021e */
[----:B------:R-:W2:Y:S04]  /*21900*/  LDL.64 R52, [R1+0xce8] ;  /* 0x000ce80001347983 */ /* 0x000ea80000100a00 */
[----:B------:R-:W2:Y:S01]  /*21910*/  LDG.E.U16 R147, desc[UR60][R16.64] ;  /* 0x0000003c10937981 */ /* 0x000ea2000c1e1500 */
[----:B0-----:R-:W-:-:S03]  /*21920*/  IMAD.WIDE R18, R0, 0x2, R24 ;  /* 0x0000000200127825 */ /* 0x001fc600078e0218 */
[----:B------:R-:W2:Y:S04]  /*21930*/  LDL.64 R24, [R1+0xce0] ;  /* 0x000ce00001187983 */ /* 0x000ea80000100a00 */
[----:B------:R0:W2:Y:S04]  /*21940*/  LDG.E.U16 R194, desc[UR60][R20.64] ;  /* 0x0000003c14c27981 */ /* 0x0000a8000c1e1500 */
[----:B------:R1:W2:Y:S04]  /*21950*/  LDG.E.U16 R146, desc[UR60][R18.64] ;  /* 0x0000003c12927981 */ /* 0x0002a8000c1e1500 */
[----:B------:R-:W2:Y:S01]  /*21960*/  LDG.E.U16 R73, desc[UR60][R22.64] ;  /* 0x0000003c16497981 */ /* 0x000ea2000c1e1500 */
[----:B0-----:R-:W-:-:S03]  /*21970*/  IMAD.WIDE R20, R0, 0x2, R62 ;  /* 0x0000000200147825 */ /* 0x001fc600078e023e */
[----:B------:R-:W2:Y:S01]  /*21980*/  LDL.64 R62, [R1+0xca0] ;  /* 0x000ca000013e7983 */ /* 0x000ea20000100a00 */
[----:B-1----:R-:W-:-:S03]  /*21990*/  IMAD.WIDE R18, R0, 0x2, R60 ;  /* 0x0000000200127825 */ /* 0x002fc600078e023c */
[----:B------:R-:W2:Y:S04]  /*219a0*/  LDL.64 R60, [R1+0xcc8] ;  /* 0x000cc800013c7983 */ /* 0x000ea80000100a00 */
[----:B------:R0:W2:Y:S04]  /*219b0*/  LDG.E.U16 R71, desc[UR60][R20.64] ;  /* 0x0000003c14477981 */ /* 0x0000a8000c1e1500 */
[----:B------:R-:W2:Y:S04]  /*219c0*/  LDG.E.U16 R195, desc[UR60][R18.64] ;  /* 0x0000003c12c37981 */ /* 0x000ea8000c1e1500 */
[----:B------:R-:W2:Y:S01]  /*219d0*/  LDL.64 R22, [R1+0xca8] ;  /* 0x000ca80001167983 */ /* 0x000ea20000100a00 */
[----:B0-----:R-:W-:-:S03]  /*219e0*/  IMAD.WIDE R20, R0, 0x2, R50 ;  /* 0x0000000200147825 */ /* 0x001fc600078e0232 */
[----:B------:R-:W2:Y:S04]  /*219f0*/  LDL.64 R50, [R1+0xcb8] ;  /* 0x000cb80001327983 */ /* 0x000ea80000100a00 */
[----:B------:R-:W2:Y:S01]  /*21a00*/  LDG.E.U16 R31, desc[UR60][R216.64] ;  /* 0x0000003cd81f7981 */ /* 0x000ea2000c1e1500 */
[----:B----4-:R-:W-:-:S03]  /*21a10*/  IMAD.WIDE R16, R0, 0x2, R8 ;  /* 0x0000000200107825 */ /* 0x010fc600078e0208 */
[----:B------:R-:W4:Y:S04]  /*21a20*/  LDL.64 R8, [R1+0xcd8] ;  /* 0x000cd80001087983 */ /* 0x000f280000100a00 */
[----:B------:R0:W4:Y:S02]  /*21a30*/  LDG.E.U16 R30, desc[UR60][R16.64] ;  /* 0x0000003c101e7981 */ /* 0x000124000c1e1500 */
[C---:B0-----:R-:W-:Y:S02]  /*21a40*/  IMAD.WIDE R16, R0.reuse, 0x2, R58 ;  /* 0x0000000200107825 */ /* 0x041fe400078e023a */
[----:B------:R-:W4:Y:S04]  /*21a50*/  LDL.64 R58, [R1+0xcc0] ;  /* 0x000cc000013a7983 */ /* 0x000f280000100a00 */
[----:B------:R2:W4:Y:S01]  /*21a60*/  LDG.E.U16 R145, desc[UR60][R16.64] ;  /* 0x0000003c10917981 */ /* 0x000522000c1e1500 */
[----:B---3--:R-:W-:-:S03]  /*21a70*/  IMAD.WIDE R18, R0, 0x2, R48 ;  /* 0x0000000200127825 */ /* 0x008fc600078e0230 */
[----:B------:R-:W3:Y:S04]  /*21a80*/  LDL.64 R48, [R1+0xcb0] ;  /* 0x000cb00001307983 */ /* 0x000ee80000100a00 */
[----:B------:R0:W3:Y:S01]  /*21a90*/  LDG.E.U16 R70, desc[UR60][R18.64] ;  /* 0x0000003c12467981 */ /* 0x0000e2000c1e1500 */
[----:B--2---:R-:W-:-:S03]  /*21aa0*/  IMAD.WIDE R16, R0, 0x2, R28 ;  /* 0x0000000200107825 */ /* 0x004fc600078e021c */
[----:B------:R1:W2:Y:S04]  /*21ab0*/  LDG.E.U16 R29, desc[UR60][R20.64] ;  /* 0x0000003c141d7981 */ /* 0x0002a8000c1e1500 */
[----:B------:R1:W2:Y:S01]  /*21ac0*/  LDG.E.U16 R196, desc[UR60][R16.64] ;  /* 0x0000003c10c47981 */ /* 0x0002a2000c1e1500 */
[----:B0-----:R-:W-:-:S03]  /*21ad0*/  IMAD.WIDE R18, R0, 0x2, R54 ;  /* 0x0000000200127825 */ /* 0x001fc600078e0236 */
[----:B------:R-:W2:Y:S01]  /*21ae0*/  LDL.64 R54, [R1+0xc98] ;  /* 0x000c980001367983 */ /* 0x000ea20000100a00 */
[----:B-1----:R-:W-:-:S03]  /*21af0*/  IMAD.WIDE R20, R0, 0x2, R56 ;  /* 0x0000000200147825 */ /* 0x002fc600078e0238 */
[----:B------:R-:W2:Y:S04]  /*21b00*/  LDG.E.U16 R28, desc[UR60][R18.64] ;  /* 0x0000003c121c7981 */ /* 0x000ea8000c1e1500 */
[----:B------:R0:W2:Y:S04]  /*21b10*/  LDG.E.U16 R144, desc[UR60][R20.64] ;  /* 0x0000003c14907981 */ /* 0x0000a8000c1e1500 */
[----:B------:R-:W2:Y:S01]  /*21b20*/  LDL.64 R56, [R1+0xc88] ;  /* 0x000c880001387983 */ /* 0x000ea20000100a00 */
[----:B------:R-:W-:-:S03]  /*21b30*/  IMAD.WIDE R16, R0, 0x2, R44 ;  /* 0x0000000200107825 */ /* 0x000fc600078e022c */
[----:B------:R-:W2:Y:S01]  /*21b40*/  LDL.64 R44, [R1+0xc90] ;  /* 0x000c9000012c7983 */ /* 0x000ea20000100a00 */
[----:B0-----:R-:W-:-:S03]  /*21b50*/  IMAD.WIDE R20, R0, 0x2, R52 ;  /* 0x0000000200147825 */ /* 0x001fc600078e0234 */
[----:B------:R-:W2:Y:S04]  /*21b60*/  LDL.64 R52, [R1+0xc80] ;  /* 0x000c800001347983 */ /* 0x000ea80000100a00 */
[----:B------:R-:W2:Y:S01]  /*21b70*/  LDG.E.U16 R69, desc[UR60][R16.64] ;  /* 0x0000003c10457981 */ /* 0x000ea2000c1e1500 */
[----:B------:R-:W-:-:S03]  /*21b80*/  IMAD.WIDE R18, R0, 0x2, R24 ;  /* 0x0000000200127825 */ /* 0x000fc600078e0218 */
[----:B------:R0:W2:Y:S04]  /*21b90*/  LDG.E.U16 R197, desc[UR60][R20.64] ;  /* 0x0000003c14c57981 */ /* 0x0000a8000c1e1500 */
[----:B------:R1:W2:Y:S01]  /*21ba0*/  LDG.E.U16 R143, desc[UR60][R18.64] ;  /* 0x0000003c128f7981 */ /* 0x0002a2000c1e1500 */
[----:B0-----:R-:W-:-:S03]  /*21bb0*/  IMAD.WIDE R20, R0, 0x2, R64 ;  /* 0x0000000200147825 */ /* 0x001fc600078e0240 */
[----:B------:R-:W2:Y:S04]  /*21bc0*/  LDL.64 R64, [R1+0xc60] ;  /* 0x000c600001407983 */ /* 0x000ea80000100a00 */
[----:B------:R0:W2:Y:S01]  /*21bd0*/  LDG.E.U16 R68, desc[UR60][R20.64] ;  /* 0x0000003c14447981 */ /* 0x0000a2000c1e1500 */
[----:B-1----:R-:W-:-:S03]  /*21be0*/  IMAD.WIDE R18, R0, 0x2, R60 ;  /* 0x0000000200127825 */ /* 0x002fc600078e023c */
[----:B------:R-:W2:Y:S04]  /*21bf0*/  LDL.64 R60, [R1+0xc48] ;  /* 0x000c4800013c7983 */ /* 0x000ea80000100a00 */
[----:B------:R-:W2:Y:S01]  /*21c00*/  LDG.E.U16 R198, desc[UR60][R18.64] ;  /* 0x0000003c12c67981 */ /* 0x000ea2000c1e1500 */
[----:B0-----:R-:W-:-:S03]  /*21c10*/  IMAD.WIDE R20, R0, 0x2, R50 ;  /* 0x0000000200147825 */ /* 0x001fc600078e0232 */
[----:B------:R-:W2:Y:S04]  /*21c20*/  LDL.64 R50, [R1+0xc28] ;  /* 0x000c280001327983 */ /* 0x000ea80000100a00 */
[----:B------:R0:W2:Y:S01]  /*21c30*/  LDG.E.U16 R27, desc[UR60][R20.64] ;  /* 0x0000003c141b7981 */ /* 0x0000a2000c1e1500 */
[----:B----4-:R-:W-:-:S03]  /*21c40*/  IMAD.WIDE R16, R0, 0x2, R8 ;  /* 0x0000000200107825 */ /* 0x010fc600078e0208 */
[----:B------:R-:W4:Y:S04]  /*21c50*/  LDL.64 R8, [R1+0xc68] ;  /* 0x000c680001087983 */ /* 0x000f280000100a00 */
[----:B------:R1:W4:Y:S01]  /*21c60*/  LDG.E.U16 R24, desc[UR60][R16.64] ;  /* 0x0000003c10187981 */ /* 0x000322000c1e1500 */
[----:B0-----:R-:W-:-:S03]  /*21c70*/  IMAD.WIDE R20, R0, 0x2, R62 ;  /* 0x0000000200147825 */ /* 0x001fc600078e023e */
[----:B------:R-:W4:Y:S04]  /*21c80*/  LDL.64 R62, [R1+0xc00] ;  /* 0x000c0000013e7983 */ /* 0x000f280000100a00 */
[----:B------:R-:W4:Y:S01]  /*21c90*/  LDG.E.U16 R141, desc[UR60][R20.64] ;  /* 0x0000003c148d7981 */ /* 0x000f22000c1e1500 */
[----:B-1----:R-:W-:-:S03]  /*21ca0*/  IMAD.WIDE R16, R0, 0x2, R58 ;  /* 0x0000000200107825 */ /* 0x002fc600078e023a */
[----:B------:R-:W4:Y:S04]  /*21cb0*/  LDL.64 R58, [R1+0xc40] ;  /* 0x000c4000013a7983 */ /* 0x000f280000100a00 */
[----:B------:R0:W4:Y:S01]  /*21cc0*/  LDG.E.U16 R142, desc[UR60][R16.64] ;  /* 0x0000003c108e7981 */ /* 0x000122000c1e1500 */
[----:B---3--:R-:W-:-:S03]  /*21cd0*/  IMAD.WIDE R18, R0, 0x2, R48 ;  /* 0x0000000200127825 */ /* 0x008fc600078e0230 */
[----:B------:R-:W3:Y:S01]  /*21ce0*/  LDL.64 R48, [R1+0xc20] ;  /* 0x000c200001307983 */ /* 0x000ee20000100a00 */
[----:B0-----:R-:W-:-:S03]  /*21cf0*/  IMAD.WIDE R16, R0, 0x2, R22 ;  /* 0x0000000200107825 */ /* 0x001fc600078e0216 */
[----:B------:R-:W3:Y:S04]  /*21d00*/  LDL.64 R22, [R1+0xc08] ;  /* 0x000c080001167983 */ /* 0x000ee80000100a00 */
[----:B------:R2:W3:Y:S04]  /*21d10*/  LDG.E.U16 R67, desc[UR60][R18.64] ;  /* 0x0000003c12437981 */ /* 0x0004e8000c1e1500 */
[----:B------:R0:W3:Y:S01]  /*21d20*/  LDG.E.U16 R199, desc[UR60][R16.64] ;  /* 0x0000003c10c77981 */ /* 0x0000e2000c1e1500 */
[----:B--2---:R-:W-:-:S03]  /*21d30*/  IMAD.WIDE R18, R0, 0x2, R54 ;  /* 0x0000000200127825 */ /* 0x004fc600078e0236 */
[----:B------:R-:W2:Y:S04]  /*21d40*/  LDL.64 R54, [R1+0xbe8] ;  /* 0x000be80001367983 */ /* 0x000ea80000100a00 */
[----:B------:R1:W2:Y:S01]  /*21d50*/  LDG.E.U16 R25, desc[UR60][R18.64] ;  /* 0x0000003c12197981 */ /* 0x0002a2000c1e1500 */
[----:B------:R-:W-:-:S03]  /*21d60*/  IMAD.WIDE R20, R0, 0x2, R56 ;  /* 0x0000000200147825 */ /* 0x000fc600078e0238 */
[----:B------:R-:W2:Y:S01]  /*21d70*/  LDL.64 R56, [R1+0xbc8] ;  /* 0x000bc80001387983 */ /* 0x000ea20000100a00 */
[----:B0-----:R-:W-:-:S03]  /*21d80*/  IMAD.WIDE R16, R0, 0x2, R44 ;  /* 0x0000000200107825 */ /* 0x001fc600078e022c */
[----:B------:R-:W2:Y:S01]  /*21d90*/  LDL.64 R44, [R1+0xbe0] ;  /* 0x000be000012c7983 */ /* 0x000ea20000100a00 */
[----:B-1----:R-:W-:-:S03]  /*21da0*/  IMAD.WIDE R18, R0, 0x2, R52 ;  /* 0x0000000200127825 */ /* 0x002fc600078e0234 */
[----:B------:R-:W2:Y:S04]  /*21db0*/  LDL.64 R52, [R1+0xba8] ;  /* 0x000ba80001347983 */ /* 0x000ea80000100a00 */
[----:B------:R-:W2:Y:S04]  /*21dc0*/  LDG.E.U16 R66, desc[UR60][R16.64] ;  /* 0x0000003c10427981 */ /* 0x000ea8000c1e1500 */
        /* <DEDUP_REMOVED lines=59> */
[----:B------:R2:W3:Y:S04]  /*22180*/  LDG.E.U16 R213, desc[UR60][R18.64] ;  /* 0x0000003c12d57981 */ /* 0x0004e8000c1e1500 */
[----:B------:R0:W3:Y:S04]  /*22190*/  LDG.E.U16 R214, desc[UR60][R16.64] ;  /* 0x0000003c10d67981 */ /* 0x0000e8000c1e1500 */
[----:B------:R-:W3:Y:S01]  /*221a0*/  LDL.64 R22, [R1+0xb80] ;  /* 0x000b800001167983 */ /* 0x000ee20000100a00 */
        /* <DEDUP_REMOVED lines=8> */
[----:B------:R4:W2:Y:S04]  /*22230*/  LDG.E.U16 R7, desc[UR60][R16.64] ;  /* 0x0000003c10077981 */ /* 0x0008a8000c1e1500 */
[----:B------:R-:W2:Y:S01]  /*22240*/  LDL.64 R52, [R1+0xac0] ;  /* 0x000ac00001347983 */ /* 0x000ea20000100a00 */
[----:B----4-:R-:W-:-:S03]  /*22250*/  IMAD.WIDE R16, R0, 0x2, R8 ;  /* 0x0000000200107825 */ /* 0x010fc600078e0208 */
[----:B------:R0:W4:Y:S04]  /*22260*/  LDG.E.U16 R8, desc[UR60][R20.64] ;  /* 0x0000003c14087981 */ /* 0x000128000c1e1500 */
[----:B------:R1:W4:Y:S04]  /*22270*/  LDG.E.U16 R9, desc[UR60][R18.64] ;  /* 0x0000003c12097981 */ /* 0x000328000c1e1500 */
[----:B------:R-:W4:Y:S01]  /*22280*/  LDG.E.U16 R251, desc[UR60][R16.64] ;  /* 0x0000003c10fb7981 */ /* 0x000f22000c1e1500 */
[----:B0-----:R-:W-:-:S03]  /*22290*/  IMAD.WIDE R20, R0, 0x2, R106 ;  /* 0x0000000200147825 */ /* 0x001fc600078e026a */
[----:B------:R-:W4:Y:S01]  /*222a0*/  LDL.64 R106, [R1+0xaa0] ;  /* 0x000aa000016a7983 */ /* 0x000f220000100a00 */
[----:B-1----:R-:W-:-:S03]  /*222b0*/  IMAD.WIDE R18, R0, 0x2, R60 ;  /* 0x0000000200127825 */ /* 0x002fc600078e023c */
[----:B------:R-:W4:Y:S04]  /*222c0*/  LDL.64 R60, [R1+0xa80] ;  /* 0x000a8000013c7983 */ /* 0x000f280000100a00 */
[----:B------:R0:W4:Y:S04]  /*222d0*/  LDG.E.U16 R249, desc[UR60][R20.64] ;  /* 0x0000003c14f97981 */ /* 0x000128000c1e1500 */
[----:B------:R3:W4:Y:S01]  /*222e0*/  LDG.E.U16 R248, desc[UR60][R18.64] ;  /* 0x0000003c12f87981 */ /* 0x000722000c1e1500 */
[----:B0-----:R-:W-:-:S03]  /*222f0*/  IMAD.WIDE R20, R0, 0x2, R50 ;  /* 0x0000000200147825 */ /* 0x001fc600078e0232 */
[----:B------:R-:W4:Y:S01]  /*22300*/  LDL.64 R50, [R1+0xa20] ;  /* 0x000a200001327983 */ /* 0x000f220000100a00 */
[----:B---3--:R-:W-:-:S03]  /*22310*/  IMAD.WIDE R18, R0, 0x2, R48 ;  /* 0x0000000200127825 */ /* 0x008fc600078e0230 */
[----:B------:R-:W3:Y:S01]  /*22320*/  LDL.64 R48, [R1+0xa40] ;  /* 0x000a400001307983 */ /* 0x000ee20000100a00 */
[----:B------:R-:W-:-:S03]  /*22330*/  IMAD.WIDE R16, R0, 0x2, R58 ;  /* 0x0000000200107825 */ /* 0x000fc600078e023a */
[----:B------:R0:W3:Y:S04]  /*22340*/  LDG.E.U16 R245, desc[UR60][R20.64] ;  /* 0x0000003c14f57981 */ /* 0x0000e8000c1e1500 */
[----:B------:R2:W3:Y:S04]  /*22350*/  LDG.E.U16 R243, desc[UR60][R18.64] ;  /* 0x0000003c12f37981 */ /* 0x0004e8000c1e1500 */
[----:B------:R-:W3:Y:S01]  /*22360*/  LDL.64 R58, [R1+0xa60] ;  /* 0x000a6000013a7983 */ /* 0x000ee20000100a00 */
[----:B0-----:R-:W-:-:S03]  /*22370*/  IMAD.WIDE R20, R0, 0x2, R64 ;  /* 0x0000000200147825 */ /* 0x001fc600078e0240 */
[----:B------:R-:W3:Y:S01]  /*22380*/  LDL.64 R64, [R1+0x9e0] ;  /* 0x0009e00001407983 */ /* 0x000ee20000100a00 */
[----:B--2---:R-:W-:-:S03]  /*22390*/  IMAD.WIDE R18, R0, 0x2, R54 ;  /* 0x0000000200127825 */ /* 0x004fc600078e0236 */
[----:B------:R0:W2:Y:S04]  /*223a0*/  LDG.E.U16 R246, desc[UR60][R16.64] ;  /* 0x0000003c10f67981 */ /* 0x0000a8000c1e1500 */
[----:B------:R1:W2:Y:S04]  /*223b0*/  LDG.E.U16 R241, desc[UR60][R20.64] ;  /* 0x0000003c14f17981 */ /* 0x0002a8000c1e1500 */
[----:B------:R1:W2:Y:S01]  /*223c0*/  LDG.E.U16 R240, desc[UR60][R18.64] ;  /* 0x0000003c12f07981 */ /* 0x0002a2000c1e1500 */
[----:B0-----:R-:W-:-:S03]  /*223d0*/  IMAD.WIDE R16, R0, 0x2, R22 ;  /* 0x0000000200107825 */ /* 0x001fc600078e0216 */
[----:B------:R-:W2:Y:S01]  /*223e0*/  LDL.64 R22, [R1+0xa00] ;  /* 0x000a000001167983 */ /* 0x000ea20000100a00 */
[----:B-1----:R-:W-:-:S03]  /*223f0*/  IMAD.WIDE R20, R0, 0x2, R62 ;  /* 0x0000000200147825 */ /* 0x002fc600078e023e */
[----:B------:R-:W2:Y:S01]  /*22400*/  LDL.64 R54, [R1+0x9c0] ;  /* 0x0009c00001367983 */ /* 0x000ea20000100a00 */
[----:B------:R-:W-:-:S03]  /*22410*/  IMAD.WIDE R18, R0, 0x2, R56 ;  /* 0x0000000200127825 */ /* 0x000fc600078e0238 */
[----:B------:R-:W2:Y:S04]  /*22420*/  LDL.64 R62, [R1+0xc78] ;  /* 0x000c7800013e7983 */ /* 0x000ea80000100a00 */
[----:B------:R-:W2:Y:S04]  /*22430*/  LDG.E.U16 R237, desc[UR60][R18.64] ;  /* 0x0000003c12ed7981 */ /* 0x000ea8000c1e1500 */
[----:B------:R-:W2:Y:S04]  /*22440*/  LDL.64 R56, [R1+0xc70] ;  /* 0x000c700001387983 */ /* 0x000ea80000100a00 */
[----:B------:R0:W2:Y:S04]  /*22450*/  LDG.E.U16 R242, desc[UR60][R16.64] ;  /* 0x0000003c10f27981 */ /* 0x0000a8000c1e1500 */
[----:B------:R-:W2:Y:S01]  /*22460*/  LDG.E.U16 R238, desc[UR60][R20.64] ;  /* 0x0000003c14ee7981 */ /* 0x000ea2000c1e1500 */
[----:B0-----:R-:W-:-:S03]  /*22470*/  IMAD.WIDE R16, R0, 0x2, R44 ;  /* 0x0000000200107825 */ /* 0x001fc600078e022c */
[----:B------:R-:W2:Y:S04]  /*22480*/  LDL.64 R44, [R1+0x9a0] ;  /* 0x0009a000012c7983 */ /* 0x000ea80000100a00 */
[----:B------:R0:W2:Y:S02]  /*22490*/  LDG.E.U16 R239, desc[UR60][R16.64] ;  /* 0x0000003c10ef7981 */ /* 0x0000a4000c1e1500 */
[C---:B0-----:R-:W-:Y:S02]  /*224a0*/  IMAD.WIDE R16, R0.reuse, 0x2, R52 ;  /* 0x0000000200107825 */ /* 0x041fe400078e0234 */
[----:B------:R-:W2:Y:S04]  /*224b0*/  LDL.64 R52, [R1+0xc58] ;  /* 0x000c580001347983 */ /* 0x000ea80000100a00 */
[----:B------:R-:W2:Y:S01]  /*224c0*/  LDG.E.U16 R236, desc[UR60][R16.64] ;  /* 0x0000003c10ec7981 */ /* 0x000ea2000c1e1500 */
[----:B----4-:R-:W-:-:S03]  /*224d0*/  IMAD.WIDE R18, R0, 0x2, R60 ;  /* 0x0000000200127825 */ /* 0x010fc600078e023c */
[----:B------:R-:W4:Y:S04]  /*224e0*/  LDL.64 R60, [R1+0xc50] ;  /* 0x000c5000013c7983 */ /* 0x000f280000100a00 */
[----:B------:R0:W4:Y:S02]  /*224f0*/  LDG.E.U16 R234, desc[UR60][R18.64] ;  /* 0x0000003c12ea7981 */ /* 0x000124000c1e1500 */
[C---:B0-----:R-:W-:Y:S02]  /*22500*/  IMAD.WIDE R18, R0.reuse, 0x2, R50 ;  /* 0x0000000200127825 */ /* 0x041fe400078e0232 */
[----:B------:R-:W4:Y:S02]  /*22510*/  LDL.64 R50, [R1+0xbf8] ;  /* 0x000bf80001327983 */ /* 0x000f240000100a00 */
[----:B------:R-:W-:-:S02]  /*22520*/  IMAD.WIDE R20, R0, 0x2, R106 ;  /* 0x0000000200147825 */ /* 0x000fc400078e026a */
[----:B------:R-:W4:Y:S04]  /*22530*/  LDG.E.U16 R231, desc[UR60][R18.64] ;  /* 0x0000003c12e77981 */ /* 0x000f28000c1e1500 */
[----:B------:R3:W4:Y:S04]  /*22540*/  LDG.E.U16 R235, desc[UR60][R20.64] ;  /* 0x0000003c14eb7981 */ /* 0x000728000c1e1500 */
[----:B------:R-:W4:Y:S01]  /*22550*/  LDL.64 R106, [R1+0xab8] ;  /* 0x000ab800016a7983 */ /* 0x000f220000100a00 */
[----:B---3--:R-:W-:-:S03]  /*22560*/  IMAD.WIDE R20, R0, 0x2, R48 ;  /* 0x0000000200147825 */ /* 0x008fc600078e0230 */
[----:B------:R-:W3:Y:S01]  /*22570*/  LDL.64 R48, [R1+0xc38] ;  /* 0x000c380001307983 */ /* 0x000ee20000100a00 */
[----:B------:R-:W-:-:S03]  /*22580*/  IMAD.WIDE R16, R0, 0x2, R58 ;  /* 0x0000000200107825 */ /* 0x000fc600078e023a */
[----:B------:R0:W3:Y:S04]  /*22590*/  LDG.E.U16 R232, desc[UR60][R20.64] ;  /* 0x0000003c14e87981 */ /* 0x0000e8000c1e1500 */
[----:B------:R2:W3:Y:S04]  /*225a0*/  LDG.E.U16 R233, desc[UR60][R16.64] ;  /* 0x0000003c10e97981 */ /* 0x0004e8000c1e1500 */
[----:B------:R-:W3:Y:S01]  /*225b0*/  LDL.64 R58, [R1+0xc18] ;  /* 0x000c1800013a7983 */ /* 0x000ee20000100a00 */
[----:B0-----:R-:W-:-:S04]  /*225c0*/  IMAD.WIDE R20, R0, 0x2, R64 ;  /* 0x0000000200147825 */ /* 0x001fc800078e0240 */
[C---:B--2---:R-:W-:Y:S01]  /*225d0*/  IMAD.WIDE R16, R0.reuse, 0x2, R22 ;  /* 0x0000000200107825 */ /* 0x044fe200078e0216 */
[----:B------:R0:W2:Y:S03]  /*225e0*/  LDG.E.U16 R229, desc[UR60][R20.64] ;  /* 0x0000003c14e57981 */ /* 0x0000a6000c1e1500 */
[C---:B------:R-:W-:Y:S01]  /*225f0*/  IMAD.WIDE R18, R0.reuse, 0x2, R54 ;  /* 0x0000000200127825 */ /* 0x040fe200078e0236 */
[----:B------:R-:W2:Y:S04]  /*22600*/  LDL.64 R22, [R1+0xbd8] ;  /* 0x000bd80001167983 */ /* 0x000ea80000100a00 */
[----:B------:R1:W2:Y:S01]  /*22610*/  LDG.E.U16 R228, desc[UR60][R18.64] ;  /* 0x0000003c12e47981 */ /* 0x0002a2000c1e1500 */
[----:B0-----:R-:W-:-:S03]  /*22620*/  IMAD.WIDE R20, R0, 0x2, R62 ;  /* 0x0000000200147825 */ /* 0x001fc600078e023e */
[----:B------:R0:W2:Y:S04]  /*22630*/  LDG.E.U16 R230, desc[UR60][R16.64] ;  /* 0x0000003c10e67981 */ /* 0x0000a8000c1e1500 */
[----:B------:R-:W2:Y:S01]  /*22640*/  LDG.E.U16 R226, desc[UR60][R20.64] ;  /* 0x0000003c14e27981 */ /* 0x000ea2000c1e1500 */
[----:B-1----:R-:W-:-:S03]  /*22650*/  IMAD.WIDE R18, R0, 0x2, R56 ;  /* 0x0000000200127825 */ /* 0x002fc600078e0238 */
[----:B------:R-:W2:Y:S04]  /*22660*/  LDL.64 R56, [R1+0xb78] ;  /* 0x000b780001387983 */ /* 0x000ea80000100a00 */
[----:B------:R-:W2:Y:S01]  /*22670*/  LDL.64 R54, [R1+0xbb8] ;  /* 0x000bb80001367983 */ /* 0x000ea20000100a00 */
[----:B0-----:R-:W-:-:S03]  /*22680*/  IMAD.WIDE R16, R0, 0x2, R44 ;  /* 0x0000000200107825 */ /* 0x001fc600078e022c */
[----:B------:R-:W2:Y:S04]  /*22690*/  LDG.E.U16 R65, desc[UR60][R18.64] ;  /* 0x0000003c12417981 */ /* 0x000ea8000c1e1500 */
[----:B------:R0:W2:Y:S04]  /*226a0*/  LDG.E.U16 R227, desc[UR60][R16.64] ;  /* 0x0000003c10e37981 */ /* 0x0000a8000c1e1500 */
[----:B------:R-:W2:Y:S01]  /*226b0*/  LDL.64 R44, [R1+0xb98] ;  /* 0x000b9800012c7983 */ /* 0x000ea20000100a00 */
[----:B0-----:R-:W-:-:S03]  /*226c0*/  IMAD.WIDE R16, R0, 0x2, R52 ;  /* 0x0000000200107825 */ /* 0x001fc600078e0234 */
[----:B------:R-:W2:Y:S04]  /*226d0*/  LDL.64 R52, [R1+0xb58] ;  /* 0x000b580001347983 */ /* 0x000ea80000100a00 */
[----:B------:R-:W2:Y:S01]  /*226e0*/  LDG.E.U16 R225, desc[UR60][R16.64] ;  /* 0x0000003c10e17981 */ /* 0x000ea2000c1e1500 */
[----:B----4-:R-:W-:-:S05]  /*226f0*/  IMAD.WIDE R20, R0, 0x2, R60 ;  /* 0x0000000200147825 */ /* 0x010fca00078e023c */
[----:B------:R0:W4:Y:S02]  /*22700*/  LDG.E.U16 R64, desc[UR60][R20.64] ;  /* 0x0000003c14407981 */ /* 0x000124000c1e1500 */
[C---:B0-----:R-:W-:Y:S02]  /*22710*/  IMAD.WIDE R20, R0.reuse, 0x2, R50 ;  /* 0x0000000200147825 */ /* 0x041fe400078e0232 */
[----:B------:R-:W4:Y:S04]  /*22720*/  LDL.64 R50, [R1+0xb18] ;  /* 0x000b180001327983 */ /* 0x000f280000100a00 */
[----:B------:R-:W4:Y:S01]  /*22730*/  LDG.E.U16 R222, desc[UR60][R20.64] ;  /* 0x0000003c14de7981 */ /* 0x000f22000c1e1500 */
[----:B---3--:R-:W-:-:S03]  /*22740*/  IMAD.WIDE R18, R0, 0x2, R48 ;  /* 0x0000000200127825 */ /* 0x008fc600078e0230 */
[----:B------:R-:W3:Y:S04]  /*22750*/  LDL.64 R48, [R1+0xb38] ;  /* 0x000b380001307983 */ /* 0x000ee80000100a00 */
[----:B------:R2:W3:Y:S01]  /*22760*/  LDG.E.U16 R224, desc[UR60][R18.64] ;  /* 0x0000003c12e07981 */ /* 0x0004e2000c1e1500 */
[----:B------:R-:W-:-:S03]  /*22770*/  IMAD.WIDE R16, R0, 0x2, R58 ;  /* 0x0000000200107825 */ /* 0x000fc600078e023a */
[----:B------:R-:W3:Y:S04]  /*22780*/  LDL.64 R58, [R1+0xc30] ;  /* 0x000c3000013a7983 */ /* 0x000ee80000100a00 */
[----:B------:R-:W3:Y:S01]  /*22790*/  LDG.E.U16 R223, desc[UR60][R16.64] ;  /* 0x0000003c10df7981 */ /* 0x000ee2000c1e1500 */
[----:B--2---:R-:W-:-:S03]  /*227a0*/  IMAD.WIDE R18, R0, 0x2, R22 ;  /* 0x0000000200127825 */ /* 0x004fc600078e0216 */
[----:B------:R-:W2:Y:S04]  /*227b0*/  LDL.64 R22, [R1+0xaf8] ;  /* 0x000af80001167983 */ /* 0x000ea80000100a00 */
[----:B------:R0:W2:Y:S02]  /*227c0*/  LDG.E.U16 R221, desc[UR60][R18.64] ;  /* 0x0000003c12dd7981 */ /* 0x0000a4000c1e1500 */
[C---:B0-----:R-:W-:Y:S02]  /*227d0*/  IMAD.WIDE R18, R0.reuse, 0x2, R56 ;  /* 0x0000000200127825 */ /* 0x041fe400078e0238 */
[----:B------:R-:W2:Y:S04]  /*227e0*/  LDL.64 R56, [R1+0xbd0] ;  /* 0x000bd00001387983 */ /* 0x000ea80000100a00 */
[----:B------:R-:W2:Y:S01]  /*227f0*/  LDG.E.U16 R218, desc[UR60][R18.64] ;  /* 0x0000003c12da7981 */ /* 0x000ea2000c1e1500 */
[----:B------:R-:W-:-:S03]  /*22800*/  IMAD.WIDE R16, R0, 0x2, R54 ;  /* 0x0000000200107825 */ /* 0x000fc600078e0236 */
[----:B------:R-:W2:Y:S04]  /*22810*/  LDL.64 R54, [R1+0xc10] ;  /* 0x000c100001367983 */ /* 0x000ea80000100a00 */
[----:B------:R0:W2:Y:S02]  /*22820*/  LDG.E.U16 R220, desc[UR60][R16.64] ;  /* 0x0000003c10dc7981 */ /* 0x0000a4000c1e1500 */
[C---:B0-----:R-:W-:Y:S02]  /*22830*/  IMAD.WIDE R16, R0.reuse, 0x2, R52 ;  /* 0x0000000200107825 */ /* 0x041fe400078e0234 */
[----:B------:R-:W2:Y:S02]  /*22840*/  LDL.64 R52, [R1+0xbb0] ;  /* 0x000bb00001347983 */ /* 0x000ea40000100a00 */
[----:B------:R-:W-:-:S02]  /*22850*/  IMAD.WIDE R20, R0, 0x2, R44 ;  /* 0x0000000200147825 */ /* 0x000fc400078e022c */
[----:B------:R-:W2:Y:S04]  /*22860*/  LDG.E.U16 R217, desc[UR60][R16.64] ;  /* 0x0000003c10d97981 */ /* 0x000ea8000c1e1500 */
[----:B------:R3:W2:Y:S04]  /*22870*/  LDG.E.U16 R219, desc[UR60][R20.64] ;  /* 0x0000003c14db7981 */ /* 0x0006a8000c1e1500 */
[----:B------:R-:W2:Y:S01]  /*22880*/  LDL.64 R44, [R1+0xbf0] ;  /* 0x000bf000012c7983 */ /* 0x000ea20000100a00 */
[----:B----4-:R-:W-:-:S03]  /*22890*/  IMAD.WIDE R18, R0, 0x2, R50 ;  /* 0x0000000200127825 */ /* 0x010fc600078e0232 */
[----:B------:R-:W4:Y:S01]  /*228a0*/  LDL.64 R50, [R1+0xb70] ;  /* 0x000b700001327983 */ /* 0x000f220000100a00 */
[----:B---3--:R-:W-:-:S03]  /*228b0*/  IMAD.WIDE R20, R0, 0x2, R48 ;  /* 0x0000000200147825 */ /* 0x008fc600078e0230 */
[----:B------:R-:W3:Y:S04]  /*228c0*/  LDL.64 R48, [R1+0xb90] ;  /* 0x000b900001307983 */ /* 0x000ee80000100a00 */
[----:B------:R0:W3:Y:S02]  /*228d0*/  LDG.E.U16 R216, desc[UR60][R20.64] ;  /* 0x0000003c14d87981 */ /* 0x0000e4000c1e1500 */
[----:B0-----:R-:W-:-:S05]  /*228e0*/  IMAD.WIDE R20, R0, 0x2, R58 ;  /* 0x0000000200147825 */ /* 0x001fca00078e023a */
[----:B------:R0:W3:Y:S01]  /*228f0*/  LDG.E.U16 R63, desc[UR60][R20.64] ;  /* 0x0000003c143f7981 */ /* 0x0000e2000c1e1500 */
[----:B--2---:R-:W-:-:S03]  /*22900*/  IMAD.WIDE R16, R0, 0x2, R22 ;  /* 0x0000000200107825 */ /* 0x004fc600078e0216 */
[----:B------:R1:W2:Y:S04]  /*22910*/  LDG.E.U16 R23, desc[UR60][R18.64] ;  /* 0x0000003c12177981 */ /* 0x0002a8000c1e1500 */
[----:B------:R-:W2:Y:S01]  /*22920*/  LDG.E.U16 R22, desc[UR60][R16.64] ;  /* 0x0000003c10167981 */ /* 0x000ea2000c1e1500 */
[----:B0-----:R-:W-:-:S05]  /*22930*/  IMAD.WIDE R20, R0, 0x2, R56 ;  /* 0x0000000200147825 */ /* 0x001fca00078e0238 */
[----:B------:R-:W2:Y:S01]  /*22940*/  LDG.E.U16 R60, desc[UR60][R20.64] ;  /* 0x0000003c143c7981 */ /* 0x000ea2000c1e1500 */
[----:B-1----:R-:W-:-:S03]  /*22950*/  IMAD.WIDE R18, R0, 0x2, R54 ;  /* 0x0000000200127825 */ /* 0x002fc600078e0236 */
[----:B------:R-:W2:Y:S04]  /*22960*/  LDL.64 R54, [R1+0xb50] ;  /* 0x000b500001367983 */ /* 0x000ea80000100a00 */
[----:B------:R0:W2:Y:S02]  /*22970*/  LDG.E.U16 R62, desc[UR60][R18.64] ;  /* 0x0000003c123e7981 */ /* 0x0000a4000c1e1500 */
[C---:B0-----:R-:W-:Y:S02]  /*22980*/  IMAD.WIDE R18, R0.reuse, 0x2, R52 ;  /* 0x0000000200127825 */ /* 0x041fe400078e0234 */
[----:B------:R-:W2:Y:S04]  /*22990*/  LDL.64 R52, [R1+0xaf0] ;  /* 0x000af00001347983 */ /* 0x000ea80000100a00 */
[----:B------:R-:W2:Y:S01]  /*229a0*/  LDG.E.U16 R59, desc[UR60][R18.64] ;  /* 0x0000003c123b7981 */ /* 0x000ea2000c1e1500 */
[----:B----4-:R-:W-:-:S03]  /*229b0*/  IMAD.WIDE R20, R0, 0x2, R50 ;  /* 0x0000000200147825 */ /* 0x010fc600078e0232 */
[----:B------:R-:W4:Y:S04]  /*229c0*/  LDL.64 R50, [R1+0xab0] ;  /* 0x000ab00001327983 */ /* 0x000f280000100a00 */
[----:B------:R-:W4:Y:S04]  /*229d0*/  LDG.E.U16 R57, desc[UR60][R20.64] ;  /* 0x0000003c14397981 */ /* 0x000f28000c1e1500 */
[----:B------:R-:W4:Y:S01]  /*229e0*/  LDL.64 R20, [R1+0xb10] ;  /* 0x000b100001147983 */ /* 0x000f220000100a00 */
[----:B------:R-:W-:-:S03]  /*229f0*/  IMAD.WIDE R16, R0, 0x2, R44 ;  /* 0x0000000200107825 */ /* 0x000fc600078e022c */
[----:B------:R-:W4:Y:S04]  /*22a00*/  LDL.64 R44, [R1+0xb30] ;  /* 0x000b3000012c7983 */ /* 0x000f280000100a00 */
[----:B------:R3:W4:Y:S02]  /*22a10*/  LDG.E.U16 R61, desc[UR60][R16.64] ;  /* 0x0000003c103d7981 */ /* 0x000724000c1e1500 */
[C---:B---3--:R-:W-:Y:S02]  /*22a20*/  IMAD.WIDE R16, R0.reuse, 0x2, R48 ;  /* 0x0000000200107825 */ /* 0x048fe400078e0230 */
[----:B------:R-:W3:Y:S04]  /*22a30*/  LDL.64 R48, [R1+0xad8] ;  /* 0x000ad80001307983 */ /* 0x000ee80000100a00 */
[----:B------:R-:W3:Y:S01]  /*22a40*/  LDG.E.U16 R58, desc[UR60][R16.64] ;  /* 0x0000003c103a7981 */ /* 0x000ee2000c1e1500 */
[----:B--2---:R-:W-:-:S05]  /*22a50*/  IMAD.WIDE R18, R0, 0x2, R54 ;  /* 0x0000000200127825 */ /* 0x004fca00078e0236 */
[----:B------:R0:W2:Y:S02]  /*22a60*/  LDG.E.U16 R56, desc[UR60][R18.64] ;  /* 0x0000003c12387981 */ /* 0x0000a4000c1e1500 */
[----:B0-----:R-:W-:-:S05]  /*22a70*/  IMAD.WIDE R18, R0, 0x2, R52 ;  /* 0x0000000200127825 */ /* 0x001fca00078e0234 */
[----:B------:R-:W2:Y:S01]  /*22a80*/  LDG.E.U16 R53, desc[UR60][R18.64] ;  /* 0x0000003c12357981 */ /* 0x000ea2000c1e1500 */
[----:B----4-:R-:W-:-:S05]  /*22a90*/  IMAD.WIDE R20, R0, 0x2, R20 ;  /* 0x0000000200147825 */ /* 0x010fca00078e0214 */
[----:B------:R0:W4:Y:S02]  /*22aa0*/  LDG.E.U16 R54, desc[UR60][R20.64] ;  /* 0x0000003c14367981 */ /* 0x000124000c1e1500 */
[----:B0-----:R-:W-:-:S05]  /*22ab0*/  IMAD.WIDE R20, R0, 0x2, R110 ;  /* 0x0000000200147825 */ /* 0x001fca00078e026e */
[----:B------:R-:W4:Y:S04]  /*22ac0*/  LDG.E.U16 R52, desc[UR60][R20.64] ;  /* 0x0000003c14347981 */ /* 0x000f28000c1e1500 */
[----:B------:R-:W2:Y:S01]  /*22ad0*/  LDL.64 R20, [R1+0xa98] ;  /* 0x000a980001147983 */ /* 0x000ea20000100a00 */
[----:B------:R-:W-:-:S03]  /*22ae0*/  IMAD.WIDE R16, R0, 0x2, R44 ;  /* 0x0000000200107825 */ /* 0x000fc600078e022c */
[----:B------:R-:W4:Y:S01]  /*22af0*/  LDL.64 R44, [R1+0xa78] ;  /* 0x000a7800012c7983 */ /* 0x000f220000100a00 */
[----:B------:R-:W-:-:S03]  /*22b00*/  IMAD.WIDE R18, R0, 0x2, R106 ;  /* 0x0000000200127825 */ /* 0x000fc600078e026a */
[----:B------:R3:W4:Y:S04]  /*22b10*/  LDG.E.U16 R55, desc[UR60][R16.64] ;  /* 0x0000003c10377981 */ /* 0x000728000c1e1500 */
[----:B------:R0:W4:Y:S04]  /*22b20*/  LDG.E.U16 R111, desc[UR60][R18.64] ;  /* 0x0000003c126f7981 */ /* 0x000128000c1e1500 */
[----:B------:R-:W4:Y:S01]  /*22b30*/  LDL.64 R106, [R1+0xa18] ;  /* 0x000a1800016a7983 */ /* 0x000f220000100a00 */
[----:B---3--:R-:W-:-:S03]  /*22b40*/  IMAD.WIDE R16, R0, 0x2, R48 ;  /* 0x0000000200107825 */ /* 0x008fc600078e0230 */
[----:B------:R-:W3:Y:S01]  /*22b50*/  LDL.64 R48, [R1+0xa50] ;  /* 0x000a500001307983 */ /* 0x000ee20000100a00 */
[----:B0-----:R-:W-:-:S03]  /*22b60*/  IMAD.WIDE R18, R0, 0x2, R108 ;  /* 0x0000000200127825 */ /* 0x001fc600078e026c */
[----:B------:R0:W3:Y:S02]  /*22b70*/  LDG.E.U16 R72, desc[UR60][R16.64] ;  /* 0x0000003c10487981 */ /* 0x0000e4000c1e1500 */
[C---:B0-----:R-:W-:Y:S02]  /*22b80*/  IMAD.WIDE R16, R0.reuse, 0x2, R50 ;  /* 0x0000000200107825 */ /* 0x041fe400078e0232 */
[----:B------:R-:W3:Y:S04]  /*22b90*/  LDG.E.U16 R50, desc[UR60][R18.64] ;  /* 0x0000003c12327981 */ /* 0x000ee8000c1e1500 */
[----:B------:R4:W3:Y:S04]  /*22ba0*/  LDG.E.U16 R51, desc[UR60][R16.64] ;  /* 0x0000003c10337981 */ /* 0x0008e8000c1e1500 */
[----:B------:R-:W3:Y:S01]  /*22bb0*/  LDL.64 R18, [R1+0xa58] ;  /* 0x000a580001127983 */ /* 0x000ee20000100a00 */
[----:B--2---:R-:W-:-:S05]  /*22bc0*/  IMAD.WIDE R20, R0, 0x2, R20 ;  /* 0x0000000200147825 */ /* 0x004fca00078e0214 */
[----:B------:R-:W2:Y:S04]  /*22bd0*/  LDG.E.U16 R110, desc[UR60][R20.64] ;  /* 0x0000003c146e7981 */ /* 0x000ea8000c1e1500 */
[----:B------:R-:W2:Y:S01]  /*22be0*/  LDL.64 R20, [R1+0xa70] ;  /* 0x000a700001147983 */ /* 0x000ea20000100a00 */
[----:B----4-:R-:W-:-:S03]  /*22bf0*/  IMAD.WIDE R16, R0, 0x2, R44 ;  /* 0x0000000200107825 */ /* 0x010fc600078e022c */
[----:B------:R-:W4:Y:S04]  /*22c00*/  LDL.64 R44, [R1+0x9f0] ;  /* 0x0009f000012c7983 */ /* 0x000f280000100a00 */
[----:B------:R3:W4:Y:S02]  /*22c10*/  LDG.E.U16 R109, desc[UR60][R16.64] ;  /* 0x0000003c106d7981 */ /* 0x000724000c1e1500 */
[----:B---3--:R-:W-:-:S05]  /*22c20*/  IMAD.WIDE R16, R0, 0x2, R48 ;  /* 0x0000000200107825 */ /* 0x008fca00078e0230 */
[----:B------:R0:W3:Y:S01]  /*22c30*/  LDG.E.U16 R48, desc[UR60][R16.64] ;  /* 0x0000003c10307981 */ /* 0x0000e2000c1e1500 */
[----:B------:R-:W-:-:S05]  /*22c40*/  IMAD.WIDE R18, R0, 0x2, R18 ;  /* 0x0000000200127825 */ /* 0x000fca00078e0212 */
[----:B------:R1:W3:Y:S04]  /*22c50*/  LDG.E.U16 R108, desc[UR60][R18.64] ;  /* 0x0000003c126c7981 */ /* 0x0002e8000c1e1500 */
[----:B------:R-:W1:Y:S01]  /*22c60*/  LDL.64 R18, [R1+0xa30] ;  /* 0x000a300001127983 */ /* 0x000e620000100a00 */
[----:B--2---:R-:W-:-:S05]  /*22c70*/  IMAD.WIDE R20, R0, 0x2, R20 ;  /* 0x0000000200147825 */ /* 0x004fca00078e0214 */
[----:B------:R2:W3:Y:S04]  /*22c80*/  LDG.E.U16 R49, desc[UR60][R20.64] ;  /* 0x0000003c14317981 */ /* 0x0004e8000c1e1500 */
[----:B------:R-:W2:Y:S01]  /*22c90*/  LDL.64 R20, [R1+0xa38] ;  /* 0x000a380001147983 */ /* 0x000ea20000100a00 */
[----:B0-----:R-:W-:-:S05]  /*22ca0*/  IMAD.WIDE R16, R0, 0x2, R106 ;  /* 0x0000000200107825 */ /* 0x001fca00078e026a */
[----:B------:R4:W3:Y:S01]  /*22cb0*/  LDG.E.U16 R106, desc[UR60][R16.64] ;  /* 0x0000003c106a7981 */ /* 0x0008e2000c1e1500 */
[----:B-1----:R-:W-:-:S05]  /*22cc0*/  IMAD.WIDE R18, R0, 0x2, R18 ;  /* 0x0000000200127825 */ /* 0x002fca00078e0212 */
[----:B------:R0:W3:Y:S04]  /*22cd0*/  LDG.E.U16 R46, desc[UR60][R18.64] ;  /* 0x0000003c122e7981 */ /* 0x0000e8000c1e1500 */
[----:B------:R-:W0:Y:S01]  /*22ce0*/  LDL.64 R18, [R1+0x9f8] ;  /* 0x0009f80001127983 */ /* 0x000e220000100a00 */
[----:B--2---:R-:W-:-:S05]  /*22cf0*/  IMAD.WIDE R20, R0, 0x2, R20 ;  /* 0x0000000200147825 */ /* 0x004fca00078e0214 */
[----:B------:R1:W2:Y:S04]  /*22d00*/  LDG.E.U16 R107, desc[UR60][R20.64] ;  /* 0x0000003c146b7981 */ /* 0x0002a8000c1e1500 */
[----:B------:R-:W1:Y:S01]  /*22d10*/  LDL.64 R20, [R1+0xa10] ;  /* 0x000a100001147983 */ /* 0x000e620000100a00 */
[----:B----4-:R-:W-:-:S05]  /*22d20*/  IMAD.WIDE R16, R0, 0x2, R44 ;  /* 0x0000000200107825 */ /* 0x010fca00078e022c */
[----:B------:R4:W2:Y:S04]  /*22d30*/  LDG.E.U16 R44, desc[UR60][R16.64] ;  /* 0x0000003c102c7981 */ /* 0x0008a8000c1e1500 */
[----:B------:R-:W4:Y:S01]  /*22d40*/  LDL.64 R16, [R1+0x9b8] ;  /* 0x0009b80001107983 */ /* 0x000f220000100a00 */
[----:B0-----:R-:W-:-:S05]  /*22d50*/  IMAD.WIDE R18, R0, 0x2, R18 ;  /* 0x0000000200127825 */ /* 0x001fca00078e0212 */
[----:B------:R0:W2:Y:S04]  /*22d60*/  LDG.E.U16 R252, desc[UR60][R18.64] ;  /* 0x0000003c12fc7981 */ /* 0x0000a8000c1e1500 */
[----:B------:R-:W0:Y:S01]  /*22d70*/  LDL.64 R18, [R1+0x9d0] ;  /* 0x0009d00001127983 */ /* 0x000e220000100a00 */
[----:B-1----:R-:W-:-:S05]  /*22d80*/  IMAD.WIDE R20, R0, 0x2, R20 ;  /* 0x0000000200147825 */ /* 0x002fca00078e0214 */
        /* <DEDUP_REMOVED lines=12> */
[----:B------:R4:W4:Y:S01]  /*22e50*/  LDG.E.U16 R33, desc[UR60][R16.64] ;  /* 0x0000003c10217981 */ /* 0x000922000c1e1500 */
[----:B0-----:R-:W-:-:S05]  /*22e60*/  IMAD.WIDE R18, R0, 0x2, R18 ;  /* 0x0000000200127825 */ /* 0x001fca00078e0212 */
[----:B------:R-:W4:Y:S01]  /*22e70*/  LDG.E.U16 R244, desc[UR60][R18.64] ;  /* 0x0000003c12f47981 */ /* 0x000f22000c1e1500 */
[----:B-1----:R-:W-:-:S05]  /*22e80*/  IMAD.WIDE R20, R0, 0x2, R20 ;  /* 0x0000000200147825 */ /* 0x002fca00078e0214 */
[----:B------:R0:W4:Y:S01]  /*22e90*/  LDG.E.U16 R34, desc[UR60][R20.64] ;  /* 0x0000003c14227981 */ /* 0x000122000c1e1500 */
[----:B------:R-:W-:Y:S06]  /*22ea0*/  BAR.SYNC.DEFER_BLOCKING 0x0 ;  /* 0x0000000000007b1d */ /* 0x000fec0000010000 */
[----:B------:R-:W3:Y:S04]  /*22eb0*/  LDL.LU R20, [R1+0x904] ;  /* 0x0009040001147983 */ /* 0x000ee80000300800 */
[----:B------:R-:W2:Y:S04]  /*22ec0*/  LDL.LU R21, [R1+0x8f4] ;  /* 0x0008f40001157983 */ /* 0x000ea80000300800 */
[----:B------:R-:W4:Y:S04]  /*22ed0*/  LDL.LU R18, [R1+0x928] ;  /* 0x0009280001127983 */ /* 0x000f280000300800 */
[----:B------:R-:W3:Y:S04]  /*22ee0*/  LDL.LU R19, [R1+0x914] ;  /* 0x0009140001137983 */ /* 0x000ee80000300800 */
[----:B------:R1:W-:Y:S04]  /*22ef0*/  STS.U16 [R6+0x21000], R132 ;  /* 0x0210008406007388 */ /* 0x0003e80000000400 */
[----:B------:R0:W-:Y:S04]  /*22f00*/  STS.U16 [R6+0x21400], R12 ;  /* 0x0214000c06007388 */ /* 0x0001e80000000400 */
[----:B------:R0:W-:Y:S04]  /*22f10*/  STS.U16 [R6+0x21800], R104 ;  /* 0x0218006806007388 */ /* 0x0001e80000000400 */
[----:B-1----:R-:W2:Y:S04]  /*22f20*/  LDL.LU R132, [R1+0x1ed8] ;  /* 0x001ed80001847983 */ /* 0x002ea80000300800 */
[----:B0-----:R-:W2:Y:S04]  /*22f30*/  LDL.LU R12, [R1+0x1ed4] ;  /* 0x001ed400010c7983 */ /* 0x001ea80000300800 */
        /* <DEDUP_REMOVED lines=72> */
[----:B----4-:R-:W4:Y:S04]  /*233c0*/  LDL.LU R202, [R1+0x1e40] ;  /* 0x001e400001ca7983 */ /* 0x010f280000300800 */
[----:B------:R0:W-:Y:S04]  /*233d0*/  STS.U16 [R6+0x2ac00], R203 ;  /* 0x02ac00cb06007388 */ /* 0x0001e80000000400 */
[----:B------:R1:W-:Y:S04]  /*233e0*/  STS.U16 [R6+0x2b000], R204 ;  /* 0x02b000cc06007388 */ /* 0x0003e80000000400 */
[----:B------:R3:W-:Y:S04]  /*233f0*/  STS.U16 [R6+0x2b400], R205 ;  /* 0x02b400cd06007388 */ /* 0x0007e80000000400 */
[----:B0-----:R-:W4:Y:S04]  /*23400*/  LDL.LU R203, [R1+0x1e3c] ;  /* 0x001e3c0001cb7983 */ /* 0x001f280000300800 */
[----:B-1----:R-:W4:Y:S04]  /*23410*/  LDL.LU R204, [R1+0x1e38] ;  /* 0x001e380001cc7983 */ /* 0x002f280000300800 */
[----:B---3--:R-:W3:Y:S04]  /*23420*/  LDL.LU R205, [R1+0x1e34] ;  /* 0x001e340001cd7983 */ /* 0x008ee80000300800 */
        /* <DEDUP_REMOVED lines=17> */
[----:B------:R-:W4:Y:S04]  /*23540*/  LDL.LU R214, [R1+0x1e10] ;  /* 0x001e100001d67983 */ /* 0x000f280000300800 */
[----:B------:R0:W-:Y:S04]  /*23550*/  STS.U16 [R6+0x2dc00], R215 ;  /* 0x02dc00d706007388 */ /* 0x0001e80000000400 */
[----:B------:R1:W-:Y:S04]  /*23560*/  STS.U16 [R6+0x2e000], R5 ;  /* 0x02e0000506007388 */ /* 0x0003e80000000400 */
[----:B0-----:R-:W3:Y:S04]  /*23570*/  LDL.LU R215, [R1+0x1e0c] ;  /* 0x001e0c0001d77983 */ /* 0x001ee80000300800 */
[----:B-1----:R-:W4:Y:S04]  /*23580*/  LDL.LU R5, [R1+0x1e08] ;  /* 0x001e080001057983 */ /* 0x002f280000300800 */
[----:B------:R0:W-:Y:S04]  /*23590*/  STS.U16 [R6+0x2e400], R7 ;  /* 0x02e4000706007388 */ /* 0x0001e80000000400 */
[----:B------:R1:W-:Y:S04]  /*235a0*/  STS.U16 [R6+0x2e800], R8 ;  /* 0x02e8000806007388 */ /* 0x0003e80000000400 */
[----:B------:R-:W-:Y:S04]  /*235b0*/  STS.U16 [R6+0x20000], R18 ;  /* 0x0200001206007388 */ /* 0x000fe80000000400 */
[----:B0-----:R0:W5:Y:S04]  /*235c0*/  LDL.LU R7, [R1+0x1e04] ;  /* 0x001e040001077983 */ /* 0x0011680000300800 */
[----:B------:R-:W-:Y:S04]  /*235d0*/  STS.U16 [R6+0x20400], R19 ;  /* 0x0204001306007388 */ /* 0x000fe80000000400 */
[----:B------:R-:W-:Y:S04]  /*235e0*/  STS.U16 [R6+0x20800], R20 ;  /* 0x0208001406007388 */ /* 0x000fe80000000400 */
[----:B--2---:R-:W-:Y:S04]  /*235f0*/  STS.U16 [R6+0x20c00], R21 ;  /* 0x020c001506007388 */ /* 0x004fe80000000400 */
[----:B-1----:R0:W5:Y:S04]  /*23600*/  LDL.LU R8, [R1+0x1e00] ;  /* 0x001e000001087983 */ /* 0x0021680000300800 */
[----:B------:R1:W-:Y:S04]  /*23610*/  STS.U16 [R6+0x2ec00], R9 ;  /* 0x02ec000906007388 */ /* 0x0003e80000000400 */
[----:B------:R-:W-:Y:S04]  /*23620*/  STS.U16 [R6+0x2f000], R251 ;  /* 0x02f000fb06007388 */ /* 0x000fe80000000400 */
[----:B------:R-:W-:Y:S04]  /*23630*/  STS.U16 [R6+0x2f400], R249 ;  /* 0x02f400f906007388 */ /* 0x000fe80000000400 */
[----:B------:R-:W-:Y:S04]  /*23640*/  STS.U16 [R6+0x2f800], R248 ;  /* 0x02f800f806007388 */ /* 0x000fe80000000400 */
[----:B------:R-:W-:Y:S04]  /*23650*/  STS.U16 [R6+0x2fc00], R246 ;  /* 0x02fc00f606007388 */ /* 0x000fe80000000400 */
[----:B-1----:R0:W5:Y:S04]  /*23660*/  LDL.LU R9, [R1+0x1dfc] ;  /* 0x001dfc0001097983 */ /* 0x0021680000300800 */
[----:B----4-:R1:W-:Y:S04]  /*23670*/  STS.U16 [R5+0x20100], R10 ;  /* 0x0201000a05007388 */ /* 0x0103e80000000400 */
[----:B------:R2:W-:Y:S04]  /*23680*/  STS.U16 [R5+0x20500], R11 ;  /* 0x0205000b05007388 */ /* 0x0005e80000000400 */
[----:B------:R4:W-:Y:S04]  /*23690*/  STS.U16 [R5+0x20900], R12 ;  /* 0x0209000c05007388 */ /* 0x0009e80000000400 */
[----:B-1----:R0:W5:Y:S04]  /*236a0*/  LDL.LU R10, [R1+0x1df8] ;  /* 0x001df800010a7983 */ /* 0x0021680000300800 */
[----:B--2---:R0:W5:Y:S04]  /*236b0*/  LDL.LU R11, [R1+0x1df4] ;  /* 0x001df400010b7983 */ /* 0x0041680000300800 */
[----:B----4-:R0:W5:Y:S04]  /*236c0*/  LDL.LU R12, [R1+0x1df0] ;  /* 0x001df000010c7983 */ /* 0x0101680000300800 */
[----:B------:R1:W-:Y:S04]  /*236d0*/  STS.U16 [R5+0x20d00], R13 ;  /* 0x020d000d05007388 */ /* 0x0003e80000000400 */
[----:B------:R2:W-:Y:S04]  /*236e0*/  STS.U16 [R5+0x21100], R14 ;  /* 0x0211000e05007388 */ /* 0x0005e80000000400 */
[----:B------:R4:W-:Y:S04]  /*236f0*/  STS.U16 [R5+0x21500], R2 ;  /* 0x0215000205007388 */ /* 0x0009e80000000400 */
[----:B-1----:R0:W5:Y:S04]  /*23700*/  LDL.LU R13, [R1+0x1dec] ;  /* 0x001dec00010d7983 */ /* 0x0021680000300800 */
[----:B--2---:R0:W5:Y:S04]  /*23710*/  LDL.LU R14, [R1+0x1de8] ;  /* 0x001de800010e7983 */ /* 0x0041680000300800 */
[----:B----4-:R-:W2:Y:S04]  /*23720*/  LDL.LU R2, [R1+0x1de4] ;  /* 0x001de40001027983 */ /* 0x010ea80000300800 */
[----:B------:R1:W-:Y:S04]  /*23730*/  STS.U16 [R5+0x21900], R4 ;  /* 0x0219000405007388 */ /* 0x0003e80000000400 */
[----:B-1----:R-:W4:Y:S04]  /*23740*/  LDL.LU R4, [R1+0x1de0] ;  /* 0x001de00001047983 */ /* 0x002f280000300800 */
[----:B------:R1:W-:Y:S04]  /*23750*/  STS.U16 [R5+0x21d00], R15 ;  /* 0x021d000f05007388 */ /* 0x0003e80000000400 */
[----:B------:R3:W-:Y:S04]  /*23760*/  STS.U16 [R5+0x22100], R3 ;  /* 0x0221000305007388 */ /* 0x0007e80000000400 */
[----:B-1----:R-:W2:Y:S04]  /*23770*/  LDL.LU R15, [R1+0x1ddc] ;  /* 0x001ddc00010f7983 */ /* 0x002ea80000300800 */
[----:B---3--:R-:W3:Y:S04]  /*23780*/  LDL.LU R3, [R1+0x1dd8] ;  /* 0x001dd80001037983 */ /* 0x008ee80000300800 */
        /* <DEDUP_REMOVED lines=55> */
[----:B----4-:R1:W-:Y:S04]  /*23b00*/  STS.U16 [R4+0x29600], R24 ;  /* 0x0296001804007388 */ /* 0x0103e80000000400 */
[----:B------:R4:W-:Y:S04]  /*23b10*/  STS.U16 [R4+0x29e00], R25 ;  /* 0x029e001904007388 */ /* 0x0009e80000000400 */
[----:B-1----:R-:W2:Y:S04]  /*23b20*/  LDL.LU R24, [R1+0x8ec] ;  /* 0x0008ec0001187983 */ /* 0x002ea80000300800 */
[----:B----4-:R-:W4:Y:S04]  /*23b30*/  LDL.LU R25, [R1+0x918] ;  /* 0x0009180001197983 */ /* 0x010f280000300800 */
[----:B------:R1:W-:Y:S04]  /*23b40*/  STS.U16 [R4+0x2d600], R72 ;  /* 0x02d6004804007388 */ /* 0x0003e80000000400 */
[----:B-1----:R-:W4:Y:S04]  /*23b50*/  LDL.LU R72, [R1+0x96c] ;  /* 0x00096c0001487983 */ /* 0x002f280000300800 */
        /* <DEDUP_REMOVED lines=33> */
[----:B-1----:R-:W1:Y:S03]  /*23d70*/  LDC R26, c[0x0][0x238] ;  /* 0x00008e00ff1a7b82 */ /* 0x002e660000000800 */
        /* <DEDUP_REMOVED lines=37> */
[----:B---3--:R-:W3:Y:S01]  /*23fd0*/  LDL.LU R47, [R1+0x970] ;  /* 0x00097000012f7983 */ /* 0x008ee20000300800 */
[----:B------:R-:W0:Y:S01]  /*23fe0*/  S2R R151, SR_TID.X ;  /* 0x0000000000977919 */ /* 0x000e220000002100 */
[----:B--2---:R-:W-:Y:S01]  /*23ff0*/  LOP3.LUT R112, R15, 0x8, RZ, 0xfc, !PT ;  /* 0x000000080f707812 */ /* 0x004fe200078efcff */
[-C--:B-1----:R-:W-:Y:S01]  /*24000*/  FMUL R19, R185, R26.reuse ;  /* 0x0000001ab9137220 */ /* 0x082fe20000400000 */
[-C--:B------:R-:W-:Y:S01]  /*24010*/  FMUL R185, R188, R26.reuse ;  /* 0x0000001abcb97220 */ /* 0x080fe20000400000 */
[-C--:B------:R-:W-:Y:S01]  /*24020*/  FMUL R188, R191, R26.reuse ;  /* 0x0000001abfbc7220 */ /* 0x080fe20000400000 */
[-C--:B------:R-:W-:Y:S01]  /*24030*/  FMUL R192, R192, R26.reuse ;  /* 0x0000001ac0c07220 */ /* 0x080fe20000400000 */
[-C--:B------:R-:W-:Y:S01]  /*24040*/  FMUL R23, R184, R26.reuse ;  /* 0x0000001ab8177220 */ /* 0x080fe20000400000 */
[-C--:B------:R-:W-:Y:S01]  /*24050*/  FMUL R222, R200, R26.reuse ;  /* 0x0000001ac8de7220 */ /* 0x080fe20000400000 */
[----:B------:R-:W-:Y:S01]  /*24060*/  FMUL R184, R189, R26 ;  /* 0x0000001abdb87220 */ /* 0x000fe20000400000 */
[----:B0-----:R-:W-:-:S04]  /*24070*/  SHF.L.U32 R16, R151, 0x1, RZ ;  /* 0x0000000197107819 */ /* 0x001fc800000006ff */
[----:B------:R-:W-:-:S04]  /*24080*/  LOP3.LUT R16, R16, 0x6, RZ, 0xc0, !PT ;  /* 0x0000000610107812 */ /* 0x000fc800078ec0ff */
[----:B------:R-:W-:-:S04]  /*24090*/  IADD3 R16, P0, R16, R24, RZ ;  /* 0x0000001810107210 */ /* 0x000fc80007f1e0ff */
[C---:B------:R-:W-:Y:S02]  /*240a0*/  IADD3 R20, P1, R16.reuse, 0x9, RZ ;  /* 0x0000000910147810 */ /* 0x040fe40007f3e0ff */
[----:B----4-:R-:W-:Y:S02]  /*240b0*/  IADD3.X R17, RZ, R25, RZ, P0, !PT ;  /* 0x00000019ff117210 */ /* 0x010fe400007fe4ff */
[----:B------:R-:W-:Y:S02]  /*240c0*/  IADD3 R21, P2, R16, 0x10, RZ ;  /* 0x0000001010157810 */ /* 0x000fe40007f5e0ff */
[----:B------:R-:W-:Y:S02]  /*240d0*/  IADD3.X R42, RZ, R17, RZ, P1, !PT ;  /* 0x00000011ff2a7210 */ /* 0x000fe40000ffe4ff */
[----:B------:R-:W-:Y:S02]  /*240e0*/  ISETP.GT.U32.AND P5, PT, R20, R112, PT ;  /* 0x000000701400720c */ /* 0x000fe40003fa4070 */
[----:B------:R-:W-:-:S02]  /*240f0*/  ISETP.GT.U32.AND P1, PT, R21, R15, PT ;  /* 0x0000000f1500720c */ /* 0x000fc40003f24070 */
[----:B------:R-:W-:Y:S02]  /*24100*/  IADD3.X R41, RZ, R17, RZ, P2, !PT ;  /* 0x00000011ff297210 */ /* 0x000fe400017fe4ff */
[----:B------:R-:W-:Y:S02]  /*24110*/  ISETP.GT.U32.AND P3, PT, R20, R15, PT ;  /* 0x0000000f1400720c */ /* 0x000fe40003f64070 */
[----:B------:R-:W-:Y:S02]  /*24120*/  ISETP.GT.U32.AND.EX P5, PT, R42, RZ, PT, P5 ;  /* 0x000000ff2a00720c */ /* 0x000fe40003fa4150 */
[----:B------:R-:W-:Y:S02]  /*24130*/  ISETP.GT.U32.AND.EX P1, PT, R41, RZ, PT, P1 ;  /* 0x000000ff2900720c */ /* 0x000fe40003f24110 */
[----:B------:R-:W-:Y:S01]  /*24140*/  IADD3 R200, P2, R16, 0x11, RZ ;  /* 0x0000001110c87810 */ /* 0x000fe20007f5e0ff */
[----:B------:R-:W-:Y:S01]  /*24150*/  FMUL R224, R214, R26 ;  /* 0x0000001ad6e07220 */ /* 0x000fe20000400000 */
[----:B------:R-:W-:-:S02]  /*24160*/  ISETP.GT.U32.AND.EX P3, PT, R42, RZ, PT, P3 ;  /* 0x000000ff2a00720c */ /* 0x000fc40003f64130 */
[----:B------:R-:W-:Y:S02]  /*24170*/  FSEL R188, R188, -INF , !P5 ;  /* 0xff800000bcbc7808 */ /* 0x000fe40006800000 */
[----:B------:R-:W-:Y:S02]  /*24180*/  ISETP.GT.U32.AND P5, PT, R21, R112, PT ;  /* 0x000000701500720c */ /* 0x000fe40003fa4070 */
[----:B------:R-:W-:Y:S01]  /*24190*/  FSEL R214, R192, -INF , !P1 ;  /* 0xff800000c0d67808 */ /* 0x000fe20004800000 */
[-C--:B------:R-:W-:Y:S01]  /*241a0*/  FMUL R221, R201, R26.reuse ;  /* 0x0000001ac9dd7220 */ /* 0x080fe20000400000 */
[----:B------:R-:W-:Y:S02]  /*241b0*/  ISETP.GT.U32.AND P1, PT, R200, R15, PT ;  /* 0x0000000fc800720c */ /* 0x000fe40003f24070 */
[----:B------:R-:W-:Y:S01]  /*241c0*/  IADD3.X R40, RZ, R17, RZ, P2, !PT ;  /* 0x00000011ff287210 */ /* 0x000fe200017fe4ff */
[-C--:B------:R-:W-:Y:S01]  /*241d0*/  FMUL R194, R194, R26.reuse ;  /* 0x0000001ac2c27220 */ /* 0x080fe20000400000 */
[----:B------:R-:W-:Y:S01]  /*241e0*/  FSEL R184, R184, -INF , !P3 ;  /* 0xff800000b8b87808 */ /* 0x000fe20005800000 */
[----:B------:R-:W-:Y:S01]  /*241f0*/  FMUL R18, R193, R26 ;  /* 0x0000001ac1127220 */ /* 0x000fe20000400000 */
[----:B------:R-:W-:-:S02]  /*24200*/  IADD3 R201, P3, R16, 0x18, RZ ;  /* 0x0000001810c97810 */ /* 0x000fc40007f7e0ff */
[----:B------:R-:W-:Y:S02]  /*24210*/  ISETP.GT.U32.AND.EX P5, PT, R41, RZ, PT, P5 ;  /* 0x000000ff2900720c */ /* 0x000fe40003fa4150 */
[----:B------:R-:W-:Y:S01]  /*24220*/  ISETP.GT.U32.AND.EX P1, PT, R40, RZ, PT, P1 ;  /* 0x000000ff2800720c */ /* 0x000fe20003f24110 */
[-C--:B------:R-:W-:Y:S01]  /*24230*/  FMUL R220, R202, R26.reuse ;  /* 0x0000001acadc7220 */ /* 0x080fe20000400000 */
[-C--:B------:R-:W-:Y:S01]  /*24240*/  FMUL R226, R212, R26.reuse ;  /* 0x0000001ad4e27220 */ /* 0x080fe20000400000 */
[----:B------:R-:W-:Y:S01]  /*24250*/  IADD3.X R39, RZ, R17, RZ, P3, !PT ;  /* 0x00000011ff277210 */ /* 0x000fe20001ffe4ff */
[-C--:B------:R-:W-:Y:S01]  /*24260*/  FMUL R219, R203, R26.reuse ;  /* 0x0000001acbdb7220 */ /* 0x080fe20000400000 */
[-C--:B------:R-:W-:Y:S01]  /*24270*/  FMUL R225, R213, R26.reuse ;  /* 0x0000001ad5e17220 */ /* 0x080fe20000400000 */
[----:B------:R-:W-:Y:S01]  /*24280*/  IADD3 R202, P3, R16, 0x19, RZ ;  /* 0x0000001910ca7810 */ /* 0x000fe20007f7e0ff */
[----:B------:R-:W-:Y:S01]  /*24290*/  FMUL R218, R204, R26 ;  /* 0x0000001accda7220 */ /* 0x000fe20000400000 */
[----:B------:R-:W-:-:S02]  /*242a0*/  FSEL R212, R194, -INF , !P5 ;  /* 0xff800000c2d47808 */ /* 0x000fc40006800000 */
[----:B------:R-:W-:Y:S02]  /*242b0*/  IADD3 R203, P5, R16, 0x20, RZ ;  /* 0x0000002010cb7810 */ /* 0x000fe40007fbe0ff */
[----:B------:R-:W-:Y:S02]  /*242c0*/  FSEL R213, R18, -INF , !P1 ;  /* 0xff80000012d57808 */ /* 0x000fe40004800000 */
[----:B------:R-:W-:Y:S02]  /*242d0*/  IADD3 R204, P1, R16, 0x21, RZ ;  /* 0x0000002110cc7810 */ /* 0x000fe40007f3e0ff */
[----:B------:R-:W-:Y:S02]  /*242e0*/  IADD3.X R38, RZ, R17, RZ, P3, !PT ;  /* 0x00000011ff267210 */ /* 0x000fe40001ffe4ff */
[----:B------:R-:W-:Y:S02]  /*242f0*/  ISETP.GT.U32.AND P3, PT, R203, R15, PT ;  /* 0x0000000fcb00720c */ /* 0x000fe40003f64070 */
[----:B------:R-:W-:-:S02]  /*24300*/  IADD3.X R37, RZ, R17, RZ, P5, !PT ;  /* 0x00000011ff257210 */ /* 0x000fc40002ffe4ff */
[----:B------:R-:W-:Y:S02]  /*24310*/  ISETP.GT.U32.AND P5, PT, R204, R15, PT ;  /* 0x0000000fcc00720c */ /* 0x000fe40003fa4070 */
[----:B------:R-:W-:Y:S02]  /*24320*/  IADD3.X R36, RZ, R17, RZ, P1, !PT ;  /* 0x00000011ff247210 */ /* 0x000fe40000ffe4ff */
[----:B------:R-:W-:Y:S02]  /*24330*/  ISETP.GT.U32.AND.EX P3, PT, R37, RZ, PT, P3 ;  /* 0x000000ff2500720c */ /* 0x000fe40003f64130 */
[----:B------:R-:W-:Y:S01]  /*24340*/  ISETP.GT.U32.AND.EX P5, PT, R36, RZ, PT, P5 ;  /* 0x000000ff2400720c */ /* 0x000fe20003fa4150 */
[-C--:B------:R-:W-:Y:S01]  /*24350*/  FMUL R193, R197, R26.reuse ;  /* 0x0000001ac5c17220 */ /* 0x080fe20000400000 */
[-C--:B------:R-:W-:Y:S01]  /*24360*/  FMUL R197, R206, R26.reuse ;  /* 0x0000001acec57220 */ /* 0x080fe20000400000 */
[----:B------:R-:W-:Y:S01]  /*24370*/  FSEL R222, R222, -INF , !P3 ;  /* 0xff800000dede7808 */ /* 0x000fe20005800000 */
[----:B------:R-:W-:Y:S01]  /*24380*/  FMUL R227, R211, R26 ;  /* 0x0000001ad3e37220 */ /* 0x000fe20000400000 */
[----:B------:R-:W-:-:S02]  /*24390*/  IADD3 R206, P3, R16, 0x29, RZ ;  /* 0x0000002910ce7810 */ /* 0x000fc40007f7e0ff */
[----:B------:R-:W-:Y:S02]  /*243a0*/  FSEL R221, R221, -INF , !P5 ;  /* 0xff800000dddd7808 */ /* 0x000fe40006800000 */
[CC--:B------:R-:W-:Y:S02]  /*243b0*/  ISETP.GT.U32.AND P4, PT, R16.reuse, R15.reuse, PT ;  /* 0x0000000f1000720c */ /* 0x0c0fe40003f84070 */
[C---:B------:R-:W-:Y:S02]  /*243c0*/  ISETP.GE.U32.AND P6, PT, R16.reuse, R15, PT ;  /* 0x0000000f1000720c */ /* 0x040fe40003fc6070 */
[----:B------:R-:W-:Y:S02]  /*243d0*/  IADD3 R211, P5, R16, 0x8, RZ ;  /* 0x0000000810d37810 */ /* 0x000fe40007fbe0ff */
[----:B------:R-:W-:Y:S02]  /*243e0*/  IADD3.X R31, RZ, R17, RZ, P3, !PT ;  /* 0x00000011ff1f7210 */ /* 0x000fe40001ffe4ff */
[----:B------:R-:W-:-:S02]  /*243f0*/  ISETP.GT.U32.AND P3, PT, R211, R15, PT ;  /* 0x0000000fd300720c */ /* 0x000fc40003f64070 */
[----:B------:R-:W-:Y:S02]  /*24400*/  IADD3.X R35, RZ, R17, RZ, P5, !PT ;  /* 0x00000011ff237210 */ /* 0x000fe40002ffe4ff */
[C---:B------:R-:W-:Y:S02]  /*24410*/  ISETP.GT.U32.AND.EX P4, PT, R17.reuse, RZ, PT, P4 ;  /* 0x000000ff1100720c */ /* 0x040fe40003f84140 */
[----:B------:R-:W-:Y:S01]  /*24420*/  ISETP.GE.U32.AND.EX P6, PT, R17, RZ, PT, P6 ;  /* 0x000000ff1100720c */ /* 0x000fe20003fc6160 */
[----:B------:R-:W-:Y:S01]  /*24430*/  FMUL R22, R186, R26 ;  /* 0x0000001aba167220 */ /* 0x000fe20000400000 */
[----:B------:R-:W-:Y:S02]  /*24440*/  ISETP.GT.U32.AND.EX P3, PT, R35, RZ, PT, P3 ;  /* 0x000000ff2300720c */ /* 0x000fe40003f64130 */
[----:B------:R-:W-:Y:S02]  /*24450*/  FSEL R23, R23, -INF , !P4 ;  /* 0xff80000017177808 */ /* 0x000fe40006000000 */
[----:B------:R-:W-:-:S02]  /*24460*/  FSEL R186, R19, -INF , !P6 ;  /* 0xff80000013ba7808 */ /* 0x000fc40007000000 */
[----:B------:R-:W-:Y:S02]  /*24470*/  ISETP.GT.U32.AND P2, PT, R201, R15, PT ;  /* 0x0000000fc900720c */ /* 0x000fe40003f44070 */
[----:B------:R-:W-:Y:S02]  /*24480*/  FSEL R185, R185, -INF , !P3 ;  /* 0xff800000b9b97808 */ /* 0x000fe40005800000 */
[----:B------:R-:W-:Y:S01]  /*24490*/  FMNMX R18, R23, R186, !PT ;  /* 0x000000ba17127209 */ /* 0x000fe20007800000 */
[----:B------:R-:W-:Y:S01]  /*244a0*/  FMUL R196, R196, R26 ;  /* 0x0000001ac4c47220 */ /* 0x000fe20000400000 */
[----:B------:R-:W-:Y:S02]  /*244b0*/  ISETP.GT.U32.AND.EX P2, PT, R39, RZ, PT, P2 ;  /* 0x000000ff2700720c */ /* 0x000fe40003f44120 */
[----:B------:R-:W-:Y:S02]  /*244c0*/  FMNMX R18, R185, R18, !PT ;  /* 0x00000012b9127209 */ /* 0x000fe40007800000 */
[----:B------:R-:W-:-:S02]  /*244d0*/  FSEL R194, R196, -INF , !P2 ;  /* 0xff800000c4c27808 */ /* 0x000fc40005000000 */
[----:B------:R-:W-:Y:S02]  /*244e0*/  FMNMX R18, R184, R18, !PT ;  /* 0x00000012b8127209 */ /* 0x000fe40007800000 */
[----:B------:R-:W-:Y:S02]  /*244f0*/  ISETP.GT.U32.AND P2, PT, R202, R15, PT ;  /* 0x0000000fca00720c */ /* 0x000fe40003f44070 */
[----:B------:R-:W-:Y:S02]  /*24500*/  FMNMX R18, R214, R18, !PT ;  /* 0x00000012d6127209 */ /* 0x000fe40007800000 */
[----:B------:R-:W-:Y:S01]  /*24510*/  ISETP.GT.U32.AND.EX P2, PT, R38, RZ, PT, P2 ;  /* 0x000000ff2600720c */ /* 0x000fe20003f44120 */
[----:B------:R-:W-:Y:S01]  /*24520*/  FMUL R217, R205, R26 ;  /* 0x0000001acdd97220 */ /* 0x000fe20000400000 */
[----:B------:R-:W-:Y:S02]  /*24530*/  FMNMX R18, R213, R18, !PT ;  /* 0x00000012d5127209 */ /* 0x000fe40007800000 */
[----:B------:R-:W-:-:S02]  /*24540*/  FSEL R193, R193, -INF , !P2 ;  /* 0xff800000c1c17808 */ /* 0x000fc40005000000 */
[----:B------:R-:W-:Y:S02]  /*24550*/  IADD3 R205, P2, R16, 0x28, RZ ;  /* 0x0000002810cd7810 */ /* 0x000fe40007f5e0ff */
[----:B------:R-:W-:Y:S02]  /*24560*/  FMNMX R18, R194, R18, !PT ;  /* 0x00000012c2127209 */ /* 0x000fe40007800000 */
[----:B------:R-:W-:Y:S02]  /*24570*/  IADD3.X R32, RZ, R17, RZ, P2, !PT ;  /* 0x00000011ff207210 */ /* 0x000fe400017fe4ff */
[-C--:B------:R-:W-:Y:S02]  /*24580*/  ISETP.GT.U32.AND P2, PT, R205, R15.reuse, PT ;  /* 0x0000000fcd00720c */ /* 0x080fe40003f44070 */
[----:B------:R-:W-:Y:S02]  /*24590*/  ISETP.GT.U32.AND P5, PT, R206, R15, PT ;  /* 0x0000000fce00720c */ /* 0x000fe40003fa4070 */
[----:B------:R-:W-:Y:S01]  /*245a0*/  FMNMX R18, R193, R18, !PT ;  /* 0x00000012c1127209 */ /* 0x000fe20007800000 */
[-C--:B------:R-:W-:Y:S01]  /*245b0*/  FMUL R191, R199, R26.reuse ;  /* 0x0000001ac7bf7220 */ /* 0x080fe20000400000 */
[----:B------:R-:W-:Y:S01]  /*245c0*/  FMUL R199, R207, R26 ;  /* 0x0000001acfc77220 */ /* 0x000fe20000400000 */
[----:B------:R-:W-:-:S02]  /*245d0*/  ISETP.GT.U32.AND P0, PT, R16, R112, PT ;  /* 0x000000701000720c */ /* 0x000fc40003f04070 */
[----:B------:R-:W-:Y:S02]  /*245e0*/  ISETP.GE.U32.AND P1, PT, R16, R112, PT ;  /* 0x000000701000720c */ /* 0x000fe40003f26070 */
[----:B------:R-:W-:Y:S02]  /*245f0*/  ISETP.GT.U32.AND.EX P2, PT, R32, RZ, PT, P2 ;  /* 0x000000ff2000720c */ /* 0x000fe40003f44120 */
[----:B------:R-:W-:Y:S02]  /*24600*/  ISETP.GT.U32.AND.EX P5, PT, R31, RZ, PT, P5 ;  /* 0x000000ff1f00720c */ /* 0x000fe40003fa4150 */
[----:B------:R-:W-:Y:S02]  /*24610*/  IADD3 R207, P3, R16, 0x30, RZ ;  /* 0x0000003010cf7810 */ /* 0x000fe40007f7e0ff */
[----:B------:R-:W-:Y:S01]  /*24620*/  FMNMX R18, R222, R18, !PT ;  /* 0x00000012de127209 */ /* 0x000fe20007800000 */
[-C--:B------:R-:W-:Y:S01]  /*24630*/  FMUL R216, R187, R26.reuse ;  /* 0x0000001abbd87220 */ /* 0x080fe20000400000 */
[----:B------:R-:W-:Y:S01]  /*24640*/  FMUL R230, R208, R26 ;  /* 0x0000001ad0e67220 */ /* 0x000fe20000400000 */
[----:B------:R-:W-:-:S02]  /*24650*/  FSEL R218, R218, -INF , !P2 ;  /* 0xff800000dada7808 */ /* 0x000fc40005000000 */
[----:B------:R-:W-:Y:S02]  /*24660*/  FSEL R217, R217, -INF , !P5 ;  /* 0xff800000d9d97808 */ /* 0x000fe40006800000 */
[C---:B------:R-:W-:Y:S02]  /*24670*/  ISETP.GT.U32.AND.EX P0, PT, R17.reuse, RZ, PT, P0 ;  /* 0x000000ff1100720c */ /* 0x040fe40003f04100 */
[----:B------:R-:W-:Y:S02]  /*24680*/  ISETP.GE.U32.AND.EX P1, PT, R17, RZ, PT, P1 ;  /* 0x000000ff1100720c */ /* 0x000fe40003f26110 */
[----:B------:R-:W-:Y:S02]  /*24690*/  IADD3 R208, P2, R16, 0x31, RZ ;  /* 0x0000003110d07810 */ /* 0x000fe40007f5e0ff */
[----:B------:R-:W-:Y:S02]  /*246a0*/  ISETP.GT.U32.AND P5, PT, R207, R15, PT ;  /* 0x0000000fcf00720c */ /* 0x000fe40003fa4070 */
[----:B------:R-:W-:-:S02]  /*246b0*/  IADD3.X R30, RZ, R17, RZ, P3, !PT ;  /* 0x00000011ff1e7210 */ /* 0x000fc40001ffe4ff */
[----:B------:R-:W-:Y:S01]  /*246c0*/  FMNMX R18, R221, R18, !PT ;  /* 0x00000012dd127209 */ /* 0x000fe20007800000 */
[-C--:B------:R-:W-:Y:S01]  /*246d0*/  FMUL R189, R190, R26.reuse ;  /* 0x0000001abebd7220 */ /* 0x080fe20000400000 */
[----:B------:R-:W-:Y:S01]  /*246e0*/  FMUL R229, R209, R26 ;  /* 0x0000001ad1e57220 */ /* 0x000fe20000400000 */
[----:B------:R-:W-:Y:S02]  /*246f0*/  FSEL R187, R22, -INF , !P0 ;  /* 0xff80000016bb7808 */ /* 0x000fe40004000000 */
[----:B------:R-:W-:Y:S02]  /*24700*/  FSEL R190, R216, -INF , !P1 ;  /* 0xff800000d8be7808 */ /* 0x000fe40004800000 */
[----:B------:R-:W-:Y:S02]  /*24710*/  IADD3 R209, P6, R16, 0x38, RZ ;  /* 0x0000003810d17810 */ /* 0x000fe40007fde0ff */
[----:B------:R-:W-:Y:S02]  /*24720*/  ISETP.GT.U32.AND P3, PT, R208, R15, PT ;  /* 0x0000000fd000720c */ /* 0x000fe40003f64070 */
[----:B------:R-:W-:-:S02]  /*24730*/  IADD3.X R29, RZ, R17, RZ, P2, !PT ;  /* 0x00000011ff1d7210 */ /* 0x000fc400017fe4ff */
[----:B------:R-:W-:Y:S02]  /*24740*/  ISETP.GT.U32.AND.EX P5, PT, R30, RZ, PT, P5 ;  /* 0x000000ff1e00720c */ /* 0x000fe40003fa4150 */
[----:B------:R-:W-:Y:S01]  /*24750*/  FMNMX R18, R218, R18, !PT ;  /* 0x00000012da127209 */ /* 0x000fe20007800000 */
[----:B------:R-:W-:Y:S01]  /*24760*/  FMUL R228, R210, R26 ;  /* 0x0000001ad2e47220 */ /* 0x000fe20000400000 */
[----:B------:R-:W-:Y:S02]  /*24770*/  IADD3 R210, P2, R16, 0x39, RZ ;  /* 0x0000003910d27810 */ /* 0x000fe40007f5e0ff */
[----:B------:R-:W-:Y:S02]  /*24780*/  FSEL R189, R189, -INF , !P4 ;  /* 0xff800000bdbd7808 */ /* 0x000fe40006000000 */
[----:B------:R-:W-:Y:S02]  /*24790*/  FMNMX R19, R187, R190, !PT ;  /* 0x000000bebb137209 */ /* 0x000fe40007800000 */
[----:B------:R-:W-:-:S02]  /*247a0*/  ISETP.GT.U32.AND.EX P3, PT, R29, RZ, PT, P3 ;  /* 0x000000ff1d00720c */ /* 0x000fc40003f64130 */
[----:B------:R-:W-:Y:S02]  /*247b0*/  FSEL R230, R230, -INF , !P5 ;  /* 0xff800000e6e67808 */ /* 0x000fe40006800000 */
[----:B------:R-:W-:Y:S02]  /*247c0*/  IADD3.X R28, RZ, R17, RZ, P6, !PT ;  /* 0x00000011ff1c7210 */ /* 0x000fe400037fe4ff */
[----:B------:R-:W-:Y:S02]  /*247d0*/  ISETP.GT.U32.AND P1, PT, R209, R15, PT ;  /* 0x0000000fd100720c */ /* 0x000fe40003f24070 */
[----:B------:R-:W-:Y:S02]  /*247e0*/  FMNMX R18, R217, R18, !PT ;  /* 0x00000012d9127209 */ /* 0x000fe40007800000 */
[----:B------:R-:W-:Y:S02]  /*247f0*/  ISETP.GT.U32.AND P5, PT, R200, R112, PT ;  /* 0x00000070c800720c */ /* 0x000fe40003fa4070 */
[----:B------:R-:W-:-:S02]  /*24800*/  IADD3.X R27, RZ, R17, RZ, P2, !PT ;  /* 0x00000011ff1b7210 */ /* 0x000fc400017fe4ff */
[----:B------:R-:W-:Y:S02]  /*24810*/  FMNMX R19, R189, R19, !PT ;  /* 0x00000013bd137209 */ /* 0x000fe40007800000 */
[----:B------:R-:W-:Y:S02]  /*24820*/  FSEL R229, R229, -INF , !P3 ;  /* 0xff800000e5e57808 */ /* 0x000fe40005800000 */
[----:B------:R-:W-:Y:S02]  /*24830*/  ISETP.GT.U32.AND P2, PT, R210, R15, PT ;  /* 0x0000000fd200720c */ /* 0x000fe40003f44070 */
[----:B------:R-:W-:Y:S02]  /*24840*/  ISETP.GT.U32.AND.EX P1, PT, R28, RZ, PT, P1 ;  /* 0x000000ff1c00720c */ /* 0x000fe40003f24110 */
[----:B------:R-:W-:Y:S01]  /*24850*/  FMNMX R18, R230, R18, !PT ;  /* 0x00000012e6127209 */ /* 0x000fe20007800000 */
[----:B------:R-:W-:Y:S01]  /*24860*/  FMUL R195, R195, R26 ;  /* 0x0000001ac3c37220 */ /* 0x000fe20000400000 */
[----:B------:R-:W-:-:S02]  /*24870*/  ISETP.GT.U32.AND P3, PT, R201, R112, PT ;  /* 0x00000070c900720c */ /* 0x000fc40003f64070 */
[----:B------:R-:W-:Y:S02]  /*24880*/  ISETP.GT.U32.AND.EX P5, PT, R40, RZ, PT, P5 ;  /* 0x000000ff2800720c */ /* 0x000fe40003fa4150 */
[----:B------:R-:W-:Y:S02]  /*24890*/  FMNMX R19, R188, R19, !PT ;  /* 0x00000013bc137209 */ /* 0x000fe40007800000 */
[----:B------:R-:W-:Y:S02]  /*248a0*/  ISETP.GT.U32.AND.EX P2, PT, R27, RZ, PT, P2 ;  /* 0x000000ff1b00720c */ /* 0x000fe40003f44120 */
[----:B------:R-:W-:Y:S02]  /*248b0*/  FSEL R226, R226, -INF , !P1 ;  /* 0xff800000e2e27808 */ /* 0x000fe40004800000 */
[----:B------:R-:W-:Y:S01]  /*248c0*/  FMNMX R18, R229, R18, !PT ;  /* 0x00000012e5127209 */ /* 0x000fe20007800000 */
[----:B------:R-:W-:Y:S01]  /*248d0*/  FMUL R198, R198, R26 ;  /* 0x0000001ac6c67220 */ /* 0x000fe20000400000 */
[----:B------:R-:W-:-:S02]  /*248e0*/  ISETP.GT.U32.AND P6, PT, R202, R112, PT ;  /* 0x00000070ca00720c */ /* 0x000fc40003fc4070 */
[----:B------:R-:W-:Y:S02]  /*248f0*/  ISETP.GT.U32.AND.EX P3, PT, R39, RZ, PT, P3 ;  /* 0x000000ff2700720c */ /* 0x000fe40003f64130 */
[----:B------:R-:W-:Y:S02]  /*24900*/  FSEL R195, R195, -INF , !P5 ;  /* 0xff800000c3c37808 */ /* 0x000fe40006800000 */
[----:B------:R-:W-:Y:S02]  /*24910*/  FMNMX R19, R212, R19, !PT ;  /* 0x00000013d4137209 */ /* 0x000fe40007800000 */
[----:B------:R-:W-:Y:S02]  /*24920*/  FSEL R225, R225, -INF , !P2 ;  /* 0xff800000e1e17808 */ /* 0x000fe40005000000 */
[----:B------:R-:W-:Y:S02]  /*24930*/  FMNMX R18, R226, R18, !PT ;  /* 0x00000012e2127209 */ /* 0x000fe40007800000 */
[----:B------:R-:W-:-:S02]  /*24940*/  ISETP.GT.U32.AND P4, PT, R203, R112, PT ;  /* 0x00000070cb00720c */ /* 0x000fc40003f84070 */
[----:B------:R-:W-:Y:S02]  /*24950*/  ISETP.GT.U32.AND.EX P6, PT, R38, RZ, PT, P6 ;  /* 0x000000ff2600720c */ /* 0x000fe40003fc4160 */
[----:B------:R-:W-:Y:S02]  /*24960*/  FSEL R192, R198, -INF , !P3 ;  /* 0xff800000c6c07808 */ /* 0x000fe40005800000 */
[----:B------:R-:W-:Y:S02]  /*24970*/  FMNMX R19, R195, R19, !PT ;  /* 0x00000013c3137209 */ /* 0x000fe40007800000 */
[----:B------:R-:W-:Y:S02]  /*24980*/  FMNMX R18, R225, R18, !PT ;  /* 0x00000012e1127209 */ /* 0x000fe40007800000 */
[----:B------:R-:W-:Y:S02]  /*24990*/  ISETP.GT.U32.AND P0, PT, R204, R112, PT ;  /* 0x00000070cc00720c */ /* 0x000fe40003f04070 */
[----:B------:R-:W-:-:S02]  /*249a0*/  ISETP.GT.U32.AND.EX P4, PT, R37, RZ, PT, P4 ;  /* 0x000000ff2500720c */ /* 0x000fc40003f84140 */
[----:B------:R-:W-:Y:S02]  /*249b0*/  FSEL R191, R191, -INF , !P6 ;  /* 0xff800000bfbf7808 */ /* 0x000fe40007000000 */
[----:B------:R-:W-:Y:S01]  /*249c0*/  FMNMX R19, R192, R19, !PT ;  /* 0x00000013c0137209 */ /* 0x000fe20007800000 */
[----:B------:R-:W0:Y:S01]  /*249d0*/  SHFL.BFLY PT, R22, R18, 0x2, 0x1f ;  /* 0x0c401f0012167f89 */ /* 0x000e2200000e0000 */
[----:B------:R-:W-:Y:S02]  /*249e0*/  ISETP.GT.U32.AND P1, PT, R205, R112, PT ;  /* 0x00000070cd00720c */ /* 0x000fe40003f24070 */
[----:B------:R-:W-:Y:S02]  /*249f0*/  ISETP.GT.U32.AND.EX P0, PT, R36, RZ, PT, P0 ;  /* 0x000000ff2400720c */ /* 0x000fe40003f04100 */
[----:B------:R-:W-:Y:S02]  /*24a00*/  FSEL R220, R220, -INF , !P4 ;  /* 0xff800000dcdc7808 */ /* 0x000fe40006000000 */
[----:B------:R-:W-:-:S02]  /*24a10*/  FMNMX R19, R191, R19, !PT ;  /* 0x00000013bf137209 */ /* 0x000fc40007800000 */
[-C--:B------:R-:W-:Y:S02]  /*24a20*/  ISETP.GT.U32.AND P2, PT, R206, R112.reuse, PT ;  /* 0x00000070ce00720c */ /* 0x080fe40003f44070 */
[----:B------:R-:W-:Y:S02]  /*24a30*/  ISETP.GT.U32.AND.EX P1, PT, R32, RZ, PT, P1 ;  /* 0x000000ff2000720c */ /* 0x000fe40003f24110 */
[----:B------:R-:W-:Y:S02]  /*24a40*/  FSEL R219, R219, -INF , !P0 ;  /* 0xff800000dbdb7808 */ /* 0x000fe40004000000 */
[----:B------:R-:W-:Y:S02]  /*24a50*/  FMNMX R19, R220, R19, !PT ;  /* 0x00000013dc137209 */ /* 0x000fe40007800000 */
[----:B------:R-:W-:Y:S02]  /*24a60*/  ISETP.GT.U32.AND P3, PT, R207, R112, PT ;  /* 0x00000070cf00720c */ /* 0x000fe40003f64070 */
[----:B------:R-:W-:-:S02]  /*24a70*/  ISETP.GT.U32.AND.EX P0, PT, R31, RZ, PT, P2 ;  /* 0x000000ff1f00720c */ /* 0x000fc40003f04120 */
[----:B------:R-:W-:Y:S02]  /*24a80*/  FSEL R216, R197, -INF , !P1 ;  /* 0xff800000c5d87808 */ /* 0x000fe40004800000 */
[----:B------:R-:W-:Y:S01]  /*24a90*/  FMNMX R19, R219, R19, !PT ;  /* 0x00000013db137209 */ /* 0x000fe20007800000 */
[----:B------:R-:W-:Y:S01]  /*24aa0*/  FMUL R223, R215, R26 ;  /* 0x0000001ad7df7220 */ /* 0x000fe20000400000 */
        /* <DEDUP_REMOVED lines=11> */
[----:B------:R-:W-:Y:S02]  /*24b60*/  FMNMX R19, R228, R19, !PT ;  /* 0x00000013e4137209 */ /* 0x000fe40007800000 */
[----:B0-----:R-:W-:Y:S02]  /*24b70*/  FMNMX R18, R18, R22, !PT ;  /* 0x0000001612127209 */ /* 0x001fe40007800000 */
[----:B------:R-:W-:Y:S02]  /*24b80*/  ISETP.GT.U32.AND.EX P0, PT, R27, RZ, PT, P2 ;  /* 0x000000ff1b00720c */ /* 0x000fe40003f04120 */
[----:B------:R-:W-:Y:S02]  /*24b90*/  FSEL R224, R224, -INF , !P1 ;  /* 0xff800000e0e07808 */ /* 0x000fe40004800000 */
[----:B------:R-:W-:Y:S01]  /*24ba0*/  FMNMX R19, R227, R19, !PT ;  /* 0x00000013e3137209 */ /* 0x000fe20007800000 */
[----:B------:R-:W0:Y:S01]  /*24bb0*/  SHFL.BFLY PT, R22, R18, 0x1, 0x1f ;  /* 0x0c201f0012167f89 */ /* 0x000e2200000e0000 */
[----:B------:R-:W-:-:S02]  /*24bc0*/  FSEL R223, R223, -INF , !P0 ;  /* 0xff800000dfdf7808 */ /* 0x000fc40004000000 */
[----:B------:R-:W-:-:S04]  /*24bd0*/  FMNMX R19, R224, R19, !PT ;  /* 0x00000013e0137209 */ /* 0x000fc80007800000 */
[----:B------:R-:W-:-:S05]  /*24be0*/  FMNMX R19, R223, R19, !PT ;  /* 0x00000013df137209 */ /* 0x000fca0007800000 */
[----:B------:R-:W1:Y:S01]  /*24bf0*/  SHFL.BFLY PT, R196, R19, 0x2, 0x1f ;  /* 0x0c401f0013c47f89 */ /* 0x000e6200000e0000 */
[----:B0-----:R-:W-:-:S04]  /*24c00*/  FMNMX R22, R18, R22, !PT ;  /* 0x0000001612167209 */ /* 0x001fc80007800000 */
[----:B------:R-:W-:-:S05]  /*24c10*/  FMNMX R22, R22, R72, !PT ;  /* 0x0000004816167209 */ /* 0x000fca0007800000 */
[----:B------:R-:W-:Y:S01]  /*24c20*/  FADD R23, R23, -R22 ;  /* 0x8000001617177221 */ /* 0x000fe20000000000 */
[----:B-1----:R-:W-:-:S03]  /*24c30*/  FMNMX R18, R19, R196, !PT ;  /* 0x000000c413127209 */ /* 0x002fc60007800000 */
[----:B------:R-:W-:Y:S02]  /*24c40*/  FMUL R19, R23, 1.4426950216293334961 ;  /* 0x3fb8aa3b17137820 */ /* 0x000fe40000400000 */
[----:B------:R-:W0:Y:S02]  /*24c50*/  SHFL.BFLY PT, R23, R18, 0x1, 0x1f ;  /* 0x0c201f0012177f89 */ /* 0x000e2400000e0000 */
[----:B------:R-:W-:Y:S02]  /*24c60*/  MUFU.EX2 R252, R19 ;  /* 0x0000001300fc7308 */ /* 0x000fe40000000800 */
[----:B------:R-:W-:Y:S04]  /*24c70*/  STS.U16 [R3+0x2ef00], R45 ;  /* 0x02ef002d03007388 */ /* 0x000fe80000000400 */
[----:B------:R1:W-:Y:S04]  /*24c80*/  STS.U16 [R3+0x2f300], R44 ;  /* 0x02f3002c03007388 */ /* 0x0003e80000000400 */
[----:B------:R2:W-:Y:S04]  /*24c90*/  STS.U16 [R3+0x2eb00], R46 ;  /* 0x02eb002e03007388 */ /* 0x0005e80000000400 */
[----:B------:R-:W-:Y:S04]  /*24ca0*/  STS.U16 [R3+0x2e300], R49 ;  /* 0x02e3003103007388 */ /* 0x000fe80000000400 */
[----:B-1----:R-:W4:Y:S01]  /*24cb0*/  LDL.LU.64 R44, [R1+0x200] ;  /* 0x00020000012c7983 */ /* 0x002f220000300a00 */
[----:B0-----:R-:W-:Y:S01]  /*24cc0*/  FMNMX R23, R18, R23, !PT ;  /* 0x0000001712177209 */ /* 0x001fe20007800000 */
[----:B------:R-:W-:-:S03]  /*24cd0*/  FADD R18, -R22, R72 ;  /* 0x0000004816127221 */ /* 0x000fc60000000100 */
[----:B---3--:R-:W-:Y:S01]  /*24ce0*/  FMNMX R23, R23, R47, !PT ;  /* 0x0000002f17177209 */ /* 0x008fe20007800000 */
[----:B------:R-:W-:Y:S01]  /*24cf0*/  FMUL R18, R18, 1.4426950216293334961 ;  /* 0x3fb8aa3b12127820 */ /* 0x000fe20000400000 */
[----:B------:R0:W-:Y:S03]  /*24d00*/  STS.U16 [R3+0x2e700], R48 ;  /* 0x02e7003003007388 */ /* 0x0001e60000000400 */
[----:B------:R1:W3:Y:S01]  /*24d10*/  MUFU.EX2 R19, R18 ;  /* 0x0000001200137308 */ /* 0x0002e20000000800 */
[----:B------:R-:W-:Y:S04]  /*24d20*/  STS.U16 [R3+0x2db00], R51 ;  /* 0x02db003303007388 */ /* 0x000fe80000000400 */
[----:B------:R3:W-:Y:S01]  /*24d30*/  STS.U16 [R3+0x2df00], R50 ;  /* 0x02df003203007388 */ /* 0x0007e20000000400 */
[----:B-1----:R-:W-:-:S03]  /*24d40*/  FADD R18, -R23, R47 ;  /* 0x0000002f17127221 */ /* 0x002fc60000000100 */
[----:B--2---:R-:W2:Y:S04]  /*24d50*/  LDL.LU.64 R46, [R1+0x208] ;  /* 0x00020800012e7983 */ /* 0x004ea80000300a00 */
[----:B0-----:R-:W4:Y:S04]  /*24d60*/  LDL.LU.64 R48, [R1+0x210] ;  /* 0x0002100001307983 */ /* 0x001f280000300a00 */
[----:B------:R-:W-:Y:S04]  /*24d70*/  STS.U16 [R3+0x2d300], R53 ;  /* 0x02d3003503007388 */ /* 0x000fe80000000400 */
[----:B------:R0:W-:Y:S04]  /*24d80*/  STS.U16 [R3+0x2d700], R52 ;  /* 0x02d7003403007388 */ /* 0x0001e80000000400 */
[----:B---3--:R-:W3:Y:S04]  /*24d90*/  LDL.LU.64 R50, [R1+0x218] ;  /* 0x0002180001327983 */ /* 0x008ee80000300a00 */
[----:B------:R-:W-:Y:S04]  /*24da0*/  STS.U16 [R3+0x2cb00], R55 ;  /* 0x02cb003703007388 */ /* 0x000fe80000000400 */
[----:B------:R1:W-:Y:S04]  /*24db0*/  STS.U16 [R3+0x2cf00], R54 ;  /* 0x02cf003603007388 */ /* 0x0003e80000000400 */
[----:B0-----:R-:W2:Y:S04]  /*24dc0*/  LDL.LU.64 R52, [R1+0x220] ;  /* 0x0002200001347983 */ /* 0x001ea80000300a00 */
[----:B------:R-:W-:Y:S04]  /*24dd0*/  STS.U16 [R3+0x2c300], R57 ;  /* 0x02c3003903007388 */ /* 0x000fe80000000400 */
[----:B------:R0:W-:Y:S04]  /*24de0*/  STS.U16 [R3+0x2c700], R56 ;  /* 0x02c7003803007388 */ /* 0x0001e80000000400 */
[----:B-1----:R-:W4:Y:S04]  /*24df0*/  LDL.LU.64 R54, [R1+0x228] ;  /* 0x0002280001367983 */ /* 0x002f280000300a00 */
[----:B------:R-:W-:Y:S04]  /*24e00*/  STS.U16 [R3+0x2bb00], R59 ;  /* 0x02bb003b03007388 */ /* 0x000fe80000000400 */
[----:B------:R1:W-:Y:S04]  /*24e10*/  STS.U16 [R3+0x2bf00], R58 ;  /* 0x02bf003a03007388 */ /* 0x0003e80000000400 */
[----:B0-----:R-:W3:Y:S04]  /*24e20*/  LDL.LU.64 R56, [R1+0x230] ;  /* 0x0002300001387983 */ /* 0x001ee80000300a00 */
[----:B------:R-:W-:Y:S04]  /*24e30*/  STS.U16 [R3+0x2b300], R61 ;  /* 0x02b3003d03007388 */ /* 0x000fe80000000400 */
[----:B------:R0:W-:Y:S04]  /*24e40*/  STS.U16 [R3+0x2b700], R60 ;  /* 0x02b7003c03007388 */ /* 0x0001e80000000400 */
[----:B-1----:R-:W2:Y:S04]  /*24e50*/  LDL.LU.64 R58, [R1+0x238] ;  /* 0x00023800013a7983 */ /* 0x002ea80000300a00 */
[----:B------:R-:W-:Y:S04]  /*24e60*/  STS.U16 [R3+0x2ab00], R63 ;  /* 0x02ab003f03007388 */ /* 0x000fe80000000400 */
[----:B------:R1:W-:Y:S04]  /*24e70*/  STS.U16 [R3+0x2af00], R62 ;  /* 0x02af003e03007388 */ /* 0x0003e80000000400 */
[----:B0-----:R-:W4:Y:S04]  /*24e80*/  LDL.LU.64 R60, [R1+0x240] ;  /* 0x00024000013c7983 */ /* 0x001f280000300a00 */
[----:B------:R-:W-:Y:S04]  /*24e90*/  STS.U16 [R3+0x2a300], R65 ;  /* 0x02a3004103007388 */ /* 0x000fe80000000400 */
[----:B------:R0:W-:Y:S04]  /*24ea0*/  STS.U16 [R3+0x2a700], R64 ;  /* 0x02a7004003007388 */ /* 0x0001e80000000400 */
[----:B-1----:R-:W3:Y:S04]  /*24eb0*/  LDL.LU.64 R62, [R1+0x248] ;  /* 0x00024800013e7983 */ /* 0x002ee80000300a00 */
        /* <DEDUP_REMOVED lines=47> */
[----:B0-----:R-:W4:Y:S04]  /*251b0*/  LDL.LU.64 R96, [R1+0x2d0] ;  /* 0x0002d00001607983 */ /* 0x001f280000300a00 */
[----:B------:R-:W3:Y:S04]  /*251c0*/  LDL.LU.64 R98, [R1+0x2d8] ;  /* 0x0002d80001627983 */ /* 0x000ee80000300a00 */
[----:B------:R-:W2:Y:S04]  /*251d0*/  LDL.LU.64 R100, [R1+0x2e0] ;  /* 0x0002e00001647983 */ /* 0x000ea80000300a00 */
[----:B------:R-:W4:Y:S04]  /*251e0*/  LDL.LU.64 R102, [R1+0x2e8] ;  /* 0x0002e80001667983 */ /* 0x000f280000300a00 */
        /* <DEDUP_REMOVED lines=24> */
[----:B------:R-:W-:Y:S04]  /*25370*/  STS.U16 [R3+0x2ff00], R33 ;  /* 0x02ff002103007388 */ /* 0x000fe80000000400 */
[----:B------:R-:W-:Y:S04]  /*25380*/  STS.U16 [R3+0x2fb00], R34 ;  /* 0x02fb002203007388 */ /* 0x000fe80000000400 */
[----:B------:R-:W-:Y:S01]  /*25390*/  STS.U16 [R3+0x2f700], R43 ;  /* 0x02f7002b03007388 */ /* 0x000fe20000000400 */
[----:B------:R0:W-:Y:S06]  /*253a0*/  MEMBAR.ALL.CTA ;  /* 0x0000000000007992 */ /* 0x0001ec0000008000 */
[----:B0-----:R-:W0:Y:S01]  /*253b0*/  FENCE.VIEW.ASYNC.S ;  /* 0x00000000000073c6 */ /* 0x001e220000000000 */
[----:B------:R-:W-:-:S03]  /*253c0*/  FADD R248, R187, -R23 ;  /* 0x80000017bbf87221 */ /* 0x000fc60000000000 */
[----:B----4-:R-:W-:Y:S04]  /*253d0*/  STL.64 [R1+0x1dd0], R150 ;  /* 0x001dd09601007387 */ /* 0x010fe80000100a00 */
[----:B--2---:R-:W-:Y:S04]  /*253e0*/  STL.64 [R1+0x1dc8], R148 ;  /* 0x001dc89401007387 */ /* 0x004fe80000100a00 */
[----:B---3--:R-:W-:Y:S04]  /*253f0*/  STL.64 [R1+0x1dc0], R146 ;  /* 0x001dc09201007387 */ /* 0x008fe80000100a00 */
        /* <DEDUP_REMOVED lines=52> */
[----:B------:R-:W-:Y:S04]  /*25740*/  STL.64 [R1+0x1c18], R40 ;  /* 0x001c182801007387 */ /* 0x000fe80000100a00 */
[----:B------:R-:W-:Y:S04]  /*25750*/  STL.64 [R1+0x1c10], R38 ;  /* 0x001c102601007387 */ /* 0x000fe80000100a00 */
[----:B------:R-:W-:Y:S04]  /*25760*/  STL.64 [R1+0x1c08], R36 ;  /* 0x001c082401007387 */ /* 0x000fe80000100a00 */
[----:B------:R-:W-:Y:S04]  /*25770*/  STL [R1+0x1c04], R35 ;  /* 0x001c042301007387 */ /* 0x000fe80000100800 */
[----:B------:R-:W-:Y:S04]  /*25780*/  STL [R1+0x1c00], R32 ;  /* 0x001c002001007387 */ /* 0x000fe80000100800 */
[----:B------:R-:W-:Y:S04]  /*25790*/  STL.64 [R1+0x1bf8], R30 ;  /* 0x001bf81e01007387 */ /* 0x000fe80000100a00 */
[----:B------:R-:W-:Y:S04]  /*257a0*/  STL.64 [R1+0x1bf0], R28 ;  /* 0x001bf01c01007387 */ /* 0x000fe80000100a00 */
[----:B------:R-:W-:Y:S04]  /*257b0*/  STL.64 [R1+0x1be8], R26 ;  /* 0x001be81a01007387 */ /* 0x000fe80000100a00 */
[----:B------:R1:W-:Y:S04]  /*257c0*/  STL.64 [R1+0x1be0], R24 ;  /* 0x001be01801007387 */ /* 0x0003e80000100a00 */
[----:B-1----:R-:W2:Y:S04]  /*257d0*/  LDL.LU.64 R24, [R1+0x400] ;  /* 0x0004000001187983 */ /* 0x002ea80000300a00 */
[----:B------:R-:W3:Y:S04]  /*257e0*/  LDL.LU.64 R26, [R1+0x408] ;  /* 0x00040800011a7983 */ /* 0x000ee80000300a00 */
[----:B------:R-:W4:Y:S04]  /*257f0*/  LDL.LU.64 R28, [R1+0x410] ;  /* 0x00041000011c7983 */ /* 0x000f280000300a00 */
[----:B------:R-:W3:Y:S04]  /*25800*/  LDL.LU.64 R30, [R1+0x418] ;  /* 0x00041800011e7983 */ /* 0x000ee80000300a00 */
        /* <DEDUP_REMOVED lines=59> */
[----:B------:R-:W3:Y:S01]  /*25bc0*/  LDL.LU.64 R150, [R1+0x5f8] ;  /* 0x0005f80001967983 */ /* 0x000ee20000300a00 */
[--C-:B------:R-:W-:Y:S01]  /*25bd0*/  FADD R247, R190, -R23.reuse ;  /* 0x80000017bef77221 */ /* 0x100fe20000000000 */
[--C-:B------:R-:W-:Y:S01]  /*25be0*/  FADD R246, R189, -R23.reuse ;  /* 0x80000017bdf67221 */ /* 0x100fe20000000000 */
[--C-:B------:R-:W-:Y:S01]  /*25bf0*/  FADD R245, R188, -R23.reuse ;  /* 0x80000017bcf57221 */ /* 0x100fe20000000000 */
[--C-:B------:R-:W-:Y:S01]  /*25c00*/  FADD R186, R186, -R22.reuse ;  /* 0x80000016baba7221 */ /* 0x100fe20000000000 */
[--C-:B------:R-:W-:Y:S01]  /*25c10*/  FADD R185, R185, -R22.reuse ;  /* 0x80000016b9b97221 */ /* 0x100fe20000000000 */
[--C-:B------:R-:W-:Y:S01]  /*25c20*/  FADD R184, R184, -R22.reuse ;  /* 0x80000016b8b87221 */ /* 0x100fe20000000000 */
[----:B------:R-:W-:Y:S01]  /*25c30*/  FMUL R18, R18, 1.4426950216293334961 ;  /* 0x3fb8aa3b12127820 */ /* 0x000fe20000400000 */
[----:B------:R-:W-:Y:S01]  /*25c40*/  FMUL R248, R248, 1.4426950216293334961 ;  /* 0x3fb8aa3bf8f87820 */ /* 0x000fe20000400000 */
[----:B------:R-:W-:Y:S01]  /*25c50*/  FMUL R247, R247, 1.4426950216293334961 ;  /* 0x3fb8aa3bf7f77820 */ /* 0x000fe20000400000 */
[----:B------:R-:W-:Y:S01]  /*25c60*/  FMUL R246, R246, 1.4426950216293334961 ;  /* 0x3fb8aa3bf6f67820 */ /* 0x000fe20000400000 */
[----:B------:R-:W-:Y:S01]  /*25c70*/  FMUL R245, R245, 1.4426950216293334961 ;  /* 0x3fb8aa3bf5f57820 */ /* 0x000fe20000400000 */
[----:B------:R-:W-:Y:S01]  /*25c80*/  FMUL R186, R186, 1.4426950216293334961 ;  /* 0x3fb8aa3bbaba7820 */ /* 0x000fe20000400000 */
[----:B------:R-:W-:Y:S01]  /*25c90*/  FMUL R185, R185, 1.4426950216293334961 ;  /* 0x3fb8aa3bb9b97820 */ /* 0x000fe20000400000 */
[----:B------:R-:W-:Y:S01]  /*25ca0*/  FMUL R184, R184, 1.4426950216293334961 ;  /* 0x3fb8aa3bb8b87820 */ /* 0x000fe20000400000 */
[----:B------:R-:W1:Y:S01]  /*25cb0*/  MUFU.EX2 R18, R18 ;  /* 0x0000001200127308 */ /* 0x000e620000000800 */
[--C-:B------:R-:W-:Y:S01]  /*25cc0*/  FADD R244, R214, -R22.reuse ;  /* 0x80000016d6f47221 */ /* 0x100fe20000000000 */
[--C-:B------:R-:W-:Y:S01]  /*25cd0*/  FADD R243, R213, -R22.reuse ;  /* 0x80000016d5f37221 */ /* 0x100fe20000000000 */
[--C-:B------:R-:W-:Y:S01]  /*25ce0*/  FADD R242, R194, -R22.reuse ;  /* 0x80000016c2f27221 */ /* 0x100fe20000000000 */
[--C-:B------:R-:W-:Y:S01]  /*25cf0*/  FADD R241, R193, -R22.reuse ;  /* 0x80000016c1f17221 */ /* 0x100fe20000000000 */
[--C-:B------:R-:W-:Y:S01]  /*25d00*/  FADD R240, R212, -R23.reuse ;  /* 0x80000017d4f07221 */ /* 0x100fe20000000000 */
[--C-:B------:R-:W-:Y:S01]  /*25d10*/  FADD R239, R195, -R23.reuse ;  /* 0x80000017c3ef7221 */ /* 0x100fe20000000000 */
[--C-:B------:R-:W-:Y:S01]  /*25d20*/  FADD R238, R192, -R23.reuse ;  /* 0x80000017c0ee7221 */ /* 0x100fe20000000000 */
[----:B------:R-:W0:Y:S01]  /*25d30*/  MUFU.EX2 R251, R186 ;  /* 0x000000ba00fb7308 */ /* 0x000e220000000800 */
[--C-:B------:R-:W-:Y:S01]  /*25d40*/  FADD R237, R191, -R23.reuse ;  /* 0x80000017bfed7221 */ /* 0x100fe20000000000 */
[--C-:B------:R-:W-:Y:S01]  /*25d50*/  FADD R236, R222, -R22.reuse ;  /* 0x80000016deec7221 */ /* 0x100fe20000000000 */
[--C-:B------:R-:W-:Y:S01]  /*25d60*/  FADD R235, R221, -R22.reuse ;  /* 0x80000016ddeb7221 */ /* 0x100fe20000000000 */
[--C-:B------:R-:W-:Y:S01]  /*25d70*/  FADD R234, R218, -R22.reuse ;  /* 0x80000016daea7221 */ /* 0x100fe20000000000 */
[--C-:B------:R-:W-:Y:S01]  /*25d80*/  FADD R233, R217, -R22.reuse ;  /* 0x80000016d9e97221 */ /* 0x100fe20000000000 */
[--C-:B------:R-:W-:Y:S01]  /*25d90*/  FADD R232, R220, -R23.reuse ;  /* 0x80000017dce87221 */ /* 0x100fe20000000000 */
[--C-:B------:R-:W-:Y:S01]  /*25da0*/  FADD R231, R219, -R23.reuse ;  /* 0x80000017dbe77221 */ /* 0x100fe20000000000 */
[----:B------:R-:W-:Y:S01]  /*25db0*/  MUFU.EX2 R250, R185 ;  /* 0x000000b900fa7308 */ /* 0x000fe20000000800 */
[----:B------:R-:W3:Y:S07]  /*25dc0*/  LDL.LU.64 R152, [R1+0x3b0] ;  /* 0x0003b00001987983 */ /* 0x000eee0000300a00 */
[----:B------:R-:W-:Y:S08]  /*25dd0*/  MUFU.EX2 R249, R184 ;  /* 0x000000b800f97308 */ /* 0x000ff00000000800 */
[----:B------:R-:W-:Y:S08]  /*25de0*/  MUFU.EX2 R248, R248 ;  /* 0x000000f800f87308 */ /* 0x000ff00000000800 */
[----:B------:R-:W0:Y:S08]  /*25df0*/  MUFU.EX2 R247, R247 ;  /* 0x000000f700f77308 */ /* 0x000e300000000800 */
[----:B------:R-:W-:Y:S08]  /*25e00*/  MUFU.EX2 R246, R246 ;  /* 0x000000f600f67308 */ /* 0x000ff00000000800 */
[----:B------:R-:W0:Y:S01]  /*25e10*/  MUFU.EX2 R245, R245 ;  /* 0x000000f500f57308 */ /* 0x000e220000000800 */
[-C--:B--2---:R-:W-:Y:S01]  /*25e20*/  FMUL R24, R24, R19.reuse ;  /* 0x0000001318187220 */ /* 0x084fe20000400000 */
[-C--:B------:R-:W-:Y:S01]  /*25e30*/  FMUL R25, R25, R19.reuse ;  /* 0x0000001319197220 */ /* 0x080fe20000400000 */
[-C--:B----4-:R-:W-:Y:S01]  /*25e40*/  FMUL R28, R28, R19.reuse ;  /* 0x000000131c1c7220 */ /* 0x090fe20000400000 */
[-C--:B------:R-:W-:Y:S01]  /*25e50*/  FMUL R29, R29, R19.reuse ;  /* 0x000000131d1d7220 */ /* 0x080fe20000400000 */
[-C--:B---3--:R-:W-:Y:S01]  /*25e60*/  FMUL R32, R32, R19.reuse ;  /* 0x0000001320207220 */ /* 0x088fe20000400000 */
[-C--:B------:R-:W-:Y:S01]  /*25e70*/  FMUL R33, R33, R19.reuse ;  /* 0x0000001321217220 */ /* 0x080fe20000400000 */
[-C--:B------:R-:W-:Y:S01]  /*25e80*/  FMUL R36, R36, R19.reuse ;  /* 0x0000001324247220 */ /* 0x080fe20000400000 */
[-C--:B------:R-:W-:Y:S01]  /*25e90*/  FMUL R37, R37, R19.reuse ;  /* 0x0000001325257220 */ /* 0x080fe20000400000 */
[-C--:B------:R-:W-:Y:S01]  /*25ea0*/  FMUL R40, R40, R19.reuse ;  /* 0x0000001328287220 */ /* 0x080fe20000400000 */
[-C--:B------:R-:W-:Y:S01]  /*25eb0*/  FMUL R41, R41, R19.reuse ;  /* 0x0000001329297220 */ /* 0x080fe20000400000 */
[-C--:B-1----:R-:W-:Y:S01]  /*25ec0*/  FMUL R26, R26, R18.reuse ;  /* 0x000000121a1a7220 */ /* 0x082fe20000400000 */
[-C--:B------:R-:W-:Y:S01]  /*25ed0*/  FMUL R27, R27, R18.reuse ;  /* 0x000000121b1b7220 */ /* 0x080fe20000400000 */
        /* <DEDUP_REMOVED lines=11> */
[----:B------:R-:W-:Y:S01]  /*25f90*/  FMUL R47, R47, R18 ;  /* 0x000000122f2f7220 */ /* 0x000fe20000400000 */
[-C--:B------:R-:W-:Y:S01]  /*25fa0*/  FMUL R48, R48, R19.reuse ;  /* 0x0000001330307220 */ /* 0x080fe20000400000 */
[-C--:B------:R-:W-:Y:S01]  /*25fb0*/  FMUL R49, R49, R19.reuse ;  /* 0x0000001331317220 */ /* 0x080fe20000400000 */
[----:B0-----:R-:W-:Y:S01]  /*25fc0*/  F2FP.F16.F32.PACK_AB R196, R251, R252 ;  /* 0x000000fcfbc4723e */ /* 0x001fe200000000ff */
[-C--:B------:R-:W-:Y:S01]  /*25fd0*/  FMUL R50, R50, R18.reuse ;  /* 0x0000001232327220 */ /* 0x080fe20000400000 */
[----:B------:R-:W-:Y:S01]  /*25fe0*/  FMUL R51, R51, R18 ;  /* 0x0000001233337220 */ /* 0x000fe20000400000 */
[----:B------:R-:W-:Y:S01]  /*25ff0*/  F2FP.F16.F32.PACK_AB R197, R247, R248 ;  /* 0x000000f8f7c5723e */ /* 0x000fe200000000ff */
[-C--:B------:R-:W-:Y:S01]  /*26000*/  FMUL R52, R52, R19.reuse ;  /* 0x0000001334347220 */ /* 0x080fe20000400000 */
[-C--:B------:R-:W-:Y:S01]  /*26010*/  FMUL R53, R53, R19.reuse ;  /* 0x0000001335357220 */ /* 0x080fe20000400000 */
[----:B------:R-:W-:Y:S01]  /*26020*/  F2FP.F16.F32.PACK_AB R198, R249, R250 ;  /* 0x000000faf9c6723e */ /* 0x000fe200000000ff */
[-C--:B------:R-:W-:Y:S01]  /*26030*/  FMUL R54, R54, R18.reuse ;  /* 0x0000001236367220 */ /* 0x080fe20000400000 */
[----:B------:R-:W-:Y:S01]  /*26040*/  FMUL R55, R55, R18 ;  /* 0x0000001237377220 */ /* 0x000fe20000400000 */
[----:B------:R-:W-:Y:S01]  /*26050*/  F2FP.F16.F32.PACK_AB R199, R245, R246 ;  /* 0x000000f6f5c7723e */ /* 0x000fe200000000ff */
        /* <DEDUP_REMOVED lines=95> */
[----:B------:R-:W-:Y:S01]  /*26650*/  FMUL R151, R151, R18 ;  /* 0x0000001297977220 */ /* 0x000fe20000400000 */
[----:B------:R-:W-:Y:S01]  /*26660*/  BAR.SYNC.DEFER_BLOCKING 0x0 ;  /* 0x0000000000007b1d */ /* 0x000fe20000010000 */
        /* <DEDUP_REMOVED lines=18> */
[--C-:B------:R-:W-:Y:S01]  /*26790*/  FADD R218, R226, -R22.reuse ;  /* 0x80000016e2da7221 */ /* 0x100fe20000000000 */
[----:B------:R-:W-:Y:S01]  /*267a0*/  FADD R217, R225, -R22 ;  /* 0x80000016e1d97221 */ /* 0x000fe20000000000 */
[--C-:B------:R-:W-:Y:S01]  /*267b0*/  FADD R213, R224, -R23.reuse ;  /* 0x80000017e0d57221 */ /* 0x100fe20000000000 */
[----:B------:R-:W-:Y:S01]  /*267c0*/  FADD R214, R223, -R23 ;  /* 0x80000017dfd67221 */ /* 0x000fe20000000000 */
[----:B------:R-:W2:Y:S01]  /*267d0*/  LDL.LU.64 R154, [R1+0x3b8] ;  /* 0x0003b800019a7983 */ /* 0x000ea20000300a00 */
[----:B------:R-:W-:Y:S01]  /*267e0*/  WARPGROUP.ARRIVE ;  /* 0x00000000000079c5 */ /* 0x000fe20000000000 */
[----:B------:R-:W-:Y:S08]  /*267f0*/  MUFU.EX2 R244, R244 ;  /* 0x000000f400f47308 */ /* 0x000ff00000000800 */
[----:B------:R-:W0:Y:S01]  /*26800*/  MUFU.EX2 R243, R243 ;  /* 0x000000f300f37308 */ /* 0x000e220000000800 */
[----:B------:R-:W-:Y:S07]  /*26810*/  HGMMA.64x256x16.F32 R24, R196, gdesc[UR52], R24, gsb0 ;  /* 0x03e00034c4187df0 */ /* 0x000fee0008000818 */
[----:B------:R-:W-:Y:S08]  /*26820*/  MUFU.EX2 R242, R242 ;  /* 0x000000f200f27308 */ /* 0x000ff00000000800 */
[----:B------:R-:W-:Y:S08]  /*26830*/  MUFU.EX2 R241, R241 ;  /* 0x000000f100f17308 */ /* 0x000ff00000000800 */
[----:B------:R-:W-:Y:S08]  /*26840*/  MUFU.EX2 R240, R240 ;  /* 0x000000f000f07308 */ /* 0x000ff00000000800 */
[----:B------:R-:W1:Y:S08]  /*26850*/  MUFU.EX2 R239, R239 ;  /* 0x000000ef00ef7308 */ /* 0x000e700000000800 */
[----:B------:R-:W-:Y:S08]  /*26860*/  MUFU.EX2 R238, R238 ;  /* 0x000000ee00ee7308 */ /* 0x000ff00000000800 */
[----:B------:R-:W3:Y:S01]  /*26870*/  MUFU.EX2 R237, R237 ;  /* 0x000000ed00ed7308 */ /* 0x000ee20000000800 */
[----:B0-----:R-:W-:Y:S01]  /*26880*/  F2FP.F16.F32.PACK_AB R192, R243, R244 ;  /* 0x000000f4f3c0723e */ /* 0x001fe200000000ff */
[----:B------:R-:W-:Y:S01]  /*26890*/  FMUL R222, R222, 1.4426950216293334961 ;  /* 0x3fb8aa3bdede7820 */ /* 0x000fe20000400000 */
[----:B-1----:R-:W-:Y:S01]  /*268a0*/  F2FP.F16.F32.PACK_AB R193, R239, R240 ;  /* 0x000000f0efc1723e */ /* 0x002fe200000000ff */
[----:B------:R-:W-:Y:S01]  /*268b0*/  FMUL R221, R221, 1.4426950216293334961 ;  /* 0x3fb8aa3bdddd7820 */ /* 0x000fe20000400000 */
[----:B------:R-:W-:-:S03]  /*268c0*/  F2FP.F16.F32.PACK_AB R194, R241, R242 ;  /* 0x000000f2f1c2723e */ /* 0x000fc600000000ff */
[----:B------:R-:W-:Y:S08]  /*268d0*/  MUFU.EX2 R236, R236 ;  /* 0x000000ec00ec7308 */ /* 0x000ff00000000800 */
[----:B------:R-:W0:Y:S01]  /*268e0*/  MUFU.EX2 R235, R235 ;  /* 0x000000eb00eb7308 */ /* 0x000e220000000800 */
[----:B---3--:R-:W-:-:S07]  /*268f0*/  F2FP.F16.F32.PACK_AB R195, R237, R238 ;  /* 0x000000eeedc3723e */ /* 0x008fce00000000ff */
[----:B------:R-:W-:Y:S08]  /*26900*/  MUFU.EX2 R234, R234 ;  /* 0x000000ea00ea7308 */ /* 0x000ff00000000800 */
[----:B------:R-:W-:Y:S08]  /*26910*/  MUFU.EX2 R233, R233 ;  /* 0x000000e900e97308 */ /* 0x000ff00000000800 */
[----:B------:R-:W-:Y:S08]  /*26920*/  MUFU.EX2 R232, R232 ;  /* 0x000000e800e87308 */ /* 0x000ff00000000800 */
[----:B------:R-:W1:Y:S01]  /*26930*/  MUFU.EX2 R231, R231 ;  /* 0x000000e700e77308 */ /* 0x000e620000000800 */
[--C-:B------:R-:W-:Y:S01]  /*26940*/  FADD R216, R228, -R23.reuse ;  /* 0x80000017e4d87221 */ /* 0x100fe20000000000 */
[----:B------:R-:W-:Y:S01]  /*26950*/  FADD R215, R227, -R23 ;  /* 0x80000017e3d77221 */ /* 0x000fe20000000000 */
[----:B------:R-:W-:Y:S01]  /*26960*/  FMUL R220, R220, 1.4426950216293334961 ;  /* 0x3fb8aa3bdcdc7820 */ /* 0x000fe20000400000 */
[----:B------:R-:W-:Y:S01]  /*26970*/  FMUL R219, R219, 1.4426950216293334961 ;  /* 0x3fb8aa3bdbdb7820 */ /* 0x000fe20000400000 */
[----:B------:R-:W-:Y:S01]  /*26980*/  FMUL R218, R218, 1.4426950216293334961 ;  /* 0x3fb8aa3bdada7820 */ /* 0x000fe20000400000 */
[----:B------:R-:W-:Y:S01]  /*26990*/  FMUL R217, R217, 1.4426950216293334961 ;  /* 0x3fb8aa3bd9d97820 */ /* 0x000fe20000400000 */
[----:B------:R-:W-:Y:S01]  /*269a0*/  FMUL R213, R213, 1.4426950216293334961 ;  /* 0x3fb8aa3bd5d57820 */ /* 0x000fe20000400000 */
[----:B------:R-:W-:Y:S01]  /*269b0*/  MUFU.EX2 R222, R222 ;  /* 0x000000de00de7308 */ /* 0x000fe20000000800 */
[----:B------:R-:W-:Y:S01]  /*269c0*/  FMUL R214, R214, 1.4426950216293334961 ;  /* 0x3fb8aa3bd6d67820 */ /* 0x000fe20000400000 */
[----:B------:R-:W3:Y:S06]  /*269d0*/  LDL.LU.64 R156, [R1+0x3c0] ;  /* 0x0003c000019c7983 */ /* 0x000eec0000300a00 */
[----:B------:R-:W4:Y:S01]  /*269e0*/  MUFU.EX2 R221, R221 ;  /* 0x000000dd00dd7308 */ /* 0x000f220000000800 */
[----:B------:R-:W-:-:S02]  /*269f0*/  WARPGROUP.DEPBAR.LE gsb0, 0x0 ;  /* 0x00008000000079c5 */ /* 0x000fc40000010000 */
[----:B------:R-:W-:Y:S01]  /*26a00*/  WARPGROUP.ARRIVE ;  /* 0x00000000000079c5 */ /* 0x000fe20000000000 */
[----:B0-----:R-:W-:Y:S02]  /*26a10*/  F2FP.F16.F32.PACK_AB R188, R235, R236 ;  /* 0x000000ecebbc723e */ /* 0x001fe400000000ff */
[----:B-1----:R-:W-:Y:S02]  /*26a20*/  F2FP.F16.F32.PACK_AB R189, R231, R232 ;  /* 0x000000e8e7bd723e */ /* 0x002fe400000000ff */
[----:B------:R-:W-:Y:S01]  /*26a30*/  F2FP.F16.F32.PACK_AB R190, R233, R234 ;  /* 0x000000eae9be723e */ /* 0x000fe200000000ff */
[----:B------:R-:W-:Y:S01]  /*26a40*/  HGMMA.64x256x16.F32 R24, R192, gdesc[UR4], R24, gsb0 ;  /* 0x03e00004c0187df0 */ /* 0x000fe20008000818 */
[----:B----4-:R-:W-:Y:S01]  /*26a50*/  F2FP.F16.F32.PACK_AB R191, R221, R222 ;  /* 0x000000deddbf723e */ /* 0x010fe200000000ff */
[----:B------:R-:W-:Y:S01]  /*26a60*/  FMUL R216, R216, 1.4426950216293334961 ;  /* 0x3fb8aa3bd8d87820 */ /* 0x000fe20000400000 */
[----:B------:R-:W-:Y:S01]  /*26a70*/  FMUL R215, R215, 1.4426950216293334961 ;  /* 0x3fb8aa3bd7d77820 */ /* 0x000fe20000400000 */
[----:B------:R-:W-:Y:S01]  /*26a80*/  MUFU.EX2 R220, R220 ;  /* 0x000000dc00dc7308 */ /* 0x000fe20000000800 */
[----:B------:R-:W4:Y:S04]  /*26a90*/  LDL.LU.64 R158, [R1+0x3c8] ;  /* 0x0003c800019e7983 */ /* 0x000f280000300a00 */
[----:B------:R-:W2:Y:S03]  /*26aa0*/  LDL.LU.64 R160, [R1+0x3d0] ;  /* 0x0003d00001a07983 */ /* 0x000ea60000300a00 */
[----:B------:R-:W0:Y:S01]  /*26ab0*/  MUFU.EX2 R219, R219 ;  /* 0x000000db00db7308 */ /* 0x000e220000000800 */
[----:B------:R-:W4:Y:S04]  /*26ac0*/  LDL.LU.64 R162, [R1+0x3d8] ;  /* 0x0003d80001a27983 */ /* 0x000f280000300a00 */
[----:B------:R-:W4:Y:S03]  /*26ad0*/  LDL.LU.64 R164, [R1+0x3e0] ;  /* 0x0003e00001a47983 */ /* 0x000f260000300a00 */
[----:B------:R-:W-:Y:S01]  /*26ae0*/  MUFU.EX2 R218, R218 ;  /* 0x000000da00da7308 */ /* 0x000fe20000000800 */
[----:B------:R-:W4:Y:S04]  /*26af0*/  LDL.LU.64 R166, [R1+0x3e8] ;  /* 0x0003e80001a67983 */ /* 0x000f280000300a00 */
[----:B------:R-:W4:Y:S03]  /*26b00*/  LDL.LU.64 R168, [R1+0x3f0] ;  /* 0x0003f00001a87983 */ /* 0x000f260000300a00 */
[----:B------:R-:W-:Y:S08]  /*26b10*/  MUFU.EX2 R217, R217 ;  /* 0x000000d900d97308 */ /* 0x000ff00000000800 */
[----:B------:R-:W-:Y:S08]  /*26b20*/  MUFU.EX2 R216, R216 ;  /* 0x000000d800d87308 */ /* 0x000ff00000000800 */
[----:B------:R-:W1:Y:S08]  /*26b30*/  MUFU.EX2 R215, R215 ;  /* 0x000000d700d77308 */ /* 0x000e700000000800 */
[----:B------:R-:W-:Y:S08]  /*26b40*/  MUFU.EX2 R213, R213 ;  /* 0x000000d500d57308 */ /* 0x000ff00000000800 */
[----:B------:R-:W1:Y:S01]  /*26b50*/  MUFU.EX2 R214, R214 ;  /* 0x000000d600d67308 */ /* 0x000e620000000800 */
[----:B0-----:R-:W-:Y:S01]  /*26b60*/  F2FP.F16.F32.PACK_AB R184, R219, R220 ;  /* 0x000000dcdbb8723e */ /* 0x001fe200000000ff */
[----:B------:R-:W4:Y:S01]  /*26b70*/  LDL.LU.64 R170, [R1+0x3f8] ;  /* 0x0003f80001aa7983 */ /* 0x000f220000300a00 */
[----:B-1----:R-:W-:-:S02]  /*26b80*/  F2FP.F16.F32.PACK_AB R185, R215, R216 ;  /* 0x000000d8d7b9723e */ /* 0x002fc400000000ff */
[----:B------:R-:W-:Y:S02]  /*26b90*/  F2FP.F16.F32.PACK_AB R186, R217, R218 ;  /* 0x000000dad9ba723e */ /* 0x000fe400000000ff */
[----:B------:R-:W-:Y:S01]  /*26ba0*/  F2FP.F16.F32.PACK_AB R187, R214, R213 ;  /* 0x000000d5d6bb723e */ /* 0x000fe200000000ff */
[----:B------:R-:W-:Y:S02]  /*26bb0*/  WARPGROUP.DEPBAR.LE gsb0, 0x0 ;  /* 0x00008000000079c5 */ /* 0x000fe40000010000 */
[----:B------:R-:W-:-:S06]  /*26bc0*/  WARPGROUP.ARRIVE ;  /* 0x00000000000079c5 */ /* 0x000fcc0000000000 */
[----:B------:R-:W-:Y:S03]  /*26bd0*/  HGMMA.64x256x16.F32 R24, R188, gdesc[UR8], R24, gsb0 ;  /* 0x03e00008bc187df0 */ /* 0x000fe60008000818 */
[----:B------:R-:W-:Y:S02]  /*26be0*/  WARPGROUP.DEPBAR.LE gsb0, 0x0 ;  /* 0x00008000000079c5 */ /* 0x000fe40000010000 */
[----:B------:R-:W-:-:S15]  /*26bf0*/  WARPGROUP.ARRIVE ;  /* 0x00000000000079c5 */ /* 0x000fde0000000000 */
[----:B------:R-:W-:-:S08]  /*26c00*/  NOP ;  /* 0x0000000000007918 */ /* 0x000fd00000000000 */
[----:B------:R-:W-:Y:S03]  /*26c10*/  HGMMA.64x256x16.F32 R24, R184, gdesc[UR12], R24, gsb0 ;  /* 0x03e0000cb8187df0 */ /* 0x000fe60008000818 */
[----:B------:R-:W-:Y:S02]  /*26c20*/  WARPGROUP.DEPBAR.LE gsb0, 0x0 ;  /* 0x00008000000079c5 */ /* 0x000fe40000010000 */
        /* <DEDUP_REMOVED lines=63> */
[----:B------:R0:W-:Y:S04]  /*27020*/  STL.64 [R1+0x5f8], R150 ;  /* 0x0005f89601007387 */ /* 0x0001e80000100a00 */
[----:B0-----:R-:W4:Y:S04]  /*27030*/  LDL.LU.64 R150, [R1+0x1dd0] ;  /* 0x001dd00001967983 */ /* 0x001f280000300a00 */
[----:B------:R-:W4:Y:S04]  /*27040*/  LDL.LU.64 R148, [R1+0x1dc8] ;  /* 0x001dc80001947983 */ /* 0x000f280000300a00 */
        /* <DEDUP_REMOVED lines=51> */
[----:B------:R-:W4:Y:S01]  /*27380*/  LDL.LU.64 R44, [R1+0x1c28] ;  /* 0x001c2800012c7983 */ /* 0x000f220000300a00 */
[-C--:B------:R-:W-:Y:S01]  /*27390*/  FMUL R152, R152, R19.reuse ;  /* 0x0000001398987220 */ /* 0x080fe20000400000 */
[-C--:B------:R-:W-:Y:S01]  /*273a0*/  FMUL R153, R153, R19.reuse ;  /* 0x0000001399997220 */ /* 0x080fe20000400000 */
[-C--:B---3--:R-:W-:Y:S01]  /*273b0*/  FMUL R156, R156, R19.reuse ;  /* 0x000000139c9c7220 */ /* 0x088fe20000400000 */
[-C--:B------:R-:W-:Y:S01]  /*273c0*/  FMUL R157, R157, R19.reuse ;  /* 0x000000139d9d7220 */ /* 0x080fe20000400000 */
[-C--:B--2---:R-:W-:Y:S01]  /*273d0*/  FMUL R160, R160, R19.reuse ;  /* 0x00000013a0a07220 */ /* 0x084fe20000400000 */
[-C--:B------:R-:W-:Y:S01]  /*273e0*/  FMUL R161, R161, R19.reuse ;  /* 0x00000013a1a17220 */ /* 0x080fe20000400000 */
[-C--:B----4-:R-:W-:Y:S01]  /*273f0*/  FMUL R164, R164, R19.reuse ;  /* 0x00000013a4a47220 */ /* 0x090fe20000400000 */
        /* <DEDUP_REMOVED lines=13> */
[----:B------:R-:W2:Y:S04]  /*274d0*/  LDL.LU R42, [R1+0x1c20] ;  /* 0x001c2000012a7983 */ /* 0x000ea80000300800 */
[----:B------:R-:W3:Y:S04]  /*274e0*/  LDL.LU.64 R40, [R1+0x1c18] ;  /* 0x001c180001287983 */ /* 0x000ee80000300a00 */
[----:B------:R-:W4:Y:S04]  /*274f0*/  LDL.LU.64 R38, [R1+0x1c10] ;  /* 0x001c100001267983 */ /* 0x000f280000300a00 */
[----:B------:R-:W4:Y:S04]  /*27500*/  LDL.LU.64 R36, [R1+0x1c08] ;  /* 0x001c080001247983 */ /* 0x000f280000300a00 */
[----:B------:R-:W4:Y:S04]  /*27510*/  LDL.LU R35, [R1+0x1c04] ;  /* 0x001c040001237983 */ /* 0x000f280000300800 */
[----:B------:R-:W4:Y:S04]  /*27520*/  LDL.LU R32, [R1+0x1c00] ;  /* 0x001c000001207983 */ /* 0x000f280000300800 */
[----:B------:R-:W4:Y:S04]  /*27530*/  LDL.LU.64 R30, [R1+0x1bf8] ;  /* 0x001bf800011e7983 */ /* 0x000f280000300a00 */
[----:B------:R-:W4:Y:S04]  /*27540*/  LDL.LU.64 R28, [R1+0x1bf0] ;  /* 0x001bf000011c7983 */ /* 0x000f280000300a00 */
[----:B------:R-:W4:Y:S04]  /*27550*/  LDL.LU.64 R26, [R1+0x1be8] ;  /* 0x001be800011a7983 */ /* 0x000f280000300a00 */
[----:B------:R-:W4:Y:S01]  /*27560*/  LDL.LU.64 R24, [R1+0x1be0] ;  /* 0x001be00001187983 */ /* 0x000f220000300a00 */
        /* <DEDUP_REMOVED lines=107> */
[----:B------:R-:W-:-:S06]  /*27c20*/  FMUL R45, R45, R19 ;  /* 0x000000132d2d7220 */ /* 0x000fcc0000400000 */
[----:B------:R-:W-:-:S06]  /*27c30*/  WARPGROUP.ARRIVE ;  /* 0x00000000000079c5 */ /* 0x000fcc0000000000 */
[----:B------:R-:W-:Y:S03]  /*27c40*/  HGMMA.64x256x16.F32 R44, R196, gdesc[UR16], R44, gsb0 ;  /* 0x03e00010c42c7df0 */ /* 0x000fe6000800082c */
[----:B------:R-:W-:Y:S02]  /*27c50*/  WARPGROUP.DEPBAR.LE gsb0, 0x0 ;  /* 0x00008000000079c5 */ /* 0x000fe40000010000 */
[----:B------:R-:W-:-:S15]  /*27c60*/  WARPGROUP.ARRIVE ;  /* 0x00000000000079c5 */ /* 0x000fde0000000000 */
[----:B------:R-:W-:-:S08]  /*27c70*/  NOP ;  /* 0x0000000000007918 */ /* 0x000fd00000000000 */
        /* <DEDUP_REMOVED lines=84> */
[----:B------:R-:W-:-:S04]  /*281c0*/  LOP3.LUT R34, R15, 0x40, RZ, 0xfc, !PT ;  /* 0x000000400f227812 */ /* 0x000fc800078efcff */
[-C--:B------:R-:W-:Y:S02]  /*281d0*/  ISETP.GT.U32.AND P6, PT, R21, R34.reuse, PT ;  /* 0x000000221500720c */ /* 0x080fe40003fc4070 */
[----:B------:R-:W-:Y:S02]  /*281e0*/  ISETP.GT.U32.AND P5, PT, R20, R34, PT ;  /* 0x000000221400720c */ /* 0x000fe40003fa4070 */
[----:B---3--:R-:W-:Y:S02]  /*281f0*/  ISETP.GT.U32.AND.EX P6, PT, R41, RZ, PT, P6 ;  /* 0x000000ff2900720c */ /* 0x008fe40003fc4160 */
[----:B------:R-:W-:Y:S02]  /*28200*/  LOP3.LUT R33, R15, 0x48, RZ, 0xfc, !PT ;  /* 0x000000480f217812 */ /* 0x000fe400078efcff */
[----:B--2---:R-:W-:Y:S02]  /*28210*/  ISETP.GT.U32.AND.EX P5, PT, R42, RZ, PT, P5 ;  /* 0x000000ff2a00720c */ /* 0x004fe40003fa4150 */
[----:B------:R-:W-:-:S04]  /*28220*/  ISETP.GT.U32.AND P1, PT, R20, R33, PT ;  /* 0x000000211400720c */ /* 0x000fc80003f24070 */
[----:B------:R-:W-:Y:S02]  /*28230*/  ISETP.GT.U32.AND.EX P1, PT, R42, RZ, PT, P1 ;  /* 0x000000ff2a00720c */ /* 0x000fe40003f24110 */
[CC--:B------:R-:W-:Y:S02]  /*28240*/  ISETP.GT.U32.AND P2, PT, R16.reuse, R33.reuse, PT ;  /* 0x000000211000720c */ /* 0x0c0fe40003f44070 */
[C---:B------:R-:W-:Y:S02]  /*28250*/  ISETP.GE.U32.AND P4, PT, R16.reuse, R34, PT ;  /* 0x000000221000720c */ /* 0x040fe40003f86070 */
[C---:B------:R-:W-:Y:S02]  /*28260*/  ISETP.GT.U32.AND.EX P2, PT, R17.reuse, RZ, PT, P2 ;  /* 0x000000ff1100720c */ /* 0x040fe40003f44120 */
[----:B------:R-:W-:Y:S02]  /*28270*/  ISETP.GE.U32.AND.EX P4, PT, R17, RZ, PT, P4 ;  /* 0x000000ff1100720c */ /* 0x000fe40003f86140 */
[----:B------:R-:W-:-:S02]  /*28280*/  ISETP.GE.U32.AND P0, PT, R16, R33, PT ;  /* 0x000000211000720c */ /* 0x000fc40003f06070 */
[----:B------:R-:W-:Y:S02]  /*28290*/  ISETP.GT.U32.AND P3, PT, R16, R34, PT ;  /* 0x000000221000720c */ /* 0x000fe40003f64070 */
[C---:B------:R-:W-:Y:S02]  /*282a0*/  ISETP.GE.U32.AND.EX P0, PT, R17.reuse, RZ, PT, P0 ;  /* 0x000000ff1100720c */ /* 0x040fe40003f06100 */
[----:B------:R-:W-:Y:S01]  /*282b0*/  ISETP.GT.U32.AND.EX P3, PT, R17, RZ, PT, P3 ;  /* 0x000000ff1100720c */ /* 0x000fe20003f64130 */
[----:B----4-:R-:W-:Y:S01]  /*282c0*/  FMUL R194, R183, R26 ;  /* 0x0000001ab7c27220 */ /* 0x010fe20000400000 */
[----:B------:R-:W-:Y:S02]  /*282d0*/  MOV R230, R25 ;  /* 0x0000001900e67202 */ /* 0x000fe40000000f00 */
[----:B------:R-:W-:Y:S01]  /*282e0*/  MOV R229, R24 ;  /* 0x0000001800e57202 */ /* 0x000fe20000000f00 */
[-C--:B------:R-:W-:Y:S01]  /*282f0*/  FMUL R188, R160, R26.reuse ;  /* 0x0000001aa0bc7220 */ /* 0x080fe20000400000 */
[----:B------:R-:W-:-:S04]  /*28300*/  FMUL R187, R163, R26 ;  /* 0x0000001aa3bb7220 */ /* 0x000fc80000400000 */
[----:B------:R-:W-:Y:S01]  /*28310*/  FSEL R188, R188, -INF , !P6 ;  /* 0xff800000bcbc7808 */ /* 0x000fe20007000000 */
[----:B------:R-:W-:Y:S01]  /*28320*/  FMUL R184, R157, R26 ;  /* 0x0000001a9db87220 */ /* 0x000fe20000400000 */
[----:B------:R-:W-:-:S04]  /*28330*/  ISETP.GT.U32.AND P6, PT, R200, R33, PT ;  /* 0x00000021c800720c */ /* 0x000fc80003fc4070 */
[----:B------:R-:W-:Y:S02]  /*28340*/  FSEL R184, R184, -INF , !P5 ;  /* 0xff800000b8b87808 */ /* 0x000fe40006800000 */
[----:B------:R-:W-:Y:S01]  /*28350*/  ISETP.GT.U32.AND P5, PT, R21, R33, PT ;  /* 0x000000211500720c */ /* 0x000fe20003fa4070 */
[----:B------:R-:W-:Y:S01]  /*28360*/  FMUL R212, R162, R26 ;  /* 0x0000001aa2d47220 */ /* 0x000fe20000400000 */
[----:B------:R-:W-:Y:S02]  /*28370*/  ISETP.GT.U32.AND.EX P6, PT, R40, RZ, PT, P6 ;  /* 0x000000ff2800720c */ /* 0x000fe40003fc4160 */
[----:B------:R-:W-:Y:S02]  /*28380*/  ISETP.GT.U32.AND.EX P5, PT, R41, RZ, PT, P5 ;  /* 0x000000ff2900720c */ /* 0x000fe40003fa4150 */
[----:B------:R-:W-:Y:S02]  /*28390*/  FSEL R187, R187, -INF , !P6 ;  /* 0xff800000bbbb7808 */ /* 0x000fe40007000000 */
[----:B------:R-:W-:-:S02]  /*283a0*/  ISETP.GT.U32.AND P6, PT, R202, R34, PT ;  /* 0x00000022ca00720c */ /* 0x000fc40003fc4070 */
[----:B------:R-:W-:Y:S01]  /*283b0*/  FSEL R212, R212, -INF , !P5 ;  /* 0xff800000d4d47808 */ /* 0x000fe20006800000 */
[----:B------:R-:W-:Y:S01]  /*283c0*/  FMUL R160, R165, R26 ;  /* 0x0000001aa5a07220 */ /* 0x000fe20000400000 */
[----:B------:R-:W-:Y:S01]  /*283d0*/  ISETP.GT.U32.AND P5, PT, R201, R34, PT ;  /* 0x00000022c900720c */ /* 0x000fe20003fa4070 */
[----:B------:R-:W-:Y:S01]  /*283e0*/  FMUL R162, R164, R26 ;  /* 0x0000001aa4a27220 */ /* 0x000fe20000400000 */
[----:B------:R-:W-:Y:S02]  /*283f0*/  ISETP.GT.U32.AND.EX P6, PT, R38, RZ, PT, P6 ;  /* 0x000000ff2600720c */ /* 0x000fe40003fc4160 */
[----:B------:R-:W-:Y:S02]  /*28400*/  ISETP.GT.U32.AND.EX P5, PT, R39, RZ, PT, P5 ;  /* 0x000000ff2700720c */ /* 0x000fe40003fa4150 */
[----:B------:R-:W-:Y:S02]  /*28410*/  FSEL R160, R160, -INF , !P6 ;  /* 0xff800000a0a07808 */ /* 0x000fe40007000000 */
[----:B------:R-:W-:-:S02]  /*28420*/  ISETP.GT.U32.AND P6, PT, R203, R33, PT ;  /* 0x00000021cb00720c */ /* 0x000fc40003fc4070 */
[----:B------:R-:W-:Y:S02]  /*28430*/  FSEL R162, R162, -INF , !P5 ;  /* 0xff800000a2a27808 */ /* 0x000fe40006800000 */
[----:B------:R-:W-:Y:S01]  /*28440*/  ISETP.GT.U32.AND P5, PT, R202, R33, PT ;  /* 0x00000021ca00720c */ /* 0x000fe20003fa4070 */
[-C--:B------:R-:W-:Y:S01]  /*28450*/  FMUL R202, R170, R26.reuse ;  /* 0x0000001aaaca7220 */ /* 0x080fe20000400000 */
[----:B------:R-:W-:Y:S01]  /*28460*/  ISETP.GT.U32.AND.EX P6, PT, R37, RZ, PT, P6 ;  /* 0x000000ff2500720c */ /* 0x000fe20003fc4160 */
[----:B------:R-:W-:-:S03]  /*28470*/  FMUL R185, R159, R26 ;  /* 0x0000001a9fb97220 */ /* 0x000fc60000400000 */
[----:B------:R-:W-:Y:S02]  /*28480*/  FSEL R202, R202, -INF , !P6 ;  /* 0xff800000caca7808 */ /* 0x000fe40007000000 */
[----:B------:R-:W-:Y:S01]  /*28490*/  ISETP.GT.U32.AND P6, PT, R205, R34, PT ;  /* 0x00000022cd00720c */ /* 0x000fe20003fc4070 */
[----:B------:R-:W-:Y:S01]  /*284a0*/  FMUL R170, R172, R26 ;  /* 0x0000001aacaa7220 */ /* 0x000fe20000400000 */
[----:B------:R-:W-:Y:S02]  /*284b0*/  FSEL R185, R185, -INF , !P1 ;  /* 0xff800000b9b97808 */ /* 0x000fe40004800000 */
[----:B------:R-:W-:Y:S02]  /*284c0*/  ISETP.GT.U32.AND P1, PT, R200, R34, PT ;  /* 0x00000022c800720c */ /* 0x000fe40003f24070 */
[----:B------:R-:W-:Y:S01]  /*284d0*/  ISETP.GT.U32.AND.EX P6, PT, R32, RZ, PT, P6 ;  /* 0x000000ff2000720c */ /* 0x000fe20003fc4160 */
[----:B------:R-:W-:Y:S01]  /*284e0*/  FMUL R186, R161, R26 ;  /* 0x0000001aa1ba7220 */ /* 0x000fe20000400000 */
[----:B------:R-:W-:-:S02]  /*284f0*/  ISETP.GT.U32.AND.EX P1, PT, R40, RZ, PT, P1 ;  /* 0x000000ff2800720c */ /* 0x000fc40003f24110 */
[----:B------:R-:W-:Y:S02]  /*28500*/  FSEL R170, R170, -INF , !P6 ;  /* 0xff800000aaaa7808 */ /* 0x000fe40007000000 */
[----:B------:R-:W-:Y:S01]  /*28510*/  ISETP.GT.U32.AND P6, PT, R211, R34, PT ;  /* 0x00000022d300720c */ /* 0x000fe20003fc4070 */
[-C--:B------:R-:W-:Y:S01]  /*28520*/  FMUL R21, R156, R26.reuse ;  /* 0x0000001a9c157220 */ /* 0x080fe20000400000 */
[----:B------:R-:W-:Y:S02]  /*28530*/  FSEL R186, R186, -INF , !P1 ;  /* 0xff800000baba7808 */ /* 0x000fe40004800000 */
[----:B------:R-:W-:Y:S01]  /*28540*/  ISETP.GT.U32.AND P1, PT, R201, R33, PT ;  /* 0x00000021c900720c */ /* 0x000fe20003f24070 */
[-C--:B------:R-:W-:Y:S01]  /*28550*/  FMUL R161, R167, R26.reuse ;  /* 0x0000001aa7a17220 */ /* 0x080fe20000400000 */
[----:B------:R-:W-:Y:S01]  /*28560*/  ISETP.GT.U32.AND.EX P6, PT, R35, RZ, PT, P6 ;  /* 0x000000ff2300720c */ /* 0x000fe20003fc4160 */
[-C--:B------:R-:W-:Y:S01]  /*28570*/  FMUL R163, R166, R26.reuse ;  /* 0x0000001aa6a37220 */ /* 0x080fe20000400000 */
[----:B------:R-:W-:Y:S01]  /*28580*/  ISETP.GT.U32.AND.EX P5, PT, R38, RZ, PT, P5 ;  /* 0x000000ff2600720c */ /* 0x000fe20003fa4150 */
[-C--:B------:R-:W-:Y:S01]  /*28590*/  FMUL R159, R152, R26.reuse ;  /* 0x0000001a989f7220 */ /* 0x080fe20000400000 */
[----:B------:R-:W-:Y:S01]  /*285a0*/  ISETP.GT.U32.AND.EX P1, PT, R39, RZ, PT, P1 ;  /* 0x000000ff2700720c */ /* 0x000fe20003f24110 */
[-C--:B------:R-:W-:Y:S01]  /*285b0*/  FMUL R200, R176, R26.reuse ;  /* 0x0000001ab0c87220 */ /* 0x080fe20000400000 */
[----:B------:R-:W-:Y:S01]  /*285c0*/  FSEL R21, R21, -INF , !P6 ;  /* 0xff80000015157808 */ /* 0x000fe20007000000 */
[----:B------:R-:W-:Y:S01]  /*285d0*/  FMUL R157, R153, R26 ;  /* 0x0000001a999d7220 */ /* 0x000fe20000400000 */
[----:B------:R-:W-:Y:S01]  /*285e0*/  ISETP.GT.U32.AND P6, PT, R207, R34, PT ;  /* 0x00000022cf00720c */ /* 0x000fe20003fc4070 */
[-C--:B------:R-:W-:Y:S01]  /*285f0*/  FMUL R201, R169, R26.reuse ;  /* 0x0000001aa9c97220 */ /* 0x080fe20000400000 */
[----:B------:R-:W-:Y:S01]  /*28600*/  FSEL R161, R161, -INF , !P5 ;  /* 0xff800000a1a17808 */ /* 0x000fe20006800000 */
[-C--:B------:R-:W-:Y:S01]  /*28610*/  FMUL R152, R154, R26.reuse ;  /* 0x0000001a9a987220 */ /* 0x080fe20000400000 */
[----:B------:R-:W-:Y:S01]  /*28620*/  FSEL R163, R163, -INF , !P1 ;  /* 0xff800000a3a37808 */ /* 0x000fe20004800000 */
[----:B------:R-:W-:Y:S01]  /*28630*/  FMUL R168, R168, R26 ;  /* 0x0000001aa8a87220 */ /* 0x000fe20000400000 */
[----:B------:R-:W-:Y:S01]  /*28640*/  ISETP.GT.U32.AND P5, PT, R204, R34, PT ;  /* 0x00000022cc00720c */ /* 0x000fe20003fa4070 */
[----:B------:R-:W-:Y:S01]  /*28650*/  FMUL R16, R171, R26 ;  /* 0x0000001aab107220 */ /* 0x000fe20000400000 */
[----:B------:R-:W-:Y:S01]  /*28660*/  ISETP.GT.U32.AND P1, PT, R203, R34, PT ;  /* 0x00000022cb00720c */ /* 0x000fe20003f24070 */
[----:B------:R-:W-:Y:S01]  /*28670*/  FMUL R156, R158, R26 ;  /* 0x0000001a9e9c7220 */ /* 0x000fe20000400000 */
[----:B------:R-:W-:Y:S01]  /*28680*/  ISETP.GT.U32.AND.EX P6, PT, R30, RZ, PT, P6 ;  /* 0x000000ff1e00720c */ /* 0x000fe20003fc4160 */
[----:B------:R-:W2:Y:S01]  /*28690*/  LDL.LU R166, [R1+0x974] ;  /* 0x0009740001a67983 */ /* 0x000ea20000300800 */
[----:B------:R-:W-:-:S02]  /*286a0*/  ISETP.GT.U32.AND.EX P5, PT, R36, RZ, PT, P5 ;  /* 0x000000ff2400720c */ /* 0x000fc40003fa4150 */
[----:B------:R-:W-:Y:S02]  /*286b0*/  ISETP.GT.U32.AND.EX P1, PT, R37, RZ, PT, P1 ;  /* 0x000000ff2500720c */ /* 0x000fe40003f24110 */
[----:B------:R-:W-:Y:S02]  /*286c0*/  FSEL R152, R152, -INF , !P2 ;  /* 0xff80000098987808 */ /* 0x000fe40005000000 */
[----:B------:R-:W-:Y:S01]  /*286d0*/  FSEL R157, R157, -INF , !P4 ;  /* 0xff8000009d9d7808 */ /* 0x000fe20006000000 */
[-C--:B------:R-:W-:Y:S01]  /*286e0*/  FMUL R169, R177, R26.reuse ;  /* 0x0000001ab1a97220 */ /* 0x080fe20000400000 */
[----:B------:R-:W-:Y:S01]  /*286f0*/  FSEL R200, R200, -INF , !P6 ;  /* 0xff800000c8c87808 */ /* 0x000fe20007000000 */
[----:B------:R-:W-:Y:S01]  /*28700*/  FMUL R153, R155, R26 ;  /* 0x0000001a9b997220 */ /* 0x000fe20000400000 */
[----:B------:R-:W-:Y:S01]  /*28710*/  ISETP.GT.U32.AND P6, PT, R208, R34, PT ;  /* 0x00000022d000720c */ /* 0x000fe20003fc4070 */
[----:B------:R-:W-:Y:S01]  /*28720*/  FMUL R171, R173, R26 ;  /* 0x0000001aadab7220 */ /* 0x000fe20000400000 */
[----:B------:R-:W-:Y:S01]  /*28730*/  ISETP.GT.U32.AND P2, PT, R209, R34, PT ;  /* 0x00000022d100720c */ /* 0x000fe20003f44070 */
[----:B------:R-:W3:Y:S01]  /*28740*/  LDL.LU R165, [R1+0x978] ;  /* 0x0009780001a57983 */ /* 0x000ee20000300800 */
[----:B------:R-:W-:-:S02]  /*28750*/  FSEL R201, R201, -INF , !P5 ;  /* 0xff800000c9c97808 */ /* 0x000fc40006800000 */
[-C--:B------:R-:W-:Y:S01]  /*28760*/  ISETP.GT.U32.AND P4, PT, R211, R33.reuse, PT ;  /* 0x00000021d300720c */ /* 0x080fe20003f84070 */
[-C--:B------:R-:W-:Y:S01]  /*28770*/  FMUL R177, R180, R26.reuse ;  /* 0x0000001ab4b17220 */ /* 0x080fe20000400000 */
[----:B------:R-:W-:Y:S02]  /*28780*/  FSEL R203, R168, -INF , !P1 ;  /* 0xff800000a8cb7808 */ /* 0x000fe40004800000 */
[----:B------:R-:W-:Y:S02]  /*28790*/  ISETP.GT.U32.AND.EX P6, PT, R29, RZ, PT, P6 ;  /* 0x000000ff1d00720c */ /* 0x000fe40003fc4160 */
[----:B------:R-:W-:Y:S02]  /*287a0*/  FSEL R153, R153, -INF , !P0 ;  /* 0xff80000099997808 */ /* 0x000fe40004000000 */
[----:B------:R-:W-:Y:S01]  /*287b0*/  FSEL R159, R159, -INF , !P3 ;  /* 0xff8000009f9f7808 */ /* 0x000fe20005800000 */
[----:B------:R-:W-:Y:S01]  /*287c0*/  FMUL R155, R174, R26 ;  /* 0x0000001aae9b7220 */ /* 0x000fe20000400000 */
[----:B------:R-:W-:Y:S01]  /*287d0*/  ISETP.GT.U32.AND P5, PT, R206, R34, PT ;  /* 0x00000022ce00720c */ /* 0x000fe20003fa4070 */
[-C--:B------:R-:W-:Y:S01]  /*287e0*/  FMUL R173, R181, R26.reuse ;  /* 0x0000001ab5ad7220 */ /* 0x080fe20000400000 */
[----:B------:R-:W-:Y:S01]  /*287f0*/  ISETP.GT.U32.AND P1, PT, R204, R33, PT ;  /* 0x00000021cc00720c */ /* 0x000fe20003f24070 */
[-C--:B------:R-:W-:Y:S01]  /*28800*/  FMUL R154, R175, R26.reuse ;  /* 0x0000001aaf9a7220 */ /* 0x080fe20000400000 */
[----:B------:R-:W-:Y:S01]  /*28810*/  ISETP.GT.U32.AND.EX P2, PT, R28, RZ, PT, P2 ;  /* 0x000000ff1c00720c */ /* 0x000fe20003f44120 */
[----:B------:R-:W-:Y:S01]  /*28820*/  FMUL R176, R178, R26 ;  /* 0x0000001ab2b07220 */ /* 0x000fe20000400000 */
[----:B------:R-:W-:Y:S01]  /*28830*/  ISETP.GT.U32.AND.EX P4, PT, R35, RZ, PT, P4 ;  /* 0x000000ff2300720c */ /* 0x000fe20003f84140 */
[----:B------:R-:W4:Y:S01]  /*28840*/  LDL.LU.64 R24, [R1] ;  /* 0x0000000001187983 */ /* 0x000f220000300a00 */
[----:B------:R-:W-:-:S02]  /*28850*/  ISETP.GT.U32.AND.EX P5, PT, R31, RZ, PT, P5 ;  /* 0x000000ff1f00720c */ /* 0x000fc40003fa4150 */
[----:B------:R-:W-:Y:S02]  /*28860*/  ISETP.GT.U32.AND.EX P1, PT, R36, RZ, PT, P1 ;  /* 0x000000ff2400720c */ /* 0x000fe40003f24110 */
[----:B------:R-:W-:Y:S02]  /*28870*/  FSEL R169, R169, -INF , !P6 ;  /* 0xff800000a9a97808 */ /* 0x000fe40007000000 */
[----:B------:R-:W-:Y:S02]  /*28880*/  FSEL R177, R177, -INF , !P2 ;  /* 0xff800000b1b17808 */ /* 0x000fe40005000000 */
[----:B------:R-:W-:Y:S02]  /*28890*/  FSEL R156, R156, -INF , !P4 ;  /* 0xff8000009c9c7808 */ /* 0x000fe40006000000 */
[C---:B------:R-:W-:Y:S02]  /*288a0*/  ISETP.GT.U32.AND P6, PT, R210.reuse, R34, PT ;  /* 0x00000022d200720c */ /* 0x040fe40003fc4070 */
[----:B------:R-:W-:-:S02]  /*288b0*/  ISETP.GT.U32.AND P2, PT, R210, R33, PT ;  /* 0x00000021d200720c */ /* 0x000fc40003f44070 */
[----:B------:R-:W-:Y:S02]  /*288c0*/  FSEL R171, R171, -INF , !P5 ;  /* 0xff800000abab7808 */ /* 0x000fe40006800000 */
[-C--:B------:R-:W-:Y:S02]  /*288d0*/  ISETP.GT.U32.AND P4, PT, R208, R33.reuse, PT ;  /* 0x00000021d000720c */ /* 0x080fe40003f84070 */
[-C--:B------:R-:W-:Y:S02]  /*288e0*/  ISETP.GT.U32.AND P0, PT, R209, R33.reuse, PT ;  /* 0x00000021d100720c */ /* 0x080fe40003f04070 */
[----:B------:R-:W-:Y:S02]  /*288f0*/  FSEL R172, R16, -INF , !P1 ;  /* 0xff80000010ac7808 */ /* 0x000fe40004800000 */
[-C--:B------:R-:W-:Y:S02]  /*28900*/  ISETP.GT.U32.AND P5, PT, R206, R33.reuse, PT ;  /* 0x00000021ce00720c */ /* 0x080fe40003fa4070 */
[-C--:B------:R-:W-:Y:S01]  /*28910*/  ISETP.GT.U32.AND P3, PT, R207, R33.reuse, PT ;  /* 0x00000021cf00720c */ /* 0x080fe20003f64070 */
[-C--:B------:R-:W-:Y:S01]  /*28920*/  FMUL R168, R179, R26.reuse ;  /* 0x0000001ab3a87220 */ /* 0x080fe20000400000 */
[----:B------:R-:W-:Y:S01]  /*28930*/  ISETP.GT.U32.AND P1, PT, R205, R33, PT ;  /* 0x00000021cd00720c */ /* 0x000fe20003f24070 */
[----:B------:R-:W-:Y:S01]  /*28940*/  FMUL R174, R182, R26 ;  /* 0x0000001ab6ae7220 */ /* 0x000fe20000400000 */
[----:B------:R-:W-:-:S02]  /*28950*/  ISETP.GT.U32.AND.EX P6, PT, R27, RZ, PT, P6 ;  /* 0x000000ff1b00720c */ /* 0x000fc40003fc4160 */
[----:B------:R-:W-:Y:S02]  /*28960*/  ISETP.GT.U32.AND.EX P2, PT, R27, RZ, PT, P2 ;  /* 0x000000ff1b00720c */ /* 0x000fe40003f44120 */
[----:B------:R-:W-:Y:S01]  /*28970*/  ISETP.GT.U32.AND.EX P4, PT, R29, RZ, PT, P4 ;  /* 0x000000ff1d00720c */ /* 0x000fe20003f84140 */
[----:B------:R-:W4:Y:S01]  /*28980*/  LDL.LU.64 R26, [R1+0x8] ;  /* 0x00000800011a7983 */ /* 0x000f220000300a00 */
[----:B------:R-:W-:Y:S02]  /*28990*/  ISETP.GT.U32.AND.EX P0, PT, R28, RZ, PT, P0 ;  /* 0x000000ff1c00720c */ /* 0x000fe40003f04100 */
[----:B------:R-:W-:Y:S01]  /*289a0*/  ISETP.GT.U32.AND.EX P5, PT, R31, RZ, PT, P5 ;  /* 0x000000ff1f00720c */ /* 0x000fe20003fa4150 */
[----:B------:R-:W4:Y:S01]  /*289b0*/  LDL.LU.64 R28, [R1+0x10] ;  /* 0x00001000011c7983 */ /* 0x000f220000300a00 */
[----:B------:R-:W-:Y:S02]  /*289c0*/  ISETP.GT.U32.AND.EX P3, PT, R30, RZ, PT, P3 ;  /* 0x000000ff1e00720c */ /* 0x000fe40003f64130 */
[----:B------:R-:W-:Y:S01]  /*289d0*/  ISETP.GT.U32.AND.EX P1, PT, R32, RZ, PT, P1 ;  /* 0x000000ff2000720c */ /* 0x000fe20003f24110 */
        /* <DEDUP_REMOVED lines=61> */
[----:B------:R-:W-:-:S04]  /*28db0*/  FMNMX R16, R159, R157, !PT ;  /* 0x0000009d9f107209 */ /* 0x000fc80007800000 */
[----:B------:R-:W-:-:S04]  /*28dc0*/  FMNMX R16, R21, R16, !PT ;  /* 0x0000001015107209 */ /* 0x000fc80007800000 */
[----:B------:R-:W-:-:S04]  /*28dd0*/  FMNMX R16, R184, R16, !PT ;  /* 0x00000010b8107209 */ /* 0x000fc80007800000 */
[----:B------:R-:W-:-:S04]  /*28de0*/  FMNMX R16, R188, R16, !PT ;  /* 0x00000010bc107209 */ /* 0x000fc80007800000 */
[----:B------:R-:W-:Y:S02]  /*28df0*/  FMNMX R16, R186, R16, !PT ;  /* 0x00000010ba107209 */ /* 0x000fe40007800000 */
[----:B------:R-:W-:Y:S02]  /*28e00*/  FMNMX R17, R152, R153, !PT ;  /* 0x0000009998117209 */ /* 0x000fe40007800000 */
[----:B------:R-:W-:Y:S02]  /*28e10*/  FMNMX R16, R162, R16, !PT ;  /* 0x00000010a2107209 */ /* 0x000fe40007800000 */
[----:B------:R-:W-:Y:S02]  /*28e20*/  FMNMX R17, R156, R17, !PT ;  /* 0x000000119c117209 */ /* 0x000fe40007800000 */
[----:B------:R-:W-:Y:S02]  /*28e30*/  FMNMX R16, R160, R16, !PT ;  /* 0x00000010a0107209 */ /* 0x000fe40007800000 */
[----:B------:R-:W-:-:S02]  /*28e40*/  FMNMX R17, R185, R17, !PT ;  /* 0x00000011b9117209 */ /* 0x000fc40007800000 */
[----:B------:R-:W-:Y:S02]  /*28e50*/  FMNMX R16, R203, R16, !PT ;  /* 0x00000010cb107209 */ /* 0x000fe40007800000 */
[----:B------:R-:W-:Y:S02]  /*28e60*/  FMNMX R20, R212, R17, !PT ;  /* 0x00000011d4147209 */ /* 0x000fe40007800000 */
[----:B------:R-:W-:-:S04]  /*28e70*/  FMNMX R16, R201, R16, !PT ;  /* 0x00000010c9107209 */ /* 0x000fc80007800000 */
[----:B------:R-:W-:Y:S02]  /*28e80*/  FMNMX R17, R170, R16, !PT ;  /* 0x00000010aa117209 */ /* 0x000fe40007800000 */
[----:B------:R-:W-:-:S04]  /*28e90*/  FMNMX R16, R187, R20, !PT ;  /* 0x00000014bb107209 */ /* 0x000fc80007800000 */
[----:B------:R-:W-:-:S04]  /*28ea0*/  FMNMX R16, R163, R16, !PT ;  /* 0x00000010a3107209 */ /* 0x000fc80007800000 */
[----:B------:R-:W-:Y:S02]  /*28eb0*/  FMNMX R16, R161, R16, !PT ;  /* 0x00000010a1107209 */ /* 0x000fe40007800000 */
[----:B------:R-:W-:Y:S02]  /*28ec0*/  FMNMX R17, R171, R17, !PT ;  /* 0x00000011ab117209 */ /* 0x000fe40007800000 */
[----:B------:R-:W-:Y:S02]  /*28ed0*/  FMNMX R16, R202, R16, !PT ;  /* 0x00000010ca107209 */ /* 0x000fe40007800000 */
[----:B------:R-:W-:Y:S02]  /*28ee0*/  FSEL R155, R155, -INF , !P1 ;  /* 0xff8000009b9b7808 */ /* 0x000fe40004800000 */
[----:B------:R-:W-:Y:S02]  /*28ef0*/  FMNMX R16, R172, R16, !PT ;  /* 0x00000010ac107209 */ /* 0x000fe40007800000 */
[----:B------:R-:W-:-:S02]  /*28f00*/  FMNMX R17, R200, R17, !PT ;  /* 0x00000011c8117209 */ /* 0x000fc40007800000 */
[----:B------:R-:W-:Y:S02]  /*28f10*/  FSEL R154, R154, -INF , !P5 ;  /* 0xff8000009a9a7808 */ /* 0x000fe40006800000 */
[----:B------:R-:W-:Y:S02]  /*28f20*/  FMNMX R16, R155, R16, !PT ;  /* 0x000000109b107209 */ /* 0x000fe40007800000 */
[----:B------:R-:W-:Y:S02]  /*28f30*/  FMNMX R17, R169, R17, !PT ;  /* 0x00000011a9117209 */ /* 0x000fe40007800000 */
[----:B------:R-:W-:Y:S02]  /*28f40*/  FSEL R176, R176, -INF , !P3 ;  /* 0xff800000b0b07808 */ /* 0x000fe40005800000 */
[----:B------:R-:W-:Y:S02]  /*28f50*/  FMNMX R16, R154, R16, !PT ;  /* 0x000000109a107209 */ /* 0x000fe40007800000 */
[----:B------:R-:W-:-:S02]  /*28f60*/  FSEL R173, R173, -INF , !P6 ;  /* 0xff800000adad7808 */ /* 0x000fc40007000000 */
[----:B------:R-:W-:Y:S02]  /*28f70*/  FMNMX R17, R177, R17, !PT ;  /* 0x00000011b1117209 */ /* 0x000fe40007800000 */
[----:B------:R-:W-:Y:S02]  /*28f80*/  FSEL R168, R168, -INF , !P4 ;  /* 0xff800000a8a87808 */ /* 0x000fe40006000000 */
[----:B------:R-:W-:Y:S02]  /*28f90*/  FMNMX R16, R176, R16, !PT ;  /* 0x00000010b0107209 */ /* 0x000fe40007800000 */
[----:B------:R-:W-:Y:S02]  /*28fa0*/  FMNMX R17, R173, R17, !PT ;  /* 0x00000011ad117209 */ /* 0x000fe40007800000 */
[----:B------:R-:W-:Y:S02]  /*28fb0*/  FSEL R174, R174, -INF , !P0 ;  /* 0xff800000aeae7808 */ /* 0x000fe40004000000 */
[----:B------:R-:W-:Y:S01]  /*28fc0*/  FMNMX R16, R168, R16, !PT ;  /* 0x00000010a8107209 */ /* 0x000fe20007800000 */
[----:B------:R-:W0:Y:S01]  /*28fd0*/  SHFL.BFLY PT, R158, R17, 0x2, 0x1f ;  /* 0x0c401f00119e7f89 */ /* 0x000e2200000e0000 */
[----:B------:R-:W-:-:S02]  /*28fe0*/  FSEL R194, R194, -INF , !P2 ;  /* 0xff800000c2c27808 */ /* 0x000fc40005000000 */
[----:B------:R-:W-:-:S04]  /*28ff0*/  FMNMX R16, R174, R16, !PT ;  /* 0x00000010ae107209 */ /* 0x000fc80007800000 */
[----:B------:R-:W-:-:S05]  /*29000*/  FMNMX R16, R194, R16, !PT ;  /* 0x00000010c2107209 */ /* 0x000fca0007800000 */
[----:B------:R-:W1:Y:S01]  /*29010*/  SHFL.BFLY PT, R20, R16, 0x2, 0x1f ;  /* 0x0c401f0010147f89 */ /* 0x000e6200000e0000 */
[----:B0-----:R-:W-:-:S05]  /*29020*/  FMNMX R17, R17, R158, !PT ;  /* 0x0000009e11117209 */ /* 0x001fca0007800000 */
[----:B------:R-:W0:Y:S01]  /*29030*/  SHFL.BFLY PT, R158, R17, 0x1, 0x1f ;  /* 0x0c201f00119e7f89 */ /* 0x000e2200000e0000 */
[----:B-1----:R-:W-:-:S05]  /*29040*/  FMNMX R16, R16, R20, !PT ;  /* 0x0000001410107209 */ /* 0x002fca0007800000 */
[----:B------:R-:W1:Y:S01]  /*29050*/  SHFL.BFLY PT, R164, R16, 0x1, 0x1f ;  /* 0x0c201f0010a47f89 */ /* 0x000e6200000e0000 */
[----:B0-----:R-:W-:-:S04]  /*29060*/  FMNMX R20, R17, R158, !PT ;  /* 0x0000009e11147209 */ /* 0x001fc80007800000 */
[----:B--2---:R-:W-:-:S05]  /*29070*/  FMNMX R20, R20, R166, !PT ;  /* 0x000000a614147209 */ /* 0x004fca0007800000 */
[----:B------:R-:W-:Y:S01]  /*29080*/  FADD R197, R21, -R20 ;  /* 0x8000001415c57221 */ /* 0x000fe20000000000 */
[----:B-1----:R-:W-:Y:S01]  /*29090*/  FMNMX R21, R16, R164, !PT ;  /* 0x000000a410157209 */ /* 0x002fe20007800000 */
[----:B------:R-:W-:-:S03]  /*290a0*/  FADD R16, -R20, R166 ;  /* 0x000000a614107221 */ /* 0x000fc60000000100 */
[----:B---3--:R-:W-:Y:S01]  /*290b0*/  FMNMX R21, R21, R165, !PT ;  /* 0x000000a515157209 */ /* 0x008fe20007800000 */
[----:B------:R-:W-:Y:S01]  /*290c0*/  FMUL R16, R16, 1.4426950216293334961 ;  /* 0x3fb8aa3b10107820 */ /* 0x000fe20000400000 */
[----:B------:R-:W-:-:S03]  /*290d0*/  FADD R199, R159, -R20 ;  /* 0x800000149fc77221 */ /* 0x000fc60000000000 */
[----:B------:R0:W4:Y:S01]  /*290e0*/  MUFU.EX2 R17, R16 ;  /* 0x0000001000117308 */ /* 0x0001220000000800 */
[--C-:B------:R-:W-:Y:S01]  /*290f0*/  FADD R198, R157, -R20.reuse ;  /* 0x800000149dc67221 */ /* 0x100fe20000000000 */
[----:B------:R-:W-:Y:S01]  /*29100*/  FADD R196, R184, -R20 ;  /* 0x80000014b8c47221 */ /* 0x000fe20000000000 */
[--C-:B------:R-:W-:Y:S01]  /*29110*/  FADD R195, R152, -R21.reuse ;  /* 0x8000001598c37221 */ /* 0x100fe20000000000 */
[--C-:B------:R-:W-:Y:S01]  /*29120*/  FADD R193, R153, -R21.reuse ;  /* 0x8000001599c17221 */ /* 0x100fe20000000000 */
[--C-:B------:R-:W-:Y:S01]  /*29130*/  FADD R192, R156, -R21.reuse ;  /* 0x800000159cc07221 */ /* 0x100fe20000000000 */
[----:B------:R-:W-:Y:S01]  /*29140*/  FADD R191, R185, -R21 ;  /* 0x80000015b9bf7221 */ /* 0x000fe20000000000 */
[----:B0-----:R-:W-:Y:S01]  /*29150*/  FADD R16, -R21, R165 ;  /* 0x000000a515107221 */ /* 0x001fe20000000100 */
[----:B------:R-:W-:Y:S01]  /*29160*/  FMUL R199, R199, 1.4426950216293334961 ;  /* 0x3fb8aa3bc7c77820 */ /* 0x000fe20000400000 */
[----:B------:R-:W-:Y:S02]  /*29170*/  FMUL R198, R198, 1.4426950216293334961 ;  /* 0x3fb8aa3bc6c67820 */ /* 0x000fe40000400000 */
[----:B------:R-:W-:Y:S01]  /*29180*/  FMUL R16, R16, 1.4426950216293334961 ;  /* 0x3fb8aa3b10107820 */ /* 0x000fe20000400000 */
[----:B------:R-:W-:Y:S01]  /*29190*/  FMUL R197, R197, 1.4426950216293334961 ;  /* 0x3fb8aa3bc5c57820 */ /* 0x000fe20000400000 */
[----:B------:R-:W-:Y:S01]  /*291a0*/  FMUL R196, R196, 1.4426950216293334961 ;  /* 0x3fb8aa3bc4c47820 */ /* 0x000fe20000400000 */
[----:B------:R-:W-:Y:S01]  /*291b0*/  FMUL R195, R195, 1.4426950216293334961 ;  /* 0x3fb8aa3bc3c37820 */ /* 0x000fe20000400000 */
[----:B------:R-:W-:Y:S01]  /*291c0*/  FMUL R193, R193, 1.4426950216293334961 ;  /* 0x3fb8aa3bc1c17820 */ /* 0x000fe20000400000 */
[----:B------:R-:W-:Y:S01]  /*291d0*/  FMUL R192, R192, 1.4426950216293334961 ;  /* 0x3fb8aa3bc0c07820 */ /* 0x000fe20000400000 */
[----:B------:R-:W-:Y:S01]  /*291e0*/  FMUL R191, R191, 1.4426950216293334961 ;  /* 0x3fb8aa3bbfbf7820 */ /* 0x000fe20000400000 */
[----:B------:R-:W0:Y:S08]  /*291f0*/  MUFU.EX2 R16, R16 ;  /* 0x0000001000107308 */ /* 0x000e300000000800 */
[----:B------:R-:W-:Y:S08]  /*29200*/  MUFU.EX2 R199, R199 ;  /* 0x000000c700c77308 */ /* 0x000ff00000000800 */
[----:B------:R-:W1:Y:S08]  /*29210*/  MUFU.EX2 R198, R198 ;  /* 0x000000c600c67308 */ /* 0x000e700000000800 */
[----:B------:R-:W-:Y:S08]  /*29220*/  MUFU.EX2 R197, R197 ;  /* 0x000000c500c57308 */ /* 0x000ff00000000800 */
[----:B------:R-:W2:Y:S08]  /*29230*/  MUFU.EX2 R196, R196 ;  /* 0x000000c400c47308 */ /* 0x000eb00000000800 */
[----:B------:R-:W-:Y:S08]  /*29240*/  MUFU.EX2 R195, R195 ;  /* 0x000000c300c37308 */ /* 0x000ff00000000800 */
[----:B------:R-:W3:Y:S08]  /*29250*/  MUFU.EX2 R193, R193 ;  /* 0x000000c100c17308 */ /* 0x000ef00000000800 */
[----:B------:R-:W-:Y:S08]  /*29260*/  MUFU.EX2 R192, R192 ;  /* 0x000000c000c07308 */ /* 0x000ff00000000800 */
[----:B------:R-:W3:Y:S01]  /*29270*/  MUFU.EX2 R191, R191 ;  /* 0x000000bf00bf7308 */ /* 0x000ee20000000800 */
        /* <DEDUP_REMOVED lines=64> */
[-C--:B0-----:R-:W-:Y:S01]  /*29680*/  FMUL R26, R26, R16.reuse ;  /* 0x000000101a1a7220 */ /* 0x081fe20000400000 */
        /* <DEDUP_REMOVED lines=63> */
[----:B-1----:R-:W-:-:S02]  /*29a80*/  F2FP.F16.F32.PACK_AB R164, R198, R199 ;  /* 0x000000c7c6a4723e */ /* 0x002fc400000000ff */
[----:B--2---:R-:W-:Y:S02]  /*29a90*/  F2FP.F16.F32.PACK_AB R166, R196, R197 ;  /* 0x000000c5c4a6723e */ /* 0x004fe400000000ff */
[----:B---3--:R-:W-:Y:S02]  /*29aa0*/  F2FP.F16.F32.PACK_AB R165, R193, R195 ;  /* 0x000000c3c1a5723e */ /* 0x008fe400000000ff */
[----:B------:R-:W-:-:S04]  /*29ab0*/  F2FP.F16.F32.PACK_AB R167, R191, R192 ;  /* 0x000000c0bfa7723e */ /* 0x000fc800000000ff */
[----:B------:R-:W-:-:S06]  /*29ac0*/  WARPGROUP.ARRIVE ;  /* 0x00000000000079c5 */ /* 0x000fcc0000000000 */
[----:B------:R-:W-:Y:S01]  /*29ad0*/  HGMMA.64x256x16.F32 R24, R164, gdesc[UR52], R24, gsb0 ;  /* 0x03e00034a4187df0 */ /* 0x000fe20008000818 */
[--C-:B------:R-:W-:Y:S01]  /*29ae0*/  FADD R190, R188, -R20.reuse ;  /* 0x80000014bcbe7221 */ /* 0x100fe20000000000 */
[--C-:B------:R-:W-:Y:S01]  /*29af0*/  FADD R189, R186, -R20.reuse ;  /* 0x80000014babd7221 */ /* 0x100fe20000000000 */
[--C-:B------:R-:W-:Y:S01]  /*29b00*/  FADD R186, R162, -R20.reuse ;  /* 0x80000014a2ba7221 */ /* 0x100fe20000000000 */
[----:B------:R-:W-:Y:S01]  /*29b10*/  FADD R185, R160, -R20 ;  /* 0x80000014a0b97221 */ /* 0x000fe20000000000 */
[--C-:B------:R-:W-:Y:S01]  /*29b20*/  FADD R188, R212, -R21.reuse ;  /* 0x80000015d4bc7221 */ /* 0x100fe20000000000 */
[--C-:B------:R-:W-:Y:S01]  /*29b30*/  FADD R187, R187, -R21.reuse ;  /* 0x80000015bbbb7221 */ /* 0x100fe20000000000 */
[--C-:B------:R-:W-:Y:S01]  /*29b40*/  FADD R184, R163, -R21.reuse ;  /* 0x80000015a3b87221 */ /* 0x100fe20000000000 */
[----:B------:R-:W-:Y:S01]  /*29b50*/  FADD R183, R161, -R21 ;  /* 0x80000015a1b77221 */ /* 0x000fe20000000000 */
        /* <DEDUP_REMOVED lines=8> */
[----:B------:R-:W-:Y:S08]  /*29be0*/  MUFU.EX2 R190, R190 ;  /* 0x000000be00be7308 */ /* 0x000ff00000000800 */
[----:B------:R-:W0:Y:S08]  /*29bf0*/  MUFU.EX2 R189, R189 ;  /* 0x000000bd00bd7308 */ /* 0x000e300000000800 */
[----:B------:R-:W-:Y:S08]  /*29c00*/  MUFU.EX2 R186, R186 ;  /* 0x000000ba00ba7308 */ /* 0x000ff00000000800 */
[----:B------:R-:W-:Y:S08]  /*29c10*/  MUFU.EX2 R185, R185 ;  /* 0x000000b900b97308 */ /* 0x000ff00000000800 */
[----:B------:R-:W-:Y:S08]  /*29c20*/  MUFU.EX2 R188, R188 ;  /* 0x000000bc00bc7308 */ /* 0x000ff00000000800 */
[----:B------:R-:W1:Y:S08]  /*29c30*/  MUFU.EX2 R187, R187 ;  /* 0x000000bb00bb7308 */ /* 0x000e700000000800 */
[----:B------:R-:W-:Y:S08]  /*29c40*/  MUFU.EX2 R184, R184 ;  /* 0x000000b800b87308 */ /* 0x000ff00000000800 */
[----:B------:R-:W2:Y:S01]  /*29c50*/  MUFU.EX2 R183, R183 ;  /* 0x000000b700b77308 */ /* 0x000ea20000000800 */
[----:B0-----:R-:W-:-:S02]  /*29c60*/  F2FP.F16.F32.PACK_AB R160, R189, R190 ;  /* 0x000000bebda0723e */ /* 0x001fc400000000ff */
[----:B-1----:R-:W-:Y:S02]  /*29c70*/  F2FP.F16.F32.PACK_AB R161, R187, R188 ;  /* 0x000000bcbba1723e */ /* 0x002fe400000000ff */
[----:B------:R-:W-:Y:S02]  /*29c80*/  F2FP.F16.F32.PACK_AB R162, R185, R186 ;  /* 0x000000bab9a2723e */ /* 0x000fe400000000ff */
[----:B--2---:R-:W-:Y:S01]  /*29c90*/  F2FP.F16.F32.PACK_AB R163, R183, R184 ;  /* 0x000000b8b7a3723e */ /* 0x004fe200000000ff */
[--C-:B------:R-:W-:Y:S01]  /*29ca0*/  FADD R178, R171, -R20.reuse ;  /* 0x80000014abb27221 */ /* 0x100fe20000000000 */
[--C-:B------:R-:W-:Y:S01]  /*29cb0*/  FADD R175, R172, -R21.reuse ;  /* 0x80000015acaf7221 */ /* 0x100fe20000000000 */
[--C-:B------:R-:W-:Y:S01]  /*29cc0*/  FADD R182, R203, -R20.reuse ;  /* 0x80000014cbb67221 */ /* 0x100fe20000000000 */
[--C-:B------:R-:W-:Y:S01]  /*29cd0*/  FADD R181, R201, -R20.reuse ;  /* 0x80000014c9b57221 */ /* 0x100fe20000000000 */
[----:B------:R-:W-:Y:S01]  /*29ce0*/  FADD R179, R170, -R20 ;  /* 0x80000014aab37221 */ /* 0x000fe20000000000 */
        /* <DEDUP_REMOVED lines=12> */
[----:B------:R-:W0:Y:S01]  /*29db0*/  MUFU.EX2 R181, R181 ;  /* 0x000000b500b57308 */ /* 0x000e220000000800 */
[----:B------:R-:W-:-:S02]  /*29dc0*/  WARPGROUP.DEPBAR.LE gsb0, 0x0 ;  /* 0x00008000000079c5 */ /* 0x000fc40000010000 */
[----:B------:R-:W-:-:S06]  /*29dd0*/  WARPGROUP.ARRIVE ;  /* 0x00000000000079c5 */ /* 0x000fcc0000000000 */
[----:B------:R-:W-:Y:S01]  /*29de0*/  HGMMA.64x256x16.F32 R24, R160, gdesc[UR4], R24, gsb0 ;  /* 0x03e00004a0187df0 */ /* 0x000fe20008000818 */
        /* <DEDUP_REMOVED lines=11> */
[----:B------:R-:W-:-:S03]  /*29ea0*/  FADD R177, R173, -R20 ;  /* 0x80000014adb17221 */ /* 0x000fc60000000000 */
[----:B------:R-:W-:-:S04]  /*29eb0*/  FMUL R152, R152, 1.4426950216293334961 ;  /* 0x3fb8aa3b98987820 */ /* 0x000fc80000400000 */
[----:B------:R0:W-:Y:S01]  /*29ec0*/  MUFU.EX2 R173, R152 ;  /* 0x0000009800ad7308 */ /* 0x0001e20000000800 */
[--C-:B------:R-:W-:Y:S01]  /*29ed0*/  FADD R170, R200, -R20.reuse ;  /* 0x80000014c8aa7221 */ /* 0x100fe20000000000 */
[----:B------:R-:W-:Y:S01]  /*29ee0*/  FADD R169, R169, -R20 ;  /* 0x80000014a9a97221 */ /* 0x000fe20000000000 */
[--C-:B------:R-:W-:Y:S01]  /*29ef0*/  FADD R194, R194, -R21.reuse ;  /* 0x80000015c2c27221 */ /* 0x100fe20000000000 */
[--C-:B------:R-:W-:Y:S01]  /*29f00*/  FADD R153, R168, -R21.reuse ;  /* 0x80000015a8997221 */ /* 0x100fe20000000000 */
[--C-:B0-----:R-:W-:Y:S01]  /*29f10*/  FADD R152, R176, -R21.reuse ;  /* 0x80000015b0987221 */ /* 0x101fe20000000000 */
[----:B------:R-:W-:-:S03]  /*29f20*/  FADD R176, R174, -R21 ;  /* 0x80000015aeb07221 */ /* 0x000fc60000000000 */
[----:B------:R-:W-:Y:S01]  /*29f30*/  FMUL R152, R152, 1.4426950216293334961 ;  /* 0x3fb8aa3b98987820 */ /* 0x000fe20000400000 */
[----:B------:R-:W-:Y:S01]  /*29f40*/  FMUL R170, R170, 1.4426950216293334961 ;  /* 0x3fb8aa3baaaa7820 */ /* 0x000fe20000400000 */
[----:B------:R-:W-:Y:S01]  /*29f50*/  FMUL R169, R169, 1.4426950216293334961 ;  /* 0x3fb8aa3ba9a97820 */ /* 0x000fe20000400000 */
[----:B------:R-:W-:Y:S01]  /*29f60*/  FMUL R177, R177, 1.4426950216293334961 ;  /* 0x3fb8aa3bb1b17820 */ /* 0x000fe20000400000 */
[----:B------:R-:W-:Y:S01]  /*29f70*/  FMUL R176, R176, 1.4426950216293334961 ;  /* 0x3fb8aa3bb0b07820 */ /* 0x000fe20000400000 */
[----:B------:R-:W-:Y:S01]  /*29f80*/  FMUL R194, R194, 1.4426950216293334961 ;  /* 0x3fb8aa3bc2c27820 */ /* 0x000fe20000400000 */
[----:B------:R0:W-:Y:S02]  /*29f90*/  MUFU.EX2 R168, R152 ;  /* 0x0000009800a87308 */ /* 0x0001e40000000800 */
[----:B0-----:R-:W-:-:S06]  /*29fa0*/  FMUL R152, R153, 1.4426950216293334961 ;  /* 0x3fb8aa3b99987820 */ /* 0x001fcc0000400000 */
[----:B------:R-:W-:Y:S08]  /*29fb0*/  MUFU.EX2 R170, R170 ;  /* 0x000000aa00aa7308 */ /* 0x000ff00000000800 */
[----:B------:R-:W0:Y:S08]  /*29fc0*/  MUFU.EX2 R169, R169 ;  /* 0x000000a900a97308 */ /* 0x000e300000000800 */
[----:B------:R-:W-:Y:S08]  /*29fd0*/  MUFU.EX2 R177, R177 ;  /* 0x000000b100b17308 */ /* 0x000ff00000000800 */
[----:B------:R0:W1:Y:S01]  /*29fe0*/  MUFU.EX2 R174, R152 ;  /* 0x0000009800ae7308 */ /* 0x0000620000000800 */
[----:B------:R-:W-:-:S02]  /*29ff0*/  WARPGROUP.DEPBAR.LE gsb0, 0x0 ;  /* 0x00008000000079c5 */ /* 0x000fc40000010000 */
[----:B------:R-:W-:-:S06]  /*2a000*/  WARPGROUP.ARRIVE ;  /* 0x00000000000079c5 */ /* 0x000fcc0000000000 */
[----:B------:R-:W-:Y:S01]  /*2a010*/  HGMMA.64x256x16.F32 R24, R156, gdesc[UR8], R24, gsb0 ;  /* 0x03e000089c187df0 */ /* 0x000fe20008000818 */
[----:B------:R-:W-:Y:S08]  /*2a020*/  MUFU.EX2 R176, R176 ;  /* 0x000000b000b07308 */ /* 0x000ff00000000800 */
[----:B------:R-:W2:Y:S01]  /*2a030*/  MUFU.EX2 R194, R194 ;  /* 0x000000c200c27308 */ /* 0x000ea20000000800 */
[----:B0-----:R-:W-:-:S02]  /*2a040*/  F2FP.F16.F32.PACK_AB R152, R169, R170 ;  /* 0x000000aaa998723e */ /* 0x001fc400000000ff */
[----:B-1----:R-:W-:Y:S02]  /*2a050*/  F2FP.F16.F32.PACK_AB R153, R174, R168 ;  /* 0x000000a8ae99723e */ /* 0x002fe400000000ff */
[----:B------:R-:W-:Y:S02]  /*2a060*/  F2FP.F16.F32.PACK_AB R154, R177, R173 ;  /* 0x000000adb19a723e */ /* 0x000fe400000000ff */
[----:B--2---:R-:W-:Y:S01]  /*2a070*/  F2FP.F16.F32.PACK_AB R155, R194, R176 ;  /* 0x000000b0c29b723e */ /* 0x004fe200000000ff */
[----:B------:R-:W-:-:S03]  /*2a080*/  WARPGROUP.DEPBAR.LE gsb0, 0x0 ;  /* 0x00008000000079c5 */ /* 0x000fc60000010000 */
[----:B------:R-:W-:-:S08]  /*2a090*/  WARPGROUP.ARRIVE ;  /* 0x00000000000079c5 */ /* 0x000fd00000000000 */
[----:B------:R-:W-:Y:S03]  /*2a0a0*/  HGMMA.64x256x16.F32 R24, R152, gdesc[UR12], R24, gsb0 ;  /* 0x03e0000c98187df0 */ /* 0x000fe60008000818 */
[----:B------:R-:W-:Y:S02]  /*2a0b0*/  WARPGROUP.DEPBAR.LE gsb0, 0x0 ;  /* 0x00008000000079c5 */ /* 0x000fe40000010000 */
[----:B------:R-:W-:Y:S04]  /*2a0c0*/  STL.64 [R1], R24 ;  /* 0x0000001801007387 */ /* 0x000fe80000100a00 */
        /* <DEDUP_REMOVED lines=63> */
[----:B0-----:R-:W2:Y:S04]  /*2a4c0*/  LDL.LU.64 R150, [R1+0x1b88] ;  /* 0x001b880001967983 */ /* 0x001ea80000300a00 */
[----:B------:R-:W3:Y:S04]  /*2a4d0*/  LDL.LU.64 R148, [R1+0x1b80] ;  /* 0x001b800001947983 */ /* 0x000ee80000300a00 */
        /* <DEDUP_REMOVED lines=62> */
[----:B------:R-:W4:Y:S04]  /*2a8c0*/  LDL.LU R204, [R1+0x980] ;  /* 0x0009800001cc7983 */ /* 0x000f280000300800 */
[----:B------:R-:W4:Y:S04]  /*2a8d0*/  LDL.LU R202, [R1+0x984] ;  /* 0x0009840001ca7983 */ /* 0x000f280000300800 */
[----:B------:R-:W4:Y:S04]  /*2a8e0*/  LDL.LU R203, [R1+0x988] ;  /* 0x0009880001cb7983 */ /* 0x000f280000300800 */
[----:B------:R-:W4:Y:S04]  /*2a8f0*/  LDL.LU R201, [R1+0x97c] ;  /* 0x00097c0001c97983 */ /* 0x000f280000300800 */
[----:B------:R-:W4:Y:S01]  /*2a900*/  LDL R200, [R1+0x98c] ;  /* 0x00098c0001c87983 */ /* 0x000f220000100800 */
[-C--:B--2---:R-:W-:Y:S01]  /*2a910*/  FMUL R150, R150, R16.reuse ;  /* 0x0000001096967220 */ /* 0x084fe20000400000 */
[-C--:B------:R-:W-:Y:S01]  /*2a920*/  FMUL R151, R151, R16.reuse ;  /* 0x0000001097977220 */ /* 0x080fe20000400000 */
[-C--:B---3--:R-:W-:Y:S01]  /*2a930*/  FMUL R148, R148, R17.reuse ;  /* 0x0000001194947220 */ /* 0x088fe20000400000 */
        /* <DEDUP_REMOVED lines=132> */
[----:B------:R-:W-:-:S06]  /*2b180*/  WARPGROUP.ARRIVE ;  /* 0x00000000000079c5 */ /* 0x000fcc0000000000 */
[----:B------:R-:W0:Y:S01]  /*2b190*/  S2R R226, SR_CTAID.X ;  /* 0x0000000000e27919 */ /* 0x000e220000002500 */
[----:B------:R-:W-:Y:S01]  /*2b1a0*/  IADD3 R229, P0, R229, 0x40, RZ ;  /* 0x00000040e5e57810 */ /* 0x000fe20007f1e0ff */
[----:B------:R-:W1:-:S15]  /*2b1b0*/  LDC R160, c[0x0][0x254] ;  /* 0x00009500ffa07b82 */ /* 0x000e5e0000000800 */
[----:B------:R-:W-:Y:S03]  /*2b1c0*/  HGMMA.64x256x16.F32 R24, R156, gdesc[UR24], R24, gsb0 ;  /* 0x03e000189c187df0 */ /* 0x000fe60008000818 */
[----:B------:R-:W-:Y:S02]  /*2b1d0*/  WARPGROUP.DEPBAR.LE gsb0, 0x0 ;  /* 0x00008000000079c5 */ /* 0x000fe40000010000 */
[----:B------:R-:W-:-:S15]  /*2b1e0*/  WARPGROUP.ARRIVE ;  /* 0x00000000000079c5 */ /* 0x000fde0000000000 */
[----:B------:R-:W-:-:S08]  /*2b1f0*/  NOP ;  /* 0x0000000000007918 */ /* 0x000fd00000000000 */
[----:B------:R-:W-:Y:S01]  /*2b200*/  HGMMA.64x256x16.F32 R24, R152, gdesc[UR28], R24, gsb0 ;  /* 0x03e0001c98187df0 */ /* 0x000fe20008000818 */
[----:B------:R-:W-:-:S04]  /*2b210*/  FADD R157, R195, R193 ;  /* 0x000000c1c39d7221 */ /* 0x000fc80000000000 */
        /* <DEDUP_REMOVED lines=13> */
[----:B------:R-:W-:-:S05]  /*2b2f0*/  FADD R157, R194, R157 ;  /* 0x0000009dc29d7221 */ /* 0x000fca0000000000 */
[----:B------:R-:W-:Y:S01]  /*2b300*/  SHFL.BFLY PT, R159, R157, 0x2, 0x1f ;  /* 0x0c401f009d9f7f89 */ /* 0x000fe200000e0000 */
[----:B------:R-:W-:Y:S02]  /*2b310*/  IADD3.X R230, RZ, R230, RZ, P0, !PT ;  /* 0x000000e6ffe67210 */ /* 0x000fe400007fe4ff */
[----:B0-----:R-:W-:Y:S02]  /*2b320*/  SHF.L.U32 R226, R226, 0x7, RZ ;  /* 0x00000007e2e27819 */ /* 0x001fe400000006ff */
[----:B-1----:R-:W-:Y:S02]  /*2b330*/  LEA R2, R160, R2, 0x6 ;  /* 0x00000002a0027211 */ /* 0x002fe400078e30ff */
[----:B------:R-:W-:Y:S01]  /*2b340*/  LEA R0, R200, R0, 0x6 ;  /* 0x00000000c8007211 */ /* 0x000fe200078e30ff */
[----:B------:R-:W-:Y:S02]  /*2b350*/  WARPGROUP.DEPBAR.LE gsb0, 0x0 ;  /* 0x00008000000079c5 */ /* 0x000fe40000010000 */
[----:B------:R-:W-:Y:S01]  /*2b360*/  FADD R153, R252, R251 ;  /* 0x000000fbfc997221 */ /* 0x000fe20000000000 */
[----:B------:R-:W-:Y:S01]  /*2b370*/  FADD R152, R248, R247 ;  /* 0x000000f7f8987221 */ /* 0x000fe20000000000 */
[----:B------:R-:W-:-:S02]  /*2b380*/  FADD R155, R199, R198 ;  /* 0x000000c6c79b7221 */ /* 0x000fc40000000000 */
[----:B------:R-:W-:Y:S01]  /*2b390*/  FADD R153, R250, R153 ;  /* 0x00000099fa997221 */ /* 0x000fe20000000000 */
[----:B------:R-:W-:Y:S01]  /*2b3a0*/  FADD R152, R246, R152 ;  /* 0x00000098f6987221 */ /* 0x000fe20000000000 */
[----:B------:R-:W-:Y:S02]  /*2b3b0*/  FADD R155, R197, R155 ;  /* 0x0000009bc59b7221 */ /* 0x000fe40000000000 */
[----:B------:R-:W-:Y:S01]  /*2b3c0*/  FADD R153, R249, R153 ;  /* 0x00000099f9997221 */ /* 0x000fe20000000000 */
[----:B------:R-:W-:Y:S01]  /*2b3d0*/  FADD R152, R245, R152 ;  /* 0x00000098f5987221 */ /* 0x000fe20000000000 */
[----:B------:R-:W-:Y:S02]  /*2b3e0*/  FADD R155, R196, R155 ;  /* 0x0000009bc49b7221 */ /* 0x000fe40000000000 */
        /* <DEDUP_REMOVED lines=35> */
[----:B------:R-:W-:-:S03]  /*2b620*/  FADD R155, R177, R155 ;  /* 0x0000009bb19b7221 */ /* 0x000fc60000000000 */
[----:B------:R-:W0:Y:S04]  /*2b630*/  SHFL.BFLY PT, R156, R153, 0x2, 0x1f ;  /* 0x0c401f00999c7f89 */ /* 0x000e2800000e0000 */
[----:B------:R-:W1:Y:S04]  /*2b640*/  SHFL.BFLY PT, R154, R152, 0x2, 0x1f ;  /* 0x0c401f00989a7f89 */ /* 0x000e6800000e0000 */
[----:B------:R-:W2:Y:S01]  /*2b650*/  SHFL.BFLY PT, R158, R155, 0x2, 0x1f ;  /* 0x0c401f009b9e7f89 */ /* 0x000ea200000e0000 */
[----:B0-----:R-:W-:Y:S01]  /*2b660*/  FADD R156, R153, R156 ;  /* 0x0000009c999c7221 */ /* 0x001fe20000000000 */
[----:B-1----:R-:W-:Y:S01]  /*2b670*/  FADD R154, R152, R154 ;  /* 0x0000009a989a7221 */ /* 0x002fe20000000000 */
[----:B------:R-:W-:Y:S01]  /*2b680*/  FADD R152, R157, R159 ;  /* 0x0000009f9d987221 */ /* 0x000fe20000000000 */
[----:B--2---:R-:W-:-:S02]  /*2b690*/  FADD R153, R155, R158 ;  /* 0x0000009e9b997221 */ /* 0x004fc40000000000 */
[----:B------:R-:W0:Y:S04]  /*2b6a0*/  SHFL.BFLY PT, R158, R156, 0x1, 0x1f ;  /* 0x0c201f009c9e7f89 */ /* 0x000e2800000e0000 */
[----:B------:R-:W1:Y:S04]  /*2b6b0*/  SHFL.BFLY PT, R155, R154, 0x1, 0x1f ;  /* 0x0c201f009a9b7f89 */ /* 0x000e6800000e0000 */
[----:B------:R-:W2:Y:S04]  /*2b6c0*/  SHFL.BFLY PT, R157, R153, 0x1, 0x1f ;  /* 0x0c201f00999d7f89 */ /* 0x000ea800000e0000 */
[----:B------:R-:W3:Y:S01]  /*2b6d0*/  SHFL.BFLY PT, R159, R152, 0x1, 0x1f ;  /* 0x0c201f00989f7f89 */ /* 0x000ee200000e0000 */
[----:B0-----:R-:W-:Y:S01]  /*2b6e0*/  FADD R156, R156, R158 ;  /* 0x0000009e9c9c7221 */ /* 0x001fe20000000000 */
[----:B-1----:R-:W-:-:S03]  /*2b6f0*/  FADD R154, R154, R155 ;  /* 0x0000009b9a9a7221 */ /* 0x002fc60000000000 */
[----:B------:R-:W-:Y:S01]  /*2b700*/  FFMA R204, R19, R204, R156 ;  /* 0x000000cc13cc7223 */ /* 0x000fe2000000009c */
[----:B--2---:R-:W-:Y:S01]  /*2b710*/  FADD R153, R153, R157 ;  /* 0x0000009d99997221 */ /* 0x004fe20000000000 */
[----:B------:R-:W-:Y:S01]  /*2b720*/  FFMA R202, R18, R202, R154 ;  /* 0x000000ca12ca7223 */ /* 0x000fe2000000009a */
[----:B---3--:R-:W-:Y:S02]  /*2b730*/  FADD R152, R152, R159 ;  /* 0x0000009f98987221 */ /* 0x008fe40000000000 */
[----:B------:R-:W-:Y:S01]  /*2b740*/  FFMA R203, R17, R203, R153 ;  /* 0x000000cb11cb7223 */ /* 0x000fe20000000099 */
[----:B------:R-:W-:Y:S01]  /*2b750*/  STL [R1+0x980], R204 ;  /* 0x000980cc01007387 */ /* 0x000fe20000100800 */
[----:B------:R-:W-:-:S03]  /*2b760*/  FFMA R201, R16, R201, R152 ;  /* 0x000000c910c97223 */ /* 0x000fc60000000098 */
[----:B------:R0:W-:Y:S04]  /*2b770*/  STL [R1+0x984], R202 ;  /* 0x000984ca01007387 */ /* 0x0001e80000100800 */
[----:B------:R1:W-:Y:S04]  /*2b780*/  STL [R1+0x8ec], R229 ;  /* 0x0008ece501007387 */ /* 0x0003e80000100800 */
[----:B------:R1:W-:Y:S04]  /*2b790*/  STL [R1+0x988], R203 ;  /* 0x000988cb01007387 */ /* 0x0003e80000100800 */
[----:B------:R1:W-:Y:S04]  /*2b7a0*/  STL [R1+0x918], R230 ;  /* 0x000918e601007387 */ /* 0x0003e80000100800 */
[----:B------:R1:W-:Y:S04]  /*2b7b0*/  STL [R1+0x97c], R201 ;  /* 0x00097cc901007387 */ /* 0x0003e80000100800 */
[----:B------:R1:W-:Y:S01]  /*2b7c0*/  STL [R1+0x60c], R22 ;  /* 0x00060c1601007387 */ /* 0x0003e20000100800 */
[----:B0-----:R-:W-:-:S03]  /*2b7d0*/  IADD3 R202, R226, 0x80, RZ ;  /* 0x00000080e2ca7810 */ /* 0x001fc60007ffe0ff */
[----:B------:R1:W-:Y:S04]  /*2b7e0*/  STL [R1+0x608], R23 ;  /* 0x0006081701007387 */ /* 0x0003e80000100800 */
[----:B------:R1:W-:Y:S04]  /*2b7f0*/  STL [R1+0x96c], R22 ;  /* 0x00096c1601007387 */ /* 0x0003e80000100800 */
[----:B------:R1:W-:Y:S04]  /*2b800*/  STL [R1+0x970], R23 ;  /* 0x0009701701007387 */ /* 0x0003e80000100800 */
[----:B------:R1:W-:Y:S01]  /*2b810*/  STL [R1+0x604], R20 ;  /* 0x0006041401007387 */ /* 0x0003e20000100800 */
[----:B------:R-:W-:-:S03]  /*2b820*/  ISETP.GE.U32.AND P0, PT, R229, R202, PT ;  /* 0x000000cae500720c */ /* 0x000fc60003f06070 */
[----:B------:R1:W-:Y:S04]  /*2b830*/  STL [R1+0x600], R21 ;  /* 0x0006001501007387 */ /* 0x0003e80000100800 */
[----:B------:R1:W-:Y:S04]  /*2b840*/  STL [R1+0x974], R20 ;  /* 0x0009741401007387 */ /* 0x0003e80000100800 */
[----:B------:R1:W-:Y:S01]  /*2b850*/  STL [R1+0x978], R21 ;  /* 0x0009781501007387 */ /* 0x0003e20000100800 */
[----:B------:R-:W-:-:S13]  /*2b860*/  ISETP.GE.U32.AND.EX P0, PT, R230, RZ, PT, P0 ;  /* 0x000000ffe600720c */ /* 0x000fda0003f06100 */
[----:B-1----:R-:W-:Y:S05]  /*2b870*/  @!P0 BRA `(.L_x_1) ;  /* 0xfffffedc00408947 */ /* 0x002fea000383ffff */
.L_x_0:
[----:B------:R-:W2:Y:S04]  /*2b880*/  LDL.LU R165, [R1+0x988] ;  /* 0x0009880001a57983 */ /* 0x000ea80000300800 */
[----:B------:R-:W3:Y:S04]  /*2b890*/  LDL.LU R166, [R1+0x984] ;  /* 0x0009840001a67983 */ /* 0x000ee80000300800 */
[----:B------:R-:W4:Y:S04]  /*2b8a0*/  LDL.LU R167, [R1+0x980] ;  /* 0x0009800001a77983 */ /* 0x000f280000300800 */
        /* <DEDUP_REMOVED lines=20> */
[----:B------:R-:W4:Y:S04]  /*2b9f0*/  LDL.LU R164, [R1] ;  /* 0x0000000001a47983 */ /* 0x000f280000300800 */
[----:B------:R-:W4:Y:S04]  /*2ba00*/  LDL.LU R168, [R1+0x8] ;  /* 0x0000080001a87983 */ /* 0x000f280000300800 */
[----:B------:R-:W4:Y:S01]  /*2ba10*/  LDL.LU R162, [R1+0x400] ;  /* 0x0004000001a27983 */ /* 0x000f220000300800 */
[----:B------:R-:W-:Y:S01]  /*2ba20*/  MOV R169, 0x400 ;  /* 0x0000040000a97802 */ /* 0x000fe20000000f00 */
[----:B-----5:R-:W-:Y:S01]  /*2ba30*/  FMUL R10, R151, 0.25 ;  /* 0x3e800000970a7820 */ /* 0x020fe20000400000 */
[----:B------:R-:W-:Y:S01]  /*2ba40*/  FMUL R9, R150, 0.25 ;  /* 0x3e80000096097820 */ /* 0x000fe20000400000 */
[----:B------:R-:W0:Y:S01]  /*2ba50*/  S2R R0, SR_TID.X ;  /* 0x0000000000007919 */ /* 0x000e220000002100 */
[----:B------:R-:W1:Y:S01]  /*2ba60*/  S2R R170, SR_CgaCtaId ;  /* 0x0000000000aa7919 */ /* 0x000e620000008800 */
[----:B------:R-:W1:Y:S01]  /*2ba70*/  S2R R172, SR_TID.X ;  /* 0x0000000000ac7919 */ /* 0x000e620000002100 */
[----:B0-----:R-:W-:-:S02]  /*2ba80*/  SHF.L.U32 R4, R0, 0x3, RZ ;  /* 0x0000000300047819 */ /* 0x001fc400000006ff */
[C---:B------:R-:W-:Y:S02]  /*2ba90*/  SHF.L.U32 R3, R0.reuse, 0x2, RZ ;  /* 0x0000000200037819 */ /* 0x040fe400000006ff */
[C---:B------:R-:W-:Y:S02]  /*2baa0*/  SHF.L.U32 R2, R0.reuse, 0x4, RZ ;  /* 0x0000000400027819 */ /* 0x040fe400000006ff */
[----:B------:R-:W-:Y:S02]  /*2bab0*/  SHF.L.U32 R252, R0, 0x6, RZ ;  /* 0x0000000600fc7819 */ /* 0x000fe400000006ff */
[----:B-1----:R-:W-:Y:S02]  /*2bac0*/  LEA R169, R170, R169, 0x18 ;  /* 0x000000a9aaa97211 */ /* 0x002fe400078ec0ff */
[----:B------:R-:W-:Y:S02]  /*2bad0*/  LOP3.LUT R4, R4, 0x38, RZ, 0xc0, !PT ;  /* 0x0000003804047812 */ /* 0x000fe400078ec0ff */
[----:B------:R-:W-:-:S02]  /*2bae0*/  LOP3.LUT R3, R3, 0x1c0, RZ, 0xc0, !PT ;  /* 0x000001c003037812 */ /* 0x000fc400078ec0ff */
[----:B------:R-:W-:Y:S02]  /*2baf0*/  LOP3.LUT R172, R172, 0x7f, RZ, 0xc0, !PT ;  /* 0x0000007facac7812 */ /* 0x000fe400078ec0ff */
[----:B------:R-:W-:Y:S02]  /*2bb00*/  LOP3.LUT R2, R2, 0xf0, RZ, 0xc0, !PT ;  /* 0x000000f002027812 */ /* 0x000fe400078ec0ff */
[----:B------:R-:W-:Y:S02]  /*2bb10*/  LOP3.LUT R252, R252, 0x400, RZ, 0xc0, !PT ;  /* 0x00000400fcfc7812 */ /* 0x000fe400078ec0ff */
[----:B------:R-:W-:Y:S02]  /*2bb20*/  IADD3 R3, R3, R169, R4 ;  /* 0x000000a903037210 */ /* 0x000fe40007ffe004 */
[C---:B------:R-:W-:Y:S02]  /*2bb30*/  SHF.L.U32 R4, R0.reuse, 0x1, RZ ;  /* 0x0000000100047819 */ /* 0x040fe400000006ff */
[----:B------:R-:W-:-:S02]  /*2bb40*/  LOP3.LUT R7, R0, 0x60, RZ, 0xc0, !PT ;  /* 0x0000006000077812 */ /* 0x000fc400078ec0ff */
[----:B------:R-:W-:Y:S02]  /*2bb50*/  SHF.R.U32.HI R6, RZ, 0x1, R0 ;  /* 0x00000001ff067819 */ /* 0x000fe40000011600 */
[-C--:B------:R-:W-:Y:S02]  /*2bb60*/  LEA R0, R172, R169.reuse, 0x4 ;  /* 0x000000a9ac007211 */ /* 0x080fe400078e20ff */
[----:B------:R-:W-:Y:S02]  /*2bb70*/  IADD3 R252, R252, R169, R2 ;  /* 0x000000a9fcfc7210 */ /* 0x000fe40007ffe002 */
[----:B------:R-:W-:Y:S01]  /*2bb80*/  LOP3.LUT R4, R4, 0xf8, RZ, 0xc0, !PT ;  /* 0x000000f804047812 */ /* 0x000fe200078ec0ff */
[----:B------:R0:W-:Y:S01]  /*2bb90*/  STL [R1+0x1990], R0 ;  /* 0x0019900001007387 */ /* 0x0001e20000100800 */
[----:B------:R-:W-:Y:S02]  /*2bba0*/  LOP3.LUT R6, R6, 0x4, RZ, 0xc0, !PT ;  /* 0x0000000406067812 */ /* 0x000fe400078ec0ff */
[----:B------:R-:W-:-:S02]  /*2bbb0*/  LEA R252, R7, R252, 0x3 ;  /* 0x000000fc07fc7211 */ /* 0x000fc400078e18ff */
[----:B------:R-:W-:-:S03]  /*2bbc0*/  IADD3 R3, R6, R3, RZ ;  /* 0x0000000306037210 */ /* 0x000fc60007ffe0ff */
[----:B------:R-:W-:Y:S01]  /*2bbd0*/  STL [R1+0x1994], R252 ;  /* 0x001994fc01007387 */ /* 0x000fe20000100800 */
[----:B0-----:R-:W-:-:S05]  /*2bbe0*/  IADD3 R0, R169, R4, RZ ;  /* 0x00000004a9007210 */ /* 0x001fca0007ffe0ff */
[----:B------:R-:W-:Y:S04]  /*2bbf0*/  STL [R1+0x878], R0 ;  /* 0x0008780001007387 */ /* 0x000fe80000100800 */
[----:B------:R3:W-:Y:S01]  /*2bc00*/  STL [R1+0x87c], R3 ;  /* 0x00087c0301007387 */ /* 0x0007e20000100800 */
[----:B--2---:R-:W-:Y:S02]  /*2bc10*/  MOV R4, R165 ;  /* 0x000000a500047202 */ /* 0x004fe40000000f00 */
[----:B---3--:R-:W-:Y:S02]  /*2bc20*/  MOV R3, R166 ;  /* 0x000000a600037202 */ /* 0x008fe40000000f00 */
[----:B------:R-:W-:Y:S02]  /*2bc30*/  FSETP.GT.AND P0, PT, |R4|, 8.50705917302346158658e+37, PT ;  /* 0x7e8000000400780b */ /* 0x000fe40003f04200 */
[----:B------:R-:W-:-:S02]  /*2bc40*/  FSETP.GT.AND P3, PT, |R3|, 8.50705917302346158658e+37, PT ;  /* 0x7e8000000300780b */ /* 0x000fc40003f64200 */
[----:B----4-:R-:W-:Y:S01]  /*2bc50*/  MOV R5, R171 ;  /* 0x000000ab00057202 */ /* 0x010fe20000000f00 */
[----:B------:R-:W-:Y:S03]  /*2bc60*/  BAR.SYNC.DEFER_BLOCKING 0x0 ;  /* 0x0000000000007b1d */ /* 0x000fe60000010000 */
[----:B------:R-:W-:Y:S01]  /*2bc70*/  FSETP.GT.AND P1, PT, |R5|, 8.50705917302346158658e+37, PT ;  /* 0x7e8000000500780b */ /* 0x000fe20003f24200 */
[----:B------:R-:W-:Y:S01]  /*2bc80*/  FMUL R7, R163, 0.25 ;  /* 0x3e800000a3077820 */ /* 0x000fe20000400000 */
[----:B------:R-:W-:Y:S01]  /*2bc90*/  FMUL R8, R164, 0.25 ;  /* 0x3e800000a4087820 */ /* 0x000fe20000400000 */
[----:B------:R-:W-:-:S04]  /*2bca0*/  FMUL R2, R168, 0.25 ;  /* 0x3e800000a8027820 */ /* 0x000fc80000400000 */
[----:B------:R-:W-:Y:S01]  /*2bcb0*/  FSEL R8, R8, R164, P0 ;  /* 0x000000a408087208 */ /* 0x000fe20000000000 */
[----:B------:R-:W-:Y:S01]  /*2bcc0*/  FMUL R6, R162, 0.25 ;  /* 0x3e800000a2067820 */ /* 0x000fe20000400000 */
[----:B------:R-:W-:Y:S02]  /*2bcd0*/  FSEL R0, R2, R168, P1 ;  /* 0x000000a802007208 */ /* 0x000fe40000800000 */
[----:B------:R-:W-:-:S03]  /*2bce0*/  MOV R2, R167 ;  /* 0x000000a700027202 */ /* 0x000fc60000000f00 */
[----:B------:R0:W-:Y:S01]  /*2bcf0*/  STL [R1+0x860], R0 ;  /* 0x0008600001007387 */ /* 0x0001e20000100800 */
[----:B------:R-:W-:-:S03]  /*2bd00*/  FSETP.GT.AND P2, PT, |R2|, 8.50705917302346158658e+37, PT ;  /* 0x7e8000000200780b */ /* 0x000fc60003f44200 */
[----:B------:R1:W-:Y:S01]  /*2bd10*/  STL [R1+0x86c], R8 ;  /* 0x00086c0801007387 */ /* 0x0003e20000100800 */
[----:B0-----:R-:W-:Y:S02]  /*2bd20*/  FSEL R0, R7, R163, P3 ;  /* 0x000000a307007208 */ /* 0x001fe40001800000 */
[----:B------:R-:W-:Y:S02]  /*2bd30*/  FSEL R7, R6, R162, P2 ;  /* 0x000000a206077208 */ /* 0x000fe40001000000 */
[----:B------:R-:W-:Y:S01]  /*2bd40*/  FSEL R6, R10, R151, P1 ;  /* 0x000000970a067208 */ /* 0x000fe20000800000 */
[----:B------:R0:W-:Y:S01]  /*2bd50*/  STL [R1+0x874], R0 ;  /* 0x0008740001007387 */ /* 0x0001e20000100800 */
[----:B------:R-:W-:Y:S01]  /*2bd60*/  FMUL R10, R149, 0.25 ;  /* 0x3e800000950a7820 */ /* 0x000fe20000400000 */
[----:B-1----:R-:W-:Y:S02]  /*2bd70*/  FMUL R8, R147, 0.25 ;  /* 0x3e80000093087820 */ /* 0x002fe40000400000 */
[----:B------:R1:W-:Y:S02]  /*2bd80*/  STL [R1+0x870], R7 ;  /* 0x0008700701007387 */ /* 0x0003e40000100800 */
[----:B------:R-:W-:-:S02]  /*2bd90*/  FSEL R10, R10, R149, P0 ;  /* 0x000000950a0a7208 */ /* 0x000fc40000000000 */
[----:B------:R2:W-:Y:S01]  /*2bda0*/  STL [R1+0x854], R6 ;  /* 0x0008540601007387 */ /* 0x0005e20000100800 */
[----:B------:R-:W-:Y:S02]  /*2bdb0*/  FSEL R8, R8, R147, P1 ;  /* 0x0000009308087208 */ /* 0x000fe40000800000 */
[----:B0-----:R-:W-:Y:S01]  /*2bdc0*/  FSEL R0, R9, R150, P1 ;  /* 0x0000009609007208 */ /* 0x001fe20000800000 */
[----:B------:R-:W-:Y:S01]  /*2bdd0*/  FMUL R9, R148, 0.25 ;  /* 0x3e80000094097820 */ /* 0x000fe20000400000 */
[----:B-1----:R-:W-:-:S03]  /*2bde0*/  FMUL R7, R146, 0.25 ;  /* 0x3e80000092077820 */ /* 0x002fc60000400000 */
[----:B------:R0:W-:Y:S01]  /*2bdf0*/  STL [R1+0x84c], R0 ;  /* 0x00084c0001007387 */ /* 0x0001e20000100800 */
[----:B--2---:R-:W-:Y:S01]  /*2be00*/  FMUL R6, R145, 0.25 ;  /* 0x3e80000091067820 */ /* 0x004fe20000400000 */
[----:B------:R-:W-:Y:S02]  /*2be10*/  FSEL R7, R7, R146, P1 ;  /* 0x0000009207077208 */ /* 0x000fe40000800000 */
[----:B------:R1:W-:Y:S01]  /*2be20*/  STL [R1+0x868], R10 ;  /* 0x0008680a01007387 */ /* 0x0003e20000100800 */
[----:B0-----:R-:W-:Y:S01]  /*2be30*/  FSEL R0, R9, R148, P0 ;  /* 0x0000009409007208 */ /* 0x001fe20000000000 */
[----:B------:R-:W-:Y:S01]  /*2be40*/  FMUL R9, R143, 0.25 ;  /* 0x3e8000008f097820 */ /* 0x000fe20000400000 */
[----:B-1----:R-:W-:-:S03]  /*2be50*/  FMUL R10, R144, 0.25 ;  /* 0x3e800000900a7820 */ /* 0x002fc60000400000 */
[----:B------:R0:W-:Y:S04]  /*2be60*/  STL [R1+0x864], R0 ;  /* 0x0008640001007387 */ /* 0x0001e80000100800 */
[----:B------:R1:W-:Y:S01]  /*2be70*/  STL [R1+0x844], R8 ;  /* 0x0008440801007387 */ /* 0x0003e20000100800 */
[----:B------:R-:W-:-:S03]  /*2be80*/  FSEL R10, R10, R144, P0 ;  /* 0x000000900a0a7208 */ /* 0x000fc60000000000 */
[----:B------:R2:W-:Y:S01]  /*2be90*/  STL [R1+0x83c], R7 ;  /* 0x00083c0701007387 */ /* 0x0005e20000100800 */
[----:B0-----:R-:W-:Y:S01]  /*2bea0*/  FSEL R0, R6, R145, P0 ;  /* 0x0000009106007208 */ /* 0x001fe20000000000 */
[----:B------:R-:W-:Y:S01]  /*2beb0*/  FMUL R6, R140, 0.25 ;  /* 0x3e8000008c067820 */ /* 0x000fe20000400000 */
[----:B-1----:R-:W-:-:S03]  /*2bec0*/  FMUL R8, R142, 0.25 ;  /* 0x3e8000008e087820 */ /* 0x002fc60000400000 */
[----:B------:R0:W-:Y:S01]  /*2bed0*/  STL [R1+0x85c], R0 ;  /* 0x00085c0001007387 */ /* 0x0001e20000100800 */
[----:B--2---:R-:W-:-:S03]  /*2bee0*/  FMUL R7, R141, 0.25 ;  /* 0x3e8000008d077820 */ /* 0x004fc60000400000 */
[----:B------:R1:W-:Y:S01]  /*2bef0*/  STL [R1+0x858], R10 ;  /* 0x0008580a01007387 */ /* 0x0003e20000100800 */
[----:B------:R-:W-:Y:S02]  /*2bf00*/  FSEL R8, R8, R142, P1 ;  /* 0x0000008e08087208 */ /* 0x000fe40000800000 */
[----:B------:R-:W-:Y:S02]  /*2bf10*/  FSEL R7, R7, R141, P0 ;  /* 0x0000008d07077208 */ /* 0x000fe40000000000 */
        /* <DEDUP_REMOVED lines=26> */
[----:B--2---:R-:W-:Y:S01]  /*2c0c0*/  FMUL R7, R131, 0.25 ;  /* 0x3e80000083077820 */ /* 0x004fe20000400000 */
[----:B------:R-:W-:Y:S02]  /*2c0d0*/  FSEL R8, R8, R132, P0 ;  /* 0x0000008408087208 */ /* 0x000fe40000000000 */
[----:B------:R1:W-:Y:S02]  /*2c0e0*/  STL [R1+0x80c], R10 ;  /* 0x00080c0a01007387 */ /* 0x0003e40000100800 */
[----:B------:R-:W-:Y:S02]  /*2c0f0*/  FSEL R7, R7, R131, P1 ;  /* 0x0000008307077208 */ /* 0x000fe40000800000 */
[----:B0-----:R-:W-:Y:S01]  /*2c100*/  FSEL R0, R9, R133, P0 ;  /* 0x0000008509007208 */ /* 0x001fe20000000000 */
[----:B------:R-:W-:-:S04]  /*2c110*/  FMUL R9, R128, 0.25 ;  /* 0x3e80000080097820 */ /* 0x000fc80000400000 */
[----:B------:R0:W-:Y:S01]  /*2c120*/  STL [R1+0x830], R0 ;  /* 0x0008300001007387 */ /* 0x0001e20000100800 */
[----:B-1----:R-:W-:-:S03]  /*2c130*/  FMUL R10, R129, 0.25 ;  /* 0x3e800000810a7820 */ /* 0x002fc60000400000 */
[----:B------:R1:W-:Y:S02]  /*2c140*/  STL [R1+0x828], R8 ;  /* 0x0008280801007387 */ /* 0x0003e40000100800 */
[----:B------:R-:W-:Y:S02]  /*2c150*/  FSEL R10, R10, R129, P0 ;  /* 0x000000810a0a7208 */ /* 0x000fe40000000000 */
        /* <DEDUP_REMOVED lines=291> */
[----:B------:R1:W-:Y:S02]  /*2d390*/  STL [R1+0x680], R10 ;  /* 0x0006800a01007387 */ /* 0x0003e40000100800 */
[----:B------:R-:W-:Y:S02]  /*2d3a0*/  FSEL R7, R7, R31, P1 ;  /* 0x0000001f07077208 */ /* 0x000fe40000800000 */
[----:B0-----:R-:W-:Y:S01]  /*2d3b0*/  FSEL R0, R9, R33, P0 ;  /* 0x0000002109007208 */ /* 0x001fe20000000000 */
[----:B------:R-:W-:Y:S01]  /*2d3c0*/  FMUL R9, R28, 0.25 ;  /* 0x3e8000001c097820 */ /* 0x000fe20000400000 */
[----:B-1----:R-:W-:-:S03]  /*2d3d0*/  FMUL R10, R29, 0.25 ;  /* 0x3e8000001d0a7820 */ /* 0x002fc60000400000 */
[----:B------:R0:W-:Y:S02]  /*2d3e0*/  STL [R1+0x6a0], R0 ;  /* 0x0006a00001007387 */ /* 0x0001e40000100800 */
[----:B------:R-:W-:Y:S02]  /*2d3f0*/  FSEL R10, R10, R29, P0 ;  /* 0x0000001d0a0a7208 */ /* 0x000fe40000000000 */
[----:B0-----:R-:W-:Y:S01]  /*2d400*/  FSEL R0, R8, R32, P0 ;  /* 0x0000002008007208 */ /* 0x001fe20000000000 */
[----:B------:R-:W-:-:S04]  /*2d410*/  FMUL R8, R27, 0.25 ;  /* 0x3e8000001b087820 */ /* 0x000fc80000400000 */
[----:B------:R0:W-:Y:S01]  /*2d420*/  STL [R1+0x698], R0 ;  /* 0x0006980001007387 */ /* 0x0001e20000100800 */
[----:B------:R-:W-:-:S03]  /*2d430*/  FSEL R8, R8, R27, P1 ;  /* 0x0000001b08087208 */ /* 0x000fc60000800000 */
[----:B------:R1:W-:Y:S01]  /*2d440*/  STL [R1+0x674], R7 ;  /* 0x0006740701007387 */ /* 0x0003e20000100800 */
[----:B0-----:R-:W-:Y:S01]  /*2d450*/  FSEL R0, R6, R30, P1 ;  /* 0x0000001e06007208 */ /* 0x001fe20000800000 */
[----:B------:R-:W-:Y:S01]  /*2d460*/  FMUL R6, R25, 0.25 ;  /* 0x3e80000019067820 */ /* 0x000fe20000400000 */
[----:B-1----:R-:W-:-:S03]  /*2d470*/  FMUL R7, R26, 0.25 ;  /* 0x3e8000001a077820 */ /* 0x002fc60000400000 */
[----:B------:R0:W-:Y:S04]  /*2d480*/  STL [R1+0x670], R0 ;  /* 0x0006700001007387 */ /* 0x0001e80000100800 */
[----:B------:R1:W-:Y:S01]  /*2d490*/  STL [R1+0x68c], R10 ;  /* 0x00068c0a01007387 */ /* 0x0003e20000100800 */
        /* <DEDUP_REMOVED lines=16> */
[----:B0-----:R-:W-:-:S05]  /*2d5a0*/  FSEL R0, R9, R161, P1 ;  /* 0x000000a109007208 */ /* 0x001fca0000800000 */
[----:B------:R0:W-:Y:S01]  /*2d5b0*/  STL [R1+0x654], R0 ;  /* 0x0006540001007387 */ /* 0x0001e20000100800 */
[----:B-1----:R-:W-:-:S03]  /*2d5c0*/  FMUL R10, R158, 0.25 ;  /* 0x3e8000009e0a7820 */ /* 0x002fc60000400000 */
[----:B------:R1:W-:Y:S01]  /*2d5d0*/  STL [R1+0x650], R8 ;  /* 0x0006500801007387 */ /* 0x0003e20000100800 */
[----:B------:R-:W-:Y:S01]  /*2d5e0*/  FMUL R9, R21, 0.25 ;  /* 0x3e80000015097820 */ /* 0x000fe20000400000 */
[----:B0-----:R-:W-:Y:S02]  /*2d5f0*/  FSEL R0, R6, R154, P0 ;  /* 0x0000009a06007208 */ /* 0x001fe40000000000 */
[----:B------:R-:W2:Y:S01]  /*2d600*/  LDL.LU R154, [R1+0x1c4] ;  /* 0x0001c400019a7983 */ /* 0x000ea20000300800 */
[----:B------:R-:W-:Y:S01]  /*2d610*/  FSEL R10, R10, R158, P1 ;  /* 0x0000009e0a0a7208 */ /* 0x000fe20000800000 */
[----:B-1----:R-:W-:Y:S01]  /*2d620*/  FMUL R8, R20, 0.25 ;  /* 0x3e80000014087820 */ /* 0x002fe20000400000 */
[----:B------:R-:W-:Y:S01]  /*2d630*/  FMUL R6, R18, 0.25 ;  /* 0x3e80000012067820 */ /* 0x000fe20000400000 */
[----:B------:R0:W-:Y:S03]  /*2d640*/  STL [R1+0x66c], R7 ;  /* 0x00066c0701007387 */ /* 0x0001e60000100800 */
[----:B------:R-:W-:Y:S01]  /*2d650*/  FSEL R8, R8, R20, P0 ;  /* 0x0000001408087208 */ /* 0x000fe20000000000 */
[----:B------:R1:W-:Y:S04]  /*2d660*/  STL [R1+0x668], R0 ;  /* 0x0006680001007387 */ /* 0x0003e80000100800 */
[----:B------:R3:W-:Y:S01]  /*2d670*/  STL [R1+0x644], R10 ;  /* 0x0006440a01007387 */ /* 0x0007e20000100800 */
[----:B0-----:R-:W-:Y:S01]  /*2d680*/  FMUL R7, R19, 0.25 ;  /* 0x3e80000013077820 */ /* 0x001fe20000400000 */
[----:B-1----:R-:W-:-:S04]  /*2d690*/  FSEL R0, R9, R21, P1 ;  /* 0x0000001509007208 */ /* 0x002fc80000800000 */
[----:B------:R-:W-:Y:S01]  /*2d6a0*/  FSEL R7, R7, R19, P0 ;  /* 0x0000001307077208 */ /* 0x000fe20000000000 */
[----:B------:R0:W-:Y:S01]  /*2d6b0*/  STL [R1+0x640], R0 ;  /* 0x0006400001007387 */ /* 0x0001e20000100800 */
[----:B---3--:R-:W-:Y:S01]  /*2d6c0*/  FMUL R10, R157, 0.25 ;  /* 0x3e8000009d0a7820 */ /* 0x008fe20000400000 */
[----:B------:R-:W-:Y:S02]  /*2d6d0*/  FMUL R9, R156, 0.25 ;  /* 0x3e8000009c097820 */ /* 0x000fe40000400000 */
[----:B------:R1:W-:Y:S04]  /*2d6e0*/  STL [R1+0x65c], R8 ;  /* 0x00065c0801007387 */ /* 0x0003e80000100800 */
[----:B------:R-:W3:Y:S01]  /*2d6f0*/  LDL.LU R158, [R1+0x1b0] ;  /* 0x0001b000019e7983 */ /* 0x000ee20000300800 */
[----:B0-----:R-:W-:-:S03]  /*2d700*/  FSEL R0, R6, R18, P1 ;  /* 0x0000001206007208 */ /* 0x001fc60000800000 */
[----:B------:R0:W-:Y:S01]  /*2d710*/  STL [R1+0x658], R7 ;  /* 0x0006580701007387 */ /* 0x0001e20000100800 */
[----:B-1----:R-:W-:-:S03]  /*2d720*/  FMUL R8, R155, 0.25 ;  /* 0x3e8000009b087820 */ /* 0x002fc60000400000 */
[----:B------:R-:W4:Y:S01]  /*2d730*/  LDL.LU R21, [R1+0x1ac] ;  /* 0x0001ac0001157983 */ /* 0x000f220000300800 */
[----:B------:R-:W-:-:S03]  /*2d740*/  FSEL R10, R10, R157, P1 ;  /* 0x0000009d0a0a7208 */ /* 0x000fc60000800000 */
[----:B------:R1:W-:Y:S01]  /*2d750*/  STL [R1+0x634], R0 ;  /* 0x0006340001007387 */ /* 0x0003e20000100800 */
[----:B0-----:R-:W-:-:S03]  /*2d760*/  FMUL R7, R17, 0.25 ;  /* 0x3e80000011077820 */ /* 0x001fc60000400000 */
[----:B------:R-:W4:Y:S01]  /*2d770*/  LDL.LU R20, [R1+0x1a8] ;  /* 0x0001a80001147983 */ /* 0x000f220000300800 */
[----:B------:R-:W-:Y:S01]  /*2d780*/  FMUL R6, R16, 0.25 ;  /* 0x3e80000010067820 */ /* 0x000fe20000400000 */
[----:B------:R-:W-:Y:S02]  /*2d790*/  FSEL R8, R8, R155, P0 ;  /* 0x0000009b08087208 */ /* 0x000fe40000000000 */
[----:B------:R-:W4:Y:S01]  /*2d7a0*/  LDL.LU R19, [R1+0x1a4] ;  /* 0x0001a40001137983 */ /* 0x000f220000300800 */
[----:B-1----:R-:W-:-:S03]  /*2d7b0*/  FSEL R0, R9, R156, P0 ;  /* 0x0000009c09007208 */ /* 0x002fc60000000000 */
[----:B------:R-:W4:Y:S01]  /*2d7c0*/  LDL.LU R18, [R1+0x1a0] ;  /* 0x0001a00001127983 */ /* 0x000f220000300800 */
[----:B------:R-:W-:-:S03]  /*2d7d0*/  FSEL R7, R7, R17, P1 ;  /* 0x0000001107077208 */ /* 0x000fc60000800000 */
[----:B------:R-:W-:Y:S04]  /*2d7e0*/  STL [R1+0x630], R10 ;  /* 0x0006300a01007387 */ /* 0x000fe80000100800 */
[----:B------:R0:W-:Y:S04]  /*2d7f0*/  STL [R1+0x64c], R0 ;  /* 0x00064c0001007387 */ /* 0x0001e80000100800 */
[----:B------:R1:W-:Y:S04]  /*2d800*/  STL [R1+0x648], R8 ;  /* 0x0006480801007387 */ /* 0x0003e80000100800 */
[----:B------:R-:W4:Y:S01]  /*2d810*/  LDL.LU R157, [R1+0x19c] ;  /* 0x00019c00019d7983 */ /* 0x000f220000300800 */
[----:B0-----:R-:W-:-:S03]  /*2d820*/  FSEL R0, R6, R16, P1 ;  /* 0x0000001006007208 */ /* 0x001fc60000800000 */
[----:B------:R0:W-:Y:S04]  /*2d830*/  STL [R1+0x624], R7 ;  /* 0x0006240701007387 */ /* 0x0001e80000100800 */
[----:B------:R-:W4:Y:S04]  /*2d840*/  LDL.LU R156, [R1+0x198] ;  /* 0x00019800019c7983 */ /* 0x000f280000300800 */
[----:B------:R0:W-:Y:S04]  /*2d850*/  STL [R1+0x620], R0 ;  /* 0x0006200001007387 */ /* 0x0001e80000100800 */
[----:B------:R-:W4:Y:S04]  /*2d860*/  LDL.LU R155, [R1+0x194] ;  /* 0x00019400019b7983 */ /* 0x000f280000300800 */
[----:B------:R-:W4:Y:S04]  /*2d870*/  LDL.LU R17, [R1+0x190] ;  /* 0x0001900001117983 */ /* 0x000f280000300800 */
[----:B------:R-:W4:Y:S01]  /*2d880*/  LDL.LU R16, [R1+0x18c] ;  /* 0x00018c0001107983 */ /* 0x000f220000300800 */
[----:B------:R-:W-:Y:S01]  /*2d890*/  FMUL R9, R153, 0.25 ;  /* 0x3e80000099097820 */ /* 0x000fe20000400000 */
[----:B-1----:R-:W-:Y:S01]  /*2d8a0*/  FMUL R8, R152, 0.25 ;  /* 0x3e80000098087820 */ /* 0x002fe20000400000 */
[----:B0-----:R-:W-:Y:S01]  /*2d8b0*/  FMUL R7, R23, 0.25 ;  /* 0x3e80000017077820 */ /* 0x001fe20000400000 */
[----:B------:R-:W-:-:S02]  /*2d8c0*/  FMUL R6, R22, 0.25 ;  /* 0x3e80000016067820 */ /* 0x000fc40000400000 */
[----:B------:R-:W-:Y:S02]  /*2d8d0*/  FSEL R0, R9, R153, P0 ;  /* 0x0000009909007208 */ /* 0x000fe40000000000 */
[----:B------:R-:W-:Y:S02]  /*2d8e0*/  FSEL R8, R8, R152, P1 ;  /* 0x0000009808087208 */ /* 0x000fe40000800000 */
[----:B------:R-:W-:Y:S01]  /*2d8f0*/  FSEL R7, R7, R23, P1 ;  /* 0x0000001707077208 */ /* 0x000fe20000800000 */
[----:B--2---:R-:W-:-:S05]  /*2d900*/  FMUL R10, R154, 0.25 ;  /* 0x3e8000009a0a7820 */ /* 0x004fca0000400000 */
[----:B------:R-:W-:-:S05]  /*2d910*/  FSEL R10, R10, R154, P0 ;  /* 0x0000009a0a0a7208 */ /* 0x000fca0000000000 */
[----:B------:R-:W-:Y:S04]  /*2d920*/  STL [R1+0x63c], R10 ;  /* 0x00063c0a01007387 */ /* 0x000fe80000100800 */
[----:B------:R0:W-:Y:S04]  /*2d930*/  STL [R1+0x638], R0 ;  /* 0x0006380001007387 */ /* 0x0001e80000100800 */
[----:B------:R-:W-:Y:S04]  /*2d940*/  STL [R1+0x614], R8 ;  /* 0x0006140801007387 */ /* 0x000fe80000100800 */
[----:B------:R-:W2:Y:S01]  /*2d950*/  LDL.LU R154, [R1+0x188] ;  /* 0x00018800019a7983 */ /* 0x000ea20000300800 */
[----:B0-----:R-:W-:-:S03]  /*2d960*/  FSEL R0, R6, R22, P0 ;  /* 0x0000001606007208 */ /* 0x001fc60000000000 */
[----:B------:R-:W-:Y:S04]  /*2d970*/  STL [R1+0x610], R7 ;  /* 0x0006100701007387 */ /* 0x000fe80000100800 */
[----:B------:R-:W2:Y:S01]  /*2d980*/  LDL.LU R153, [R1+0x184] ;  /* 0x0001840001997983 */ /* 0x000ea20000300800 */
[----:B---3--:R-:W-:-:S03]  /*2d990*/  FMUL R10, R158, 0.25 ;  /* 0x3e8000009e0a7820 */ /* 0x008fc60000400000 */
[----:B------:R0:W-:Y:S04]  /*2d9a0*/  STL [R1+0x62c], R0 ;  /* 0x00062c0001007387 */ /* 0x0001e80000100800 */
[----:B------:R-:W3:Y:S01]  /*2d9b0*/  LDL.LU R152, [R1+0x180] ;  /* 0x0001800001987983 */ /* 0x000ee20000300800 */
[----:B----4-:R-:W-:Y:S01]  /*2d9c0*/  FMUL R9, R21, 0.25 ;  /* 0x3e80000015097820 */ /* 0x010fe20000400000 */
[----:B------:R-:W-:Y:S02]  /*2d9d0*/  FSEL R10, R10, R158, P0 ;  /* 0x0000009e0a0a7208 */ /* 0x000fe40000000000 */
[----:B------:R-:W4:Y:S02]  /*2d9e0*/  LDL.LU R23, [R1+0x17c] ;  /* 0x00017c0001177983 */ /* 0x000f240000300800 */
[----:B0-----:R-:W-:-:S02]  /*2d9f0*/  FSEL R0, R9, R21, P1 ;  /* 0x0000001509007208 */ /* 0x001fc40000800000 */
[----:B------:R-:W4:Y:S01]  /*2da00*/  LDL.LU R22, [R1+0x178] ;  /* 0x0001780001167983 */ /* 0x000f220000300800 */
[----:B------:R-:W-:Y:S01]  /*2da10*/  FMUL R8, R20, 0.25 ;  /* 0x3e80000014087820 */ /* 0x000fe20000400000 */
[----:B------:R-:W-:-:S04]  /*2da20*/  FMUL R7, R19, 0.25 ;  /* 0x3e80000013077820 */ /* 0x000fc80000400000 */
[----:B------:R-:W-:Y:S01]  /*2da30*/  FSEL R8, R8, R20, P1 ;  /* 0x0000001408087208 */ /* 0x000fe20000800000 */
[----:B------:R-:W-:Y:S01]  /*2da40*/  FMUL R6, R18, 0.25 ;  /* 0x3e80000012067820 */ /* 0x000fe20000400000 */
[----:B------:R-:W-:Y:S01]  /*2da50*/  STL [R1+0x628], R10 ;  /* 0x0006280a01007387 */ /* 0x000fe20000100800 */
[----:B------:R-:W-:-:S03]  /*2da60*/  FSEL R7, R7, R19, P0 ;  /* 0x0000001307077208 */ /* 0x000fc60000000000 */
[----:B------:R0:W-:Y:S04]  /*2da70*/  STL [R1+0x1fc], R0 ;  /* 0x0001fc0001007387 */ /* 0x0001e80000100800 */
[----:B------:R1:W-:Y:S04]  /*2da80*/  STL [R1+0x1f8], R8 ;  /* 0x0001f80801007387 */ /* 0x0003e80000100800 */
[----:B------:R-:W4:Y:S01]  /*2da90*/  LDL.LU R158, [R1+0x174] ;  /* 0x00017400019e7983 */ /* 0x000f220000300800 */
[----:B0-----:R-:W-:Y:S01]  /*2daa0*/  FSEL R0, R6, R18, P0 ;  /* 0x0000001206007208 */ /* 0x001fe20000000000 */
[----:B------:R-:W-:-:S02]  /*2dab0*/  FMUL R10, R157, 0.25 ;  /* 0x3e8000009d0a7820 */ /* 0x000fc40000400000 */
[----:B------:R-:W-:Y:S04]  /*2dac0*/  STL [R1+0x61c], R7 ;  /* 0x00061c0701007387 */ /* 0x000fe80000100800 */
[----:B------:R-:W4:Y:S01]  /*2dad0*/  LDL.LU R21, [R1+0x170] ;  /* 0x0001700001157983 */ /* 0x000f220000300800 */
[----:B------:R-:W-:-:S03]  /*2dae0*/  FMUL R9, R156, 0.25 ;  /* 0x3e8000009c097820 */ /* 0x000fc60000400000 */
[----:B------:R0:W-:Y:S01]  /*2daf0*/  STL [R1+0x618], R0 ;  /* 0x0006180001007387 */ /* 0x0001e20000100800 */
[----:B------:R-:W-:-:S03]  /*2db00*/  FSEL R10, R10, R157, P1 ;  /* 0x0000009d0a0a7208 */ /* 0x000fc60000800000 */
[----:B------:R-:W4:Y:S01]  /*2db10*/  LDL.LU R20, [R1+0x16c] ;  /* 0x00016c0001147983 */ /* 0x000f220000300800 */
[----:B-1----:R-:W-:-:S03]  /*2db20*/  FMUL R8, R155, 0.25 ;  /* 0x3e8000009b087820 */ /* 0x002fc60000400000 */
[----:B------:R-:W4:Y:S01]  /*2db30*/  LDL.LU R19, [R1+0x168] ;  /* 0x0001680001137983 */ /* 0x000f220000300800 */
[----:B0-----:R-:W-:Y:S01]  /*2db40*/  FSEL R0, R9, R156, P1 ;  /* 0x0000009c09007208 */ /* 0x001fe20000800000 */
[----:B------:R-:W-:Y:S02]  /*2db50*/  FMUL R7, R17, 0.25 ;  /* 0x3e80000011077820 */ /* 0x000fe40000400000 */
[----:B------:R-:W4:Y:S01]  /*2db60*/  LDL.LU R18, [R1+0x164] ;  /* 0x0001640001127983 */ /* 0x000f220000300800 */
[----:B------:R-:W-:Y:S01]  /*2db70*/  FSEL R8, R8, R155, P0 ;  /* 0x0000009b08087208 */ /* 0x000fe20000000000 */
[----:B------:R-:W-:Y:S02]  /*2db80*/  FMUL R6, R16, 0.25 ;  /* 0x3e80000010067820 */ /* 0x000fe40000400000 */
[----:B------:R-:W-:Y:S01]  /*2db90*/  STL [R1+0x1ec], R10 ;  /* 0x0001ec0a01007387 */ /* 0x000fe20000100800 */
[----:B------:R-:W-:-:S03]  /*2dba0*/  FSEL R7, R7, R17, P0 ;  /* 0x0000001107077208 */ /* 0x000fc60000000000 */
[----:B------:R0:W-:Y:S04]  /*2dbb0*/  STL [R1+0x1e8], R0 ;  /* 0x0001e80001007387 */ /* 0x0001e80000100800 */
[----:B------:R-:W-:Y:S04]  /*2dbc0*/  STL [R1+0x408], R8 ;  /* 0x0004080801007387 */ /* 0x000fe80000100800 */
[----:B------:R-:W4:Y:S01]  /*2dbd0*/  LDL.LU R157, [R1+0x160] ;  /* 0x00016000019d7983 */ /* 0x000f220000300800 */
[----:B0-----:R-:W-:-:S03]  /*2dbe0*/  FSEL R0, R6, R16, P1 ;  /* 0x0000001006007208 */ /* 0x001fc60000800000 */
[----:B------:R-:W-:Y:S04]  /*2dbf0*/  STL [R1+0x400], R7 ;  /* 0x0004000701007387 */ /* 0x000fe80000100800 */
[----:B------:R-:W4:Y:S04]  /*2dc00*/  LDL.LU R156, [R1+0x15c] ;  /* 0x00015c00019c7983 */ /* 0x000f280000300800 */
[----:B------:R0:W-:Y:S04]  /*2dc10*/  STL [R1+0x1dc], R0 ;  /* 0x0001dc0001007387 */ /* 0x0001e80000100800 */
[----:B------:R-:W4:Y:S04]  /*2dc20*/  LDL.LU R155, [R1+0x158] ;  /* 0x00015800019b7983 */ /* 0x000f280000300800 */
[----:B------:R-:W4:Y:S04]  /*2dc30*/  LDL.LU R17, [R1+0x154] ;  /* 0x0001540001117983 */ /* 0x000f280000300800 */
[----:B------:R-:W4:Y:S01]  /*2dc40*/  LDL.LU R16, [R1+0x150] ;  /* 0x0001500001107983 */ /* 0x000f220000300800 */
[----:B--2---:R-:W-:Y:S01]  /*2dc50*/  FMUL R10, R154, 0.25 ;  /* 0x3e8000009a0a7820 */ /* 0x004fe20000400000 */
[----:B------:R-:W-:-:S04]  /*2dc60*/  FMUL R9, R153, 0.25 ;  /* 0x3e80000099097820 */ /* 0x000fc80000400000 */
[----:B------:R-:W-:Y:S02]  /*2dc70*/  FSEL R10, R10, R154, P1 ;  /* 0x0000009a0a0a7208 */ /* 0x000fe40000800000 */
[----:B0-----:R-:W-:Y:S01]  /*2dc80*/  FSEL R0, R9, R153, P0 ;  /* 0x0000009909007208 */ /* 0x001fe20000000000 */
[----:B---3--:R-:W-:Y:S01]  /*2dc90*/  FMUL R8, R152, 0.25 ;  /* 0x3e80000098087820 */ /* 0x008fe20000400000 */
[----:B----4-:R-:W-:-:S04]  /*2dca0*/  FMUL R7, R23, 0.25 ;  /* 0x3e80000017077820 */ /* 0x010fc80000400000 */
[----:B------:R-:W-:Y:S01]  /*2dcb0*/  FSEL R8, R8, R152, P0 ;  /* 0x0000009808087208 */ /* 0x000fe20000000000 */
[----:B------:R-:W-:Y:S01]  /*2dcc0*/  FMUL R6, R22, 0.25 ;  /* 0x3e80000016067820 */ /* 0x000fe20000400000 */
[----:B------:R-:W-:Y:S01]  /*2dcd0*/  STL [R1+0x1d8], R10 ;  /* 0x0001d80a01007387 */ /* 0x000fe20000100800 */
[----:B------:R-:W-:-:S03]  /*2dce0*/  FSEL R7, R7, R23, P1 ;  /* 0x0000001707077208 */ /* 0x000fc60000800000 */
[----:B------:R0:W-:Y:S04]  /*2dcf0*/  STL [R1+0x1f4], R0 ;  /* 0x0001f40001007387 */ /* 0x0001e80000100800 */
[----:B------:R-:W-:Y:S04]  /*2dd00*/  STL [R1+0x1f0], R8 ;  /* 0x0001f00801007387 */ /* 0x000fe80000100800 */
[----:B------:R-:W2:Y:S01]  /*2dd10*/  LDL.LU R154, [R1+0x14c] ;  /* 0x00014c00019a7983 */ /* 0x000ea20000300800 */
[----:B0-----:R-:W-:-:S03]  /*2dd20*/  FSEL R0, R6, R22, P1 ;  /* 0x0000001606007208 */ /* 0x001fc60000800000 */
[----:B------:R-:W-:Y:S04]  /*2dd30*/  STL [R1+0x1cc], R7 ;  /* 0x0001cc0701007387 */ /* 0x000fe80000100800 */
[----:B------:R-:W3:Y:S01]  /*2dd40*/  LDL.LU R153, [R1+0x148] ;  /* 0x0001480001997983 */ /* 0x000ee20000300800 */
[----:B------:R-:W-:-:S03]  /*2dd50*/  FMUL R10, R158, 0.25 ;  /* 0x3e8000009e0a7820 */ /* 0x000fc60000400000 */
[----:B------:R0:W-:Y:S04]  /*2dd60*/  STL [R1+0x1c8], R0 ;  /* 0x0001c80001007387 */ /* 0x0001e80000100800 */
[----:B------:R-:W4:Y:S01]  /*2dd70*/  LDL.LU R152, [R1+0x144] ;  /* 0x0001440001987983 */ /* 0x000f220000300800 */
[----:B------:R-:W-:Y:S01]  /*2dd80*/  FMUL R9, R21, 0.25 ;  /* 0x3e80000015097820 */ /* 0x000fe20000400000 */
        /* <DEDUP_REMOVED lines=41> */
[----:B---3--:R-:W-:-:S04]  /*2e020*/  FMUL R9, R153, 0.25 ;  /* 0x3e80000099097820 */ /* 0x008fc80000400000 */
[----:B------:R-:W-:Y:S02]  /*2e030*/  FSEL R10, R10, R154, P1 ;  /* 0x0000009a0a0a7208 */ /* 0x000fe40000800000 */
[----:B0-----:R-:W-:Y:S01]  /*2e040*/  FSEL R0, R9, R153, P1 ;  /* 0x0000009909007208 */ /* 0x001fe20000800000 */
[----:B----4-:R-:W-:Y:S01]  /*2e050*/  FMUL R8, R152, 0.25 ;  /* 0x3e80000098087820 */ /* 0x010fe20000400000 */
[----:B------:R-:W-:-:S04]  /*2e060*/  FMUL R7, R23, 0.25 ;  /* 0x3e80000017077820 */ /* 0x000fc80000400000 */
        /* <DEDUP_REMOVED lines=218> */
[----:B------:R-:W-:Y:S01]  /*2ee10*/  FMUL R7, R17, 0.25 ;  /* 0x3e80000011077820 */ /* 0x000fe20000400000 */
[----:B------:R-:W-:Y:S01]  /*2ee20*/  FSEL R8, R8, R155, P1 ;  /* 0x0000009b08087208 */ /* 0x000fe20000800000 */
[----:B------:R-:W4:Y:S01]  /*2ee30*/  LDL.LU R18, [R1+0x38] ;  /* 0x0000380001127983 */ /* 0x000f220000300800 */
[----:B------:R-:W-:Y:S02]  /*2ee40*/  FMUL R6, R16, 0.25 ;  /* 0x3e80000010067820 */ /* 0x000fe40000400000 */
[----:B------:R-:W-:Y:S01]  /*2ee50*/  FSEL R7, R7, R17, P0 ;  /* 0x0000001107077208 */ /* 0x000fe20000000000 */
[----:B------:R-:W-:Y:S04]  /*2ee60*/  STL [R1+0xd8], R10 ;  /* 0x0000d80a01007387 */ /* 0x000fe80000100800 */
        /* <DEDUP_REMOVED lines=21> */
[----:B------:R1:W-:Y:S04]  /*2efc0*/  STL [R1+0xb0], R8 ;  /* 0x0000b00801007387 */ /* 0x0003e80000100800 */
[----:B------:R-:W2:Y:S01]  /*2efd0*/  LDL.LU R154, [R1+0x20] ;  /* 0x00002000019a7983 */ /* 0x000ea20000300800 */
[----:B0-----:R-:W-:-:S03]  /*2efe0*/  FSEL R0, R6, R22, P1 ;  /* 0x0000001606007208 */ /* 0x001fc60000800000 */
[----:B------:R-:W-:Y:S04]  /*2eff0*/  STL [R1+0xa8], R7 ;  /* 0x0000a80701007387 */ /* 0x000fe80000100800 */
[----:B------:R-:W3:Y:S01]  /*2f000*/  LDL.LU R153, [R1+0x1c] ;  /* 0x00001c0001997983 */ /* 0x000ee20000300800 */
[----:B------:R-:W-:-:S03]  /*2f010*/  FMUL R10, R158, 0.25 ;  /* 0x3e8000009e0a7820 */ /* 0x000fc60000400000 */
[----:B------:R0:W-:Y:S04]  /*2f020*/  STL [R1+0x4c], R0 ;  /* 0x00004c0001007387 */ /* 0x0001e80000100800 */
[----:B------:R-:W4:Y:S01]  /*2f030*/  LDL.LU R152, [R1+0x18] ;  /* 0x0000180001987983 */ /* 0x000f220000300800 */
[----:B------:R-:W-:-:S03]  /*2f040*/  FMUL R9, R21, 0.25 ;  /* 0x3e80000015097820 */ /* 0x000fc60000400000 */
[----:B------:R-:W4:Y:S01]  /*2f050*/  LDL.LU R23, [R1+0x14] ;  /* 0x0000140001177983 */ /* 0x000f220000300800 */
[----:B------:R-:W-:-:S03]  /*2f060*/  FSEL R10, R10, R158, P1 ;  /* 0x0000009e0a0a7208 */ /* 0x000fc60000800000 */
[----:B------:R-:W4:Y:S01]  /*2f070*/  LDL.LU R22, [R1+0x10] ;  /* 0x0000100001167983 */ /* 0x000f220000300800 */
[----:B-1----:R-:W-:Y:S01]  /*2f080*/  FMUL R8, R20, 0.25 ;  /* 0x3e80000014087820 */ /* 0x002fe20000400000 */
[----:B0-----:R-:W-:Y:S01]  /*2f090*/  FSEL R0, R9, R21, P0 ;  /* 0x0000001509007208 */ /* 0x001fe20000000000 */
[----:B------:R-:W-:-:S03]  /*2f0a0*/  FMUL R7, R19, 0.25 ;  /* 0x3e80000013077820 */ /* 0x000fc60000400000 */
[----:B------:R-:W-:Y:S01]  /*2f0b0*/  FSEL R8, R8, R20, P0 ;  /* 0x0000001408087208 */ /* 0x000fe20000000000 */
[----:B------:R-:W-:Y:S01]  /*2f0c0*/  STL [R1+0x48], R10 ;  /* 0x0000480a01007387 */ /* 0x000fe20000100800 */
[----:B------:R-:W-:Y:S01]  /*2f0d0*/  FMUL R6, R18, 0.25 ;  /* 0x3e80000012067820 */ /* 0x000fe20000400000 */
[----:B------:R-:W-:Y:S02]  /*2f0e0*/  FSEL R7, R7, R19, P1 ;  /* 0x0000001307077208 */ /* 0x000fe40000800000 */
[----:B------:R0:W-:Y:S04]  /*2f0f0*/  STL [R1+0xa4], R0 ;  /* 0x0000a40001007387 */ /* 0x0001e80000100800 */
[----:B------:R1:W-:Y:S04]  /*2f100*/  STL [R1+0x9c], R8 ;  /* 0x00009c0801007387 */ /* 0x0003e80000100800 */
[----:B------:R-:W4:Y:S01]  /*2f110*/  LDL.LU R21, [R1+0xc] ;  /* 0x00000c0001157983 */ /* 0x000f220000300800 */
[----:B0-----:R-:W-:-:S03]  /*2f120*/  FSEL R0, R6, R18, P1 ;  /* 0x0000001206007208 */ /* 0x001fc60000800000 */
[----:B------:R-:W-:Y:S01]  /*2f130*/  STL [R1+0x3c], R7 ;  /* 0x00003c0701007387 */ /* 0x000fe20000100800 */
[----:B------:R-:W-:-:S03]  /*2f140*/  FMUL R10, R157, 0.25 ;  /* 0x3e8000009d0a7820 */ /* 0x000fc60000400000 */
[----:B------:R-:W4:Y:S04]  /*2f150*/  LDL.LU R20, [R1+0x4] ;  /* 0x0000040001147983 */ /* 0x000f280000300800 */
[----:B------:R0:W-:Y:S01]  /*2f160*/  STL [R1+0x38], R0 ;  /* 0x0000380001007387 */ /* 0x0001e20000100800 */
[----:B------:R-:W-:Y:S01]  /*2f170*/  FMUL R9, R156, 0.25 ;  /* 0x3e8000009c097820 */ /* 0x000fe20000400000 */
[----:B------:R-:W-:Y:S02]  /*2f180*/  FSEL R10, R10, R157, P0 ;  /* 0x0000009d0a0a7208 */ /* 0x000fe40000000000 */
[----:B------:R-:W4:Y:S04]  /*2f190*/  LDL.LU R19, [R1+0x3fc] ;  /* 0x0003fc0001137983 */ /* 0x000f280000300800 */
[----:B------:R-:W4:Y:S01]  /*2f1a0*/  LDL.LU R18, [R1+0x3f8] ;  /* 0x0003f80001127983 */ /* 0x000f220000300800 */
[----:B-1----:R-:W-:Y:S01]  /*2f1b0*/  FMUL R8, R155, 0.25 ;  /* 0x3e8000009b087820 */ /* 0x002fe20000400000 */
[----:B0-----:R-:W-:-:S02]  /*2f1c0*/  FSEL R0, R9, R156, P0 ;  /* 0x0000009c09007208 */ /* 0x001fc40000000000 */
[----:B------:R-:W4:Y:S01]  /*2f1d0*/  LDL.LU R159, [R1+0x3f4] ;  /* 0x0003f400019f7983 */ /* 0x000f220000300800 */
[----:B------:R-:W-:Y:S01]  /*2f1e0*/  FMUL R7, R17, 0.25 ;  /* 0x3e80000011077820 */ /* 0x000fe20000400000 */
[----:B------:R-:W-:Y:S02]  /*2f1f0*/  FSEL R8, R8, R155, P1 ;  /* 0x0000009b08087208 */ /* 0x000fe40000800000 */
[----:B------:R-:W-:Y:S01]  /*2f200*/  STL [R1+0x34], R10 ;  /* 0x0000340a01007387 */ /* 0x000fe20000100800 */
[----:B------:R-:W-:Y:S01]  /*2f210*/  FMUL R6, R16, 0.25 ;  /* 0x3e80000010067820 */ /* 0x000fe20000400000 */
[----:B------:R-:W-:Y:S02]  /*2f220*/  FSEL R7, R7, R17, P1 ;  /* 0x0000001107077208 */ /* 0x000fe40000800000 */
        /* <DEDUP_REMOVED lines=24> */
[----:B------:R-:W-:Y:S01]  /*2f3b0*/  STL [R1+0x80], R7 ;  /* 0x0000800701007387 */ /* 0x000fe20000100800 */
[----:B------:R-:W-:-:S03]  /*2f3c0*/  FMUL R10, R21, 0.25 ;  /* 0x3e800000150a7820 */ /* 0x000fc60000400000 */
[----:B------:R-:W3:Y:S04]  /*2f3d0*/  LDL.LU R154, [R1+0x3d8] ;  /* 0x0003d800019a7983 */ /* 0x000ee80000300800 */
[----:B------:R0:W-:Y:S01]  /*2f3e0*/  STL [R1+0x78], R0 ;  /* 0x0000780001007387 */ /* 0x0001e20000100800 */
[----:B------:R-:W-:-:S03]  /*2f3f0*/  FMUL R9, R20, 0.25 ;  /* 0x3e80000014097820 */ /* 0x000fc60000400000 */
[----:B------:R-:W4:Y:S04]  /*2f400*/  LDL.LU R153, [R1+0x3d4] ;  /* 0x0003d40001997983 */ /* 0x000f280000300800 */
[----:B------:R-:W4:Y:S01]  /*2f410*/  LDL.LU R152, [R1+0x3d0] ;  /* 0x0003d00001987983 */ /* 0x000f220000300800 */
[----:B0-----:R-:W-:Y:S02]  /*2f420*/  FSEL R0, R10, R21, P1 ;  /* 0x000000150a007208 */ /* 0x001fe40000800000 */
[----:B------:R-:W-:Y:S01]  /*2f430*/  FSEL R9, R9, R20, P0 ;  /* 0x0000001409097208 */ /* 0x000fe20000000000 */
[----:B------:R-:W4:Y:S01]  /*2f440*/  LDL.LU R23, [R1+0x3cc] ;  /* 0x0003cc0001177983 */ /* 0x000f220000300800 */
[----:B------:R-:W-:-:S03]  /*2f450*/  FMUL R7, R18, 0.25 ;  /* 0x3e80000012077820 */ /* 0x000fc60000400000 */
[----:B------:R0:W-:Y:S01]  /*2f460*/  STL [R1+0x18], R0 ;  /* 0x0000180001007387 */ /* 0x0001e20000100800 */
[----:B------:R-:W-:Y:S01]  /*2f470*/  FMUL R8, R19, 0.25 ;  /* 0x3e80000013087820 */ /* 0x000fe20000400000 */
[----:B------:R-:W-:Y:S02]  /*2f480*/  FMUL R6, R159, 0.25 ;  /* 0x3e8000009f067820 */ /* 0x000fe40000400000 */
[----:B------:R-:W-:Y:S04]  /*2f490*/  STL [R1+0x68], R9 ;  /* 0x0000680901007387 */ /* 0x000fe80000100800 */
[----:B------:R-:W4:Y:S01]  /*2f4a0*/  LDL.LU R22, [R1+0x3c8] ;  /* 0x0003c80001167983 */ /* 0x000f220000300800 */
[----:B0-----:R-:W-:-:S03]  /*2f4b0*/  FSEL R0, R7, R18, P3 ;  /* 0x0000001207007208 */ /* 0x001fc60001800000 */
[----:B------:R-:W4:Y:S01]  /*2f4c0*/  LDL.LU R21, [R1+0x3c4] ;  /* 0x0003c40001157983 */ /* 0x000f220000300800 */
[----:B------:R-:W-:-:S03]  /*2f4d0*/  FSEL R112, R8, R19, P3 ;  /* 0x0000001308707208 */ /* 0x000fc60001800000 */
[----:B------:R0:W-:Y:S01]  /*2f4e0*/  STL [R1+0x6c], R0 ;  /* 0x00006c0001007387 */ /* 0x0001e20000100800 */
[----:B------:R-:W-:-:S03]  /*2f4f0*/  FMUL R10, R17, 0.25 ;  /* 0x3e800000110a7820 */ /* 0x000fc60000400000 */
[----:B------:R-:W4:Y:S02]  /*2f500*/  LDL.LU R20, [R1+0x3c0] ;  /* 0x0003c00001147983 */ /* 0x000f240000300800 */
[----:B------:R-:W-:Y:S02]  /*2f510*/  FSEL R10, R10, R17, P2 ;  /* 0x000000110a0a7208 */ /* 0x000fe40001000000 */
[----:B------:R-:W4:Y:S01]  /*2f520*/  LDL.LU R19, [R1+0x3bc] ;  /* 0x0003bc0001137983 */ /* 0x000f220000300800 */
[----:B0-----:R-:W-:Y:S01]  /*2f530*/  FSEL R0, R6, R159, P2 ;  /* 0x0000009f06007208 */ /* 0x001fe20001000000 */
[----:B------:R-:W-:Y:S02]  /*2f540*/  FMUL R9, R16, 0.25 ;  /* 0x3e80000010097820 */ /* 0x000fe40000400000 */
[----:B------:R-:W4:Y:S04]  /*2f550*/  LDL.LU R18, [R1+0x3b8] ;  /* 0x0003b80001127983 */ /* 0x000f280000300800 */
[----:B------:R0:W-:Y:S04]  /*2f560*/  STL [R1+0xd4], R0 ;  /* 0x0000d40001007387 */ /* 0x0001e80000100800 */
[----:B------:R-:W4:Y:S04]  /*2f570*/  LDL.LU R17, [R1+0x3b4] ;  /* 0x0003b40001117983 */ /* 0x000f280000300800 */
[----:B------:R-:W-:Y:S01]  /*2f580*/  STL [R1+0xd0], R10 ;  /* 0x0000d00a01007387 */ /* 0x000fe20000100800 */
[----:B0-----:R-:W-:-:S03]  /*2f590*/  FSEL R0, R9, R16, P3 ;  /* 0x0000001009007208 */ /* 0x001fc60001800000 */
[----:B------:R-:W4:Y:S01]  /*2f5a0*/  LDL.LU R16, [R1+0x3b0] ;  /* 0x0003b00001107983 */ /* 0x000f220000300800 */
[----:B------:R-:W-:Y:S01]  /*2f5b0*/  FMUL R8, R158, 0.25 ;  /* 0x3e8000009e087820 */ /* 0x000fe20000400000 */
[----:B------:R-:W-:Y:S01]  /*2f5c0*/  FMUL R7, R157, 0.25 ;  /* 0x3e8000009d077820 */ /* 0x000fe20000400000 */
[----:B------:R-:W-:Y:S01]  /*2f5d0*/  FMUL R6, R156, 0.25 ;  /* 0x3e8000009c067820 */ /* 0x000fe20000400000 */
[----:B------:R0:W-:Y:S02]  /*2f5e0*/  STL [R1+0x60], R0 ;  /* 0x0000600001007387 */ /* 0x0001e40000100800 */
[----:B------:R-:W-:Y:S02]  /*2f5f0*/  FSEL R8, R8, R158, P3 ;  /* 0x0000009e08087208 */ /* 0x000fe40001800000 */
[----:B------:R-:W-:Y:S01]  /*2f600*/  FSEL R7, R7, R157, P2 ;  /* 0x0000009d07077208 */ /* 0x000fe20001000000 */
[----:B------:R-:W4:Y:S04]  /*2f610*/  LDL.LU R13, [R1+0x3ac] ;  /* 0x0003ac00010d7983 */ /* 0x000f280000300800 */
[----:B------:R-:W4:Y:S01]  /*2f620*/  LDL.LU R12, [R1+0x3a8] ;  /* 0x0003a800010c7983 */ /* 0x000f220000300800 */
[----:B0-----:R-:W-:-:S03]  /*2f630*/  FSEL R0, R6, R156, P2 ;  /* 0x0000009c06007208 */ /* 0x001fc60001000000 */
[----:B------:R-:W4:Y:S04]  /*2f640*/  LDL.LU R11, [R1+0x3a4] ;  /* 0x0003a400010b7983 */ /* 0x000f280000300800 */
[----:B------:R4:W-:Y:S04]  /*2f650*/  STL [R1+0x5c], R8 ;  /* 0x00005c0801007387 */ /* 0x0009e80000100800 */
[----:B------:R-:W-:Y:S04]  /*2f660*/  STL [R1+0xbc], R7 ;  /* 0x0000bc0701007387 */ /* 0x000fe80000100800 */
[----:B------:R0:W-:Y:S01]  /*2f670*/  STL [R1+0xb8], R0 ;  /* 0x0000b80001007387 */ /* 0x0001e20000100800 */
[----:B--2---:R-:W-:Y:S01]  /*2f680*/  FMUL R10, R155, 0.25 ;  /* 0x3e8000009b0a7820 */ /* 0x004fe20000400000 */
[----:B---3--:R-:W-:-:S04]  /*2f690*/  FMUL R9, R154, 0.25 ;  /* 0x3e8000009a097820 */ /* 0x008fc80000400000 */
[----:B------:R-:W-:Y:S01]  /*2f6a0*/  FSEL R10, R10, R155, P3 ;  /* 0x0000009b0a0a7208 */ /* 0x000fe20001800000 */
[----:B----4-:R-:W-:Y:S01]  /*2f6b0*/  FMUL R8, R153, 0.25 ;  /* 0x3e80000099087820 */ /* 0x010fe20000400000 */
[----:B0-----:R-:W-:Y:S01]  /*2f6c0*/  FSEL R0, R9, R154, P3 ;  /* 0x0000009a09007208 */ /* 0x001fe20001800000 */
[----:B------:R-:W-:-:S03]  /*2f6d0*/  FMUL R7, R152, 0.25 ;  /* 0x3e80000098077820 */ /* 0x000fc60000400000 */
[----:B------:R-:W-:Y:S01]  /*2f6e0*/  FSEL R8, R8, R153, P2 ;  /* 0x0000009908087208 */ /* 0x000fe20001000000 */
[----:B------:R-:W-:Y:S01]  /*2f6f0*/  STL [R1+0x50], R10 ;  /* 0x0000500a01007387 */ /* 0x000fe20000100800 */
[----:B------:R-:W-:-:S03]  /*2f700*/  FSEL R7, R7, R152, P2 ;  /* 0x0000009807077208 */ /* 0x000fc60001000000 */
[----:B------:R0:W-:Y:S01]  /*2f710*/  STL [R1+0x1c], R0 ;  /* 0x00001c0001007387 */ /* 0x0001e20000100800 */
[----:B------:R-:W-:-:S03]  /*2f720*/  FMUL R6, R23, 0.25 ;  /* 0x3e80000017067820 */ /* 0x000fc60000400000 */
[----:B------:R-:W-:Y:S04]  /*2f730*/  STL [R1+0xa0], R8 ;  /* 0x0000a00801007387 */ /* 0x000fe80000100800 */
[----:B------:R1:W-:Y:S01]  /*2f740*/  STL [R1+0x98], R7 ;  /* 0x0000980701007387 */ /* 0x0003e20000100800 */
[----:B------:R-:W-:Y:S01]  /*2f750*/  FMUL R249, R22, 0.25 ;  /* 0x3e80000016f97820 */ /* 0x000fe20000400000 */
[----:B0-----:R-:W-:Y:S01]  /*2f760*/  FSEL R0, R6, R23, P3 ;  /* 0x0000001706007208 */ /* 0x001fe20001800000 */
[----:B-1----:R-:W-:-:S03]  /*2f770*/  FMUL R7, R21, 0.25 ;  /* 0x3e80000015077820 */ /* 0x002fc60000400000 */
[----:B------:R-:W-:Y:S01]  /*2f780*/  FSEL R249, R249, R22, P3 ;  /* 0x00000016f9f97208 */ /* 0x000fe20001800000 */
[----:B------:R0:W-:Y:S01]  /*2f790*/  STL [R1+0x4], R0 ;  /* 0x0000040001007387 */ /* 0x0001e20000100800 */
[----:B------:R-:W-:Y:S01]  /*2f7a0*/  FMUL R6, R20, 0.25 ;  /* 0x3e80000014067820 */ /* 0x000fe20000400000 */
[----:B------:R-:W-:Y:S01]  /*2f7b0*/  FSEL R7, R7, R21, P2 ;  /* 0x0000001507077208 */ /* 0x000fe20001000000 */
[----:B------:R-:W-:Y:S01]  /*2f7c0*/  FMUL R248, R19, 0.25 ;  /* 0x3e80000013f87820 */ /* 0x000fe20000400000 */
[----:B------:R-:W-:Y:S01]  /*2f7d0*/  STL [R1+0x19bc], R249 ;  /* 0x0019bcf901007387 */ /* 0x000fe20000100800 */
[----:B------:R-:W-:-:S03]  /*2f7e0*/  FMUL R244, R18, 0.25 ;  /* 0x3e80000012f47820 */ /* 0x000fc60000400000 */
[----:B------:R-:W-:Y:S01]  /*2f7f0*/  FSEL R248, R248, R19, P3 ;  /* 0x00000013f8f87208 */ /* 0x000fe20001800000 */
[----:B------:R1:W-:Y:S01]  /*2f800*/  STL [R1+0x94], R7 ;  /* 0x0000940701007387 */ /* 0x0003e20000100800 */
[----:B0-----:R-:W-:Y:S02]  /*2f810*/  FSEL R0, R6, R20, P2 ;  /* 0x0000001406007208 */ /* 0x001fe40001000000 */
[----:B------:R-:W-:Y:S01]  /*2f820*/  FSEL R244, R244, R18, P3 ;  /* 0x00000012f4f47208 */ /* 0x000fe20001800000 */
[----:B------:R-:W-:Y:S01]  /*2f830*/  FMUL R8, R17, 0.25 ;  /* 0x3e80000011087820 */ /* 0x000fe20000400000 */
[----:B------:R-:W-:Y:S04]  /*2f840*/  STL [R1+0x19c0], R248 ;  /* 0x0019c0f801007387 */ /* 0x000fe80000100800 */
[----:B------:R-:W-:Y:S01]  /*2f850*/  FSEL R8, R8, R17, P2 ;  /* 0x0000001108087208 */ /* 0x000fe20001000000 */
[----:B-1----:R-:W-:Y:S01]  /*2f860*/  FMUL R7, R16, 0.25 ;  /* 0x3e80000010077820 */ /* 0x002fe20000400000 */
[----:B------:R0:W-:Y:S04]  /*2f870*/  STL [R1+0x8c], R0 ;  /* 0x00008c0001007387 */ /* 0x0001e80000100800 */
[----:B------:R-:W-:Y:S04]  /*2f880*/  STL [R1+0x19c4], R244 ;  /* 0x0019c4f401007387 */ /* 0x000fe80000100800 */
[----:B------:R-:W2:Y:S01]  /*2f890*/  LDL.LU R251, [R1+0x3a0] ;  /* 0x0003a00001fb7983 */ /* 0x000ea20000300800 */
[----:B0-----:R-:W-:-:S03]  /*2f8a0*/  FSEL R0, R7, R16, P2 ;  /* 0x0000001007007208 */ /* 0x001fc60001000000 */
[----:B------:R2:W-:Y:S04]  /*2f8b0*/  STL [R1+0x70], R8 ;  /* 0x0000700801007387 */ /* 0x0005e80000100800 */
[----:B------:R-:W3:Y:S04]  /*2f8c0*/  LDL.LU R250, [R1+0x39c] ;  /* 0x00039c0001fa7983 */ /* 0x000ee80000300800 */
[----:B------:R0:W-:Y:S04]  /*2f8d0*/  STL [R1+0x64], R0 ;  /* 0x0000640001007387 */ /* 0x0001e80000100800 */
        /* <DEDUP_REMOVED lines=102> */
[----:B------:R-:W4:Y:S01]  /*2ff40*/  LDL.LU R152, [R1+0x200] ;  /* 0x0002000001987983 */ /* 0x000f220000300800 */
[----:B------:R-:W-:Y:S01]  /*2ff50*/  FMUL R9, R12, 0.25 ;  /* 0x3e8000000c097820 */ /* 0x000fe20000400000 */
[----:B------:R-:W-:Y:S01]  /*2ff60*/  FMUL R10, R11, 0.25 ;  /* 0x3e8000000b0a7820 */ /* 0x000fe20000400000 */
[----:B--2---:R-:W-:Y:S01]  /*2ff70*/  FMUL R8, R251, 0.25 ;  /* 0x3e800000fb087820 */ /* 0x004fe20000400000 */
[----:B------:R-:W-:-:S02]  /*2ff80*/  FMUL R6, R13, 0.25 ;  /* 0x3e8000000d067820 */ /* 0x000fc40000400000 */
[----:B------:R-:W-:Y:S01]  /*2ff90*/  FSEL R7, R9, R12, P3 ;  /* 0x0000000c09077208 */ /* 0x000fe20001800000 */
[----:B---3--:R-:W-:Y:S01]  /*2ffa0*/  FMUL R12, R250, 0.25 ;  /* 0x3e800000fa0c7820 */ /* 0x008fe20000400000 */
[----:B------:R-:W-:Y:S01]  /*2ffb0*/  FSEL R252, R10, R11, P2 ;  /* 0x0000000b0afc7208 */ /* 0x000fe20001000000 */
[----:B----4-:R-:W-:Y:S01]  /*2ffc0*/  FMUL R11, R16, 0.25 ;  /* 0x3e800000100b7820 */ /* 0x010fe20000400000 */
[----:B0-----:R-:W-:Y:S01]  /*2ffd0*/  FSEL R0, R8, R251, P2 ;  /* 0x000000fb08007208 */ /* 0x001fe20001000000 */
[----:B------:R-:W-:Y:S01]  /*2ffe0*/  FMUL R9, R247, 0.25 ;  /* 0x3e800000f7097820 */ /* 0x000fe20000400000 */
[----:B------:R-:W-:Y:S01]  /*2fff0*/  FSEL R6, R6, R13, P3 ;  /* 0x0000000d06067208 */ /* 0x000fe20001800000 */
[----:B------:R-:W-:Y:S01]  /*30000*/  FMUL R10, R246, 0.25 ;  /* 0x3e800000f60a7820 */ /* 0x000fe20000400000 */
[----:B------:R-:W-:Y:S01]  /*30010*/  FSEL R8, R12, R250, P3 ;  /* 0x000000fa0c087208 */ /* 0x000fe20001800000 */
[----:B------:R-:W-:Y:S01]  /*30020*/  FMUL R12, R21, 0.25 ;  /* 0x3e800000150c7820 */ /* 0x000fe20000400000 */
[----:B------:R-:W-:Y:S01]  /*30030*/  FSEL R11, R11, R16, P2 ;  /* 0x000000100b0b7208 */ /* 0x000fe20001000000 */
[----:B------:R-:W-:Y:S01]  /*30040*/  FMUL R13, R20, 0.25 ;  /* 0x3e800000140d7820 */ /* 0x000fe20000400000 */
[----:B------:R-:W-:Y:S01]  /*30050*/  FMUL R16, R17, 0.25 ;  /* 0x3e80000011107820 */ /* 0x000fe20000400000 */
[----:B------:R-:W-:Y:S01]  /*30060*/  FMUL R15, R18, 0.25 ;  /* 0x3e800000120f7820 */ /* 0x000fe20000400000 */
[----:B------:R-:W-:Y:S01]  /*30070*/  FMUL R14, R19, 0.25 ;  /* 0x3e800000130e7820 */ /* 0x000fe20000400000 */
[----:B------:R-:W-:Y:S01]  /*30080*/  STL [R1+0x19c8], R6 ;  /* 0x0019c80601007387 */ /* 0x000fe20000100800 */
[----:B------:R-:W-:-:S02]  /*30090*/  FSEL R9, R9, R247, P3 ;  /* 0x000000f709097208 */ /* 0x000fc40001800000 */
[----:B------:R-:W-:Y:S01]  /*300a0*/  FSEL R10, R10, R246, P2 ;  /* 0x000000f60a0a7208 */ /* 0x000fe20001000000 */
[----:B------:R-:W-:Y:S01]  /*300b0*/  STL [R1+0x19cc], R7 ;  /* 0x0019cc0701007387 */ /* 0x000fe20000100800 */
[----:B------:R-:W-:Y:S01]  /*300c0*/  FSEL R12, R12, R21, P3 ;  /* 0x000000150c0c7208 */ /* 0x000fe20001800000 */
[----:B------:R-:W-:Y:S01]  /*300d0*/  FMUL R21, R22, 0.25 ;  /* 0x3e80000016157820 */ /* 0x000fe20000400000 */
[----:B------:R-:W-:Y:S01]  /*300e0*/  FSEL R13, R13, R20, P3 ;  /* 0x000000140d0d7208 */ /* 0x000fe20001800000 */
[----:B------:R-:W-:Y:S01]  /*300f0*/  STL [R1+0x1998], R252 ;  /* 0x001998fc01007387 */ /* 0x000fe20000100800 */
[----:B------:R-:W-:Y:S01]  /*30100*/  FSEL R16, R16, R17, P3 ;  /* 0x0000001110107208 */ /* 0x000fe20001800000 */
[----:B------:R-:W-:Y:S01]  /*30110*/  FMUL R17, R245, 0.25 ;  /* 0x3e800000f5117820 */ /* 0x000fe20000400000 */
[----:B------:R-:W-:Y:S01]  /*30120*/  FSEL R15, R15, R18, P2 ;  /* 0x000000120f0f7208 */ /* 0x000fe20001000000 */
[----:B------:R-:W-:Y:S01]  /*30130*/  STL [R1+0x199c], R0 ;  /* 0x00199c0001007387 */ /* 0x000fe20000100800 */
[----:B------:R-:W-:Y:S01]  /*30140*/  FMUL R20, R23, 0.25 ;  /* 0x3e80000017147820 */ /* 0x000fe20000400000 */
[----:B------:R-:W-:Y:S01]  /*30150*/  FSEL R14, R14, R19, P2 ;  /* 0x000000130e0e7208 */ /* 0x000fe20001000000 */
[----:B------:R-:W-:Y:S01]  /*30160*/  FMUL R18, R243, 0.25 ;  /* 0x3e800000f3127820 */ /* 0x000fe20000400000 */
[----:B------:R-:W-:Y:S01]  /*30170*/  STL [R1+0x19d0], R8 ;  /* 0x0019d00801007387 */ /* 0x000fe20000100800 */
[----:B------:R-:W-:Y:S01]  /*30180*/  FMUL R19, R242, 0.25 ;  /* 0x3e800000f2137820 */ /* 0x000fe20000400000 */
[----:B------:R-:W-:-:S02]  /*30190*/  FSEL R21, R21, R22, P3 ;  /* 0x0000001615157208 */ /* 0x000fc40001800000 */
[----:B------:R0:W-:Y:S01]  /*301a0*/  STL [R1+0x19d4], R9 ;  /* 0x0019d40901007387 */ /* 0x0001e20000100800 */
[----:B------:R-:W-:Y:S01]  /*301b0*/  FSEL R17, R17, R245, P3 ;  /* 0x000000f511117208 */ /* 0x000fe20001800000 */
[----:B------:R-:W-:Y:S02]  /*301c0*/  FMUL R22, R241, 0.25 ;  /* 0x3e800000f1167820 */ /* 0x000fe40000400000 */
[----:B------:R-:W-:Y:S01]  /*301d0*/  STL [R1+0x19a0], R10 ;  /* 0x0019a00a01007387 */ /* 0x000fe20000100800 */
[----:B------:R-:W-:Y:S01]  /*301e0*/  FSEL R20, R20, R23, P3 ;  /* 0x0000001714147208 */ /* 0x000fe20001800000 */
[----:B------:R-:W-:Y:S02]  /*301f0*/  FMUL R23, R240, 0.25 ;  /* 0x3e800000f0177820 */ /* 0x000fe40000400000 */
[----:B------:R-:W-:Y:S01]  /*30200*/  STL [R1+0x19a4], R11 ;  /* 0x0019a40b01007387 */ /* 0x000fe20000100800 */
[----:B------:R-:W-:Y:S01]  /*30210*/  FSEL R18, R18, R243, P2 ;  /* 0x000000f312127208 */ /* 0x000fe20001000000 */
[----:B------:R-:W-:-:S02]  /*30220*/  FMUL R24, R239, 0.25 ;  /* 0x3e800000ef187820 */ /* 0x000fc40000400000 */
[----:B------:R-:W-:Y:S01]  /*30230*/  STL [R1+0x19d8], R12 ;  /* 0x0019d80c01007387 */ /* 0x000fe20000100800 */
[----:B------:R-:W-:Y:S01]  /*30240*/  FSEL R19, R19, R242, P2 ;  /* 0x000000f213137208 */ /* 0x000fe20001000000 */
[----:B------:R-:W-:Y:S02]  /*30250*/  FMUL R25, R238, 0.25 ;  /* 0x3e800000ee197820 */ /* 0x000fe40000400000 */
[----:B------:R-:W-:Y:S01]  /*30260*/  STL [R1+0x19dc], R13 ;  /* 0x0019dc0d01007387 */ /* 0x000fe20000100800 */
[----:B------:R-:W-:-:S03]  /*30270*/  FMUL R26, R237, 0.25 ;  /* 0x3e800000ed1a7820 */ /* 0x000fc60000400000 */
[----:B------:R-:W-:Y:S01]  /*30280*/  STL [R1+0x19a8], R14 ;  /* 0x0019a80e01007387 */ /* 0x000fe20000100800 */
        /* <DEDUP_REMOVED lines=252> */
[----:B------:R-:W-:-:S03]  /*31250*/  FSEL R106, R106, R157, P2 ;  /* 0x0000009d6a6a7208 */ /* 0x000fc60001000000 */
        /* <DEDUP_REMOVED lines=27> */
[----:B------:R-:W2:Y:S04]  /*31410*/  LDL.LU R135, [R1+0x5d0] ;  /* 0x0005d00001877983 */ /* 0x000ea80000300800 */
        /* <DEDUP_REMOVED lines=18> */
[----:B------:R-:W-:-:S03]  /*31540*/  FMUL R111, R152, 0.25 ;  /* 0x3e800000986f7820 */ /* 0x000fc60000400000 */
[----:B------:R-:W4:Y:S04]  /*31550*/  LDL.LU R247, [R1+0x584] ;  /* 0x0005840001f77983 */ /* 0x000f280000300800 */
[----:B------:R-:W4:Y:S04]  /*31560*/  LDL.LU R246, [R1+0x580] ;  /* 0x0005800001f67983 */ /* 0x000f280000300800 */
[----:B------:R-:W4:Y:S04]  /*31570*/  LDL.LU R245, [R1+0x57c] ;  /* 0x00057c0001f57983 */ /* 0x000f280000300800 */
[----:B------:R-:W4:Y:S04]  /*31580*/  LDL.LU R243, [R1+0x578] ;  /* 0x0005780001f37983 */ /* 0x000f280000300800 */
[----:B------:R-:W4:Y:S01]  /*31590*/  LDL.LU R242, [R1+0x574] ;  /* 0x0005740001f27983 */ /* 0x000f220000300800 */
[----:B------:R-:W-:-:S03]  /*315a0*/  FSEL R111, R111, R152, P2 ;  /* 0x000000986f6f7208 */ /* 0x000fc60001000000 */
        /* <DEDUP_REMOVED lines=90> */
[----:B---3--:R-:W-:Y:S01]  /*31b50*/  FMUL R113, R125, 0.25 ;  /* 0x3e8000007d717820 */ /* 0x008fe20000400000 */
[----:B--2---:R-:W-:Y:S01]  /*31b60*/  FMUL R121, R135, 0.25 ;  /* 0x3e80000087797820 */ /* 0x004fe20000400000 */
[----:B------:R-:W-:Y:S01]  /*31b70*/  MOV R249, R112 ;  /* 0x0000007000f97202 */ /* 0x000fe20000000f00 */
[----:B------:R-:W-:Y:S01]  /*31b80*/  FMUL R112, R124, 0.25 ;  /* 0x3e8000007c707820 */ /* 0x000fe20000400000 */
[----:B----4-:R-:W-:Y:S01]  /*31b90*/  FMUL R115, R127, 0.25 ;  /* 0x3e8000007f737820 */ /* 0x010fe20000400000 */
[----:B------:R-:W-:Y:S01]  /*31ba0*/  FSEL R113, R113, R125, P3 ;  /* 0x0000007d71717208 */ /* 0x000fe20001800000 */
[----:B------:R-:W-:Y:S01]  /*31bb0*/  FMUL R125, R139, 0.25 ;  /* 0x3e8000008b7d7820 */ /* 0x000fe20000400000 */
        /* <DEDUP_REMOVED lines=86> */
[----:B------:R-:W-:Y:S01]  /*32120*/  FSETP.GEU.AND P5, PT, R2, 1.175494350822287508e-38, PT ;  /* 0x008000000200780b */ /* 0x000fe20003fae000 */
[----:B------:R-:W-:Y:S01]  /*32130*/  FMUL R119, R129, 0.25 ;  /* 0x3e80000081777820 */ /* 0x000fe20000400000 */
[----:B------:R-:W-:Y:S01]  /*32140*/  FMUL R187, R188, 0.25 ;  /* 0x3e800000bcbb7820 */ /* 0x000fe20000400000 */
        /* <DEDUP_REMOVED lines=12> */
[----:B------:R-:W-:-:S02]  /*32210*/  FSEL R175, R175, R182, P3 ;  /* 0x000000b6afaf7208 */ /* 0x000fc40001800000 */
[----:B------:R-:W-:Y:S02]  /*32220*/  FSETP.GEU.AND P6, PT, R3, 1.175494350822287508e-38, PT ;  /* 0x008000000300780b */ /* 0x000fe40003fce000 */
[----:B------:R-:W-:Y:S01]  /*32230*/  FSETP.GEU.AND P4, PT, R4, 1.175494350822287508e-38, PT ;  /* 0x008000000400780b */ /* 0x000fe20003f8e000 */
[----:B------:R-:W-:Y:S01]  /*32240*/  FMUL R117, R131, 0.25 ;  /* 0x3e80000083757820 */ /* 0x000fe20000400000 */
[----:B------:R-:W2:Y:S01]  /*32250*/  LDL.LU R248, [R1+0x404] ;  /* 0x0004040001f87983 */ /* 0x000ea20000300800 */
[----:B------:R-:W-:Y:S01]  /*32260*/  FMUL R188, R193, 0.25 ;  /* 0x3e800000c1bc7820 */ /* 0x000fe20000400000 */
[----:B------:R-:W-:-:S04]  /*32270*/  FMUL R182, R181, 0.25 ;  /* 0x3e800000b5b67820 */ /* 0x000fc80000400000 */
[----:B------:R-:W-:Y:S02]  /*32280*/  FSEL R188, R188, R193, P2 ;  /* 0x000000c1bcbc7208 */ /* 0x000fe40001000000 */
[----:B------:R-:W-:Y:S01]  /*32290*/  FSEL R186, R186, R189, P3 ;  /* 0x000000bdbaba7208 */ /* 0x000fe20001800000 */
[----:B------:R-:W-:Y:S01]  /*322a0*/  FMUL R189, R192, 0.25 ;  /* 0x3e800000c0bd7820 */ /* 0x000fe20000400000 */
[----:B------:R-:W-:Y:S02]  /*322b0*/  FSEL R185, R185, R198, P2 ;  /* 0x000000c6b9b97208 */ /* 0x000fe40001000000 */
[----:B------:R-:W-:Y:S01]  /*322c0*/  FSEL R183, R183, R180, P3 ;  /* 0x000000b4b7b77208 */ /* 0x000fe20001800000 */
[----:B------:R-:W-:Y:S01]  /*322d0*/  FMUL R180, R191, 0.25 ;  /* 0x3e800000bfb47820 */ /* 0x000fe20000400000 */
[----:B------:R-:W-:Y:S01]  /*322e0*/  FSEL R182, R182, R181, P3 ;  /* 0x000000b5b6b67208 */ /* 0x000fe20001800000 */
[----:B------:R-:W-:Y:S01]  /*322f0*/  FMUL R193, R197, 0.25 ;  /* 0x3e800000c5c17820 */ /* 0x000fe20000400000 */
[----:B------:R-:W-:Y:S01]  /*32300*/  FMUL R181, R190, 0.25 ;  /* 0x3e800000beb57820 */ /* 0x000fe20000400000 */
[----:B------:R-:W-:-:S03]  /*32310*/  FMUL R198, R196, 0.25 ;  /* 0x3e800000c4c67820 */ /* 0x000fc60000400000 */
[----:B------:R-:W-:Y:S02]  /*32320*/  FSEL R193, R193, R197, P2 ;  /* 0x000000c5c1c17208 */ /* 0x000fe40001000000 */
[----:B------:R-:W-:Y:S01]  /*32330*/  FSEL R189, R189, R192, P2 ;  /* 0x000000c0bdbd7208 */ /* 0x000fe20001000000 */
[----:B------:R-:W-:Y:S01]  /*32340*/  FMUL R192, R199, 0.25 ;  /* 0x3e800000c7c07820 */ /* 0x000fe20000400000 */
[----:B------:R-:W-:Y:S02]  /*32350*/  FSEL R198, R198, R196, P3 ;  /* 0x000000c4c6c67208 */ /* 0x000fe40001800000 */
[----:B------:R-:W-:Y:S01]  /*32360*/  FSEL R180, R180, R191, P2 ;  /* 0x000000bfb4b47208 */ /* 0x000fe20001000000 */
[----:B------:R-:W-:Y:S01]  /*32370*/  FMUL R197, R204, 0.25 ;  /* 0x3e800000ccc57820 */ /* 0x000fe20000400000 */
[----:B------:R-:W-:Y:S01]  /*32380*/  FMUL R196, R206, 0.25 ;  /* 0x3e800000cec47820 */ /* 0x000fe20000400000 */
[----:B------:R-:W-:Y:S01]  /*32390*/  FMUL R191, R194, 0.25 ;  /* 0x3e800000c2bf7820 */ /* 0x000fe20000400000 */
[----:B------:R-:W-:-:S02]  /*323a0*/  FSEL R181, R181, R190, P2 ;  /* 0x000000beb5b57208 */ /* 0x000fc40001000000 */
[----:B------:R-:W-:Y:S01]  /*323b0*/  FSEL R197, R197, R204, P2 ;  /* 0x000000ccc5c57208 */ /* 0x000fe20001000000 */
[----:B------:R-:W-:Y:S01]  /*323c0*/  FMUL R190, R195, 0.25 ;  /* 0x3e800000c3be7820 */ /* 0x000fe20000400000 */
[----:B------:R-:W-:Y:S01]  /*323d0*/  FSEL R192, R192, R199, P2 ;  /* 0x000000c7c0c07208 */ /* 0x000fe20001000000 */
[----:B------:R-:W-:Y:S01]  /*323e0*/  FMUL R199, R207, 0.25 ;  /* 0x3e800000cfc77820 */ /* 0x000fe20000400000 */
[----:B------:R-:W-:Y:S02]  /*323f0*/  FSEL R196, R196, R206, P2 ;  /* 0x000000cec4c47208 */ /* 0x000fe40001000000 */
[----:B------:R-:W-:Y:S01]  /*32400*/  FSEL R191, R191, R194, P3 ;  /* 0x000000c2bfbf7208 */ /* 0x000fe20001800000 */
[----:B------:R-:W-:Y:S01]  /*32410*/  FMUL R194, R203, 0.25 ;  /* 0x3e800000cbc27820 */ /* 0x000fe20000400000 */
[----:B------:R-:W-:Y:S01]  /*32420*/  FSEL R190, R190, R195, P3 ;  /* 0x000000c3bebe7208 */ /* 0x000fe20001800000 */
[----:B------:R-:W-:Y:S01]  /*32430*/  FMUL R195, R202, 0.25 ;  /* 0x3e800000cac37820 */ /* 0x000fe20000400000 */
[----:B------:R-:W-:Y:S01]  /*32440*/  FSEL R199, R199, R207, P3 ;  /* 0x000000cfc7c77208 */ /* 0x000fe20001800000 */
[----:B------:R-:W-:Y:S01]  /*32450*/  FMUL R206, R209, 0.25 ;  /* 0x3e800000d1ce7820 */ /* 0x000fe20000400000 */
[----:B------:R-:W-:-:S05]  /*32460*/  FMUL R204, R205, 0.25 ;  /* 0x3e800000cdcc7820 */ /* 0x000fca0000400000 */
[----:B------:R-:W-:Y:S01]  /*32470*/  FSEL R204, R204, R205, P2 ;  /* 0x000000cdcccc7208 */ /* 0x000fe20001000000 */
[----:B------:R-:W-:Y:S01]  /*32480*/  FMUL R205, R218, 0.25 ;  /* 0x3e800000dacd7820 */ /* 0x000fe20000400000 */
        /* <DEDUP_REMOVED lines=11> */
[----:B------:R-:W-:-:S02]  /*32540*/  FMUL R200, R211, 0.25 ;  /* 0x3e800000d3c87820 */ /* 0x000fc40000400000 */
[----:B------:R-:W-:Y:S02]  /*32550*/  FSEL R209, R209, R212, P2 ;  /* 0x000000d4d1d17208 */ /* 0x000fe40001000000 */
[----:B------:R-:W-:Y:S01]  /*32560*/  FSEL R202, R202, R201, P3 ;  /* 0x000000c9caca7208 */ /* 0x000fe20001800000 */
[----:B------:R-:W-:Y:S01]  /*32570*/  FMUL R201, R210, 0.25 ;  /* 0x3e800000d2c97820 */ /* 0x000fe20000400000 */
        /* <DEDUP_REMOVED lines=20> */
[----:B------:R-:W-:Y:S01]  /*326c0*/  FSEL R211, R211, R214, P3 ;  /* 0x000000d6d3d37208 */ /* 0x000fe20001800000 */
[----:B------:R-:W-:Y:S01]  /*326d0*/  FMUL R226, R229, 0.25 ;  /* 0x3e800000e5e27820 */ /* 0x000fe20000400000 */
[----:B------:R-:W-:Y:S01]  /*326e0*/  FMUL R214, R223, 0.25 ;  /* 0x3e800000dfd67820 */ /* 0x000fe20000400000 */
[----:B------:R-:W-:Y:S01]  /*326f0*/  FSEL R133, R133, R147, P2 ;  /* 0x0000009385857208 */ /* 0x000fe20001000000 */
[----:B------:R-:W-:Y:S02]  /*32700*/  FMUL R227, R228, 0.25 ;  /* 0x3e800000e4e37820 */ /* 0x000fe40000400000 */
        /* <DEDUP_REMOVED lines=11> */
[----:B------:R-:W-:Y:S02]  /*327c0*/  FSEL R147, R147, R243, P3 ;  /* 0x000000f393937208 */ /* 0x000fe40001800000 */
[----:B------:R-:W-:Y:S01]  /*327d0*/  FSEL R215, R215, R222, P3 ;  /* 0x000000ded7d77208 */ /* 0x000fe20001800000 */
[----:B------:R-:W-:Y:S01]  /*327e0*/  FMUL R222, R221, 0.25 ;  /* 0x3e800000ddde7820 */ /* 0x000fe20000400000 */
[----:B------:R-:W-:Y:S01]  /*327f0*/  FMUL R229, R234, 0.25 ;  /* 0x3e800000eae57820 */ /* 0x000fe20000400000 */
[----:B------:R-:W-:Y:S01]  /*32800*/  FMUL R228, R235, 0.25 ;  /* 0x3e800000ebe47820 */ /* 0x000fe20000400000 */
[----:B------:R-:W-:-:S03]  /*32810*/  FSEL R146, R146, R245, P3 ;  /* 0x000000f592927208 */ /* 0x000fc60001800000 */
[----:B------:R-:W-:Y:S02]  /*32820*/  FSEL R229, R229, R234, P2 ;  /* 0x000000eae5e57208 */ /* 0x000fe40001000000 */
[----:B------:R-:W-:Y:S01]  /*32830*/  FSEL R120, R120, R134, P2 ;  /* 0x0000008678787208 */ /* 0x000fe20001000000 */
[----:B------:R-:W-:Y:S01]  /*32840*/  FMUL R243, R237, 0.25 ;  /* 0x3e800000edf37820 */ /* 0x000fe20000400000 */
        /* <DEDUP_REMOVED lines=10> */
[----:B------:R-:W-:Y:S01]  /*328f0*/  FMUL R236, R2, 8388608 ;  /* 0x4b00000002ec7820 */ /* 0x000fe20000400000 */
[----:B------:R-:W-:Y:S01]  /*32900*/  FSEL R222, R222, R221, P3 ;  /* 0x000000dddede7208 */ /* 0x000fe20001800000 */
[----:B------:R-:W-:Y:S01]  /*32910*/  FMUL R221, R230, 0.25 ;  /* 0x3e800000e6dd7820 */ /* 0x000fe20000400000 */
[----:B------:R-:W-:Y:S01]  /*32920*/  FSEL R243, R243, R237, P3 ;  /* 0x000000edf3f37208 */ /* 0x000fe20001800000 */
[----:B------:R-:W-:Y:S01]  /*32930*/  FMUL R237, R3, 8388608 ;  /* 0x4b00000003ed7820 */ /* 0x000fe20000400000 */
[----:B------:R-:W-:Y:S01]  /*32940*/  FSEL R245, R245, R232, P3 ;  /* 0x000000e8f5f57208 */ /* 0x000fe20001800000 */
[----:B------:R-:W-:Y:S01]  /*32950*/  FMUL R232, R4, 8388608 ;  /* 0x4b00000004e87820 */ /* 0x000fe20000400000 */
[----:B------:R-:W-:Y:S01]  /*32960*/  FSEL R134, R134, R144, P3 ;  /* 0x0000009086867208 */ /* 0x000fe20001800000 */
[----:B------:R-:W-:Y:S01]  /*32970*/  FMUL R144, R242, 0.25 ;  /* 0x3e800000f2907820 */ /* 0x000fe20000400000 */
[----:B------:R-:W-:Y:S01]  /*32980*/  FSEL R225, R225, R241, P2 ;  /* 0x000000f1e1e17208 */ /* 0x000fe20001000000 */
[----:B------:R-:W-:Y:S01]  /*32990*/  FMUL R241, R238, 0.25 ;  /* 0x3e800000eef17820 */ /* 0x000fe20000400000 */
[----:B------:R-:W-:Y:S01]  /*329a0*/  FSEL R235, R235, R233, P2 ;  /* 0x000000e9ebeb7208 */ /* 0x000fe20001000000 */
[----:B------:R-:W-:Y:S01]  /*329b0*/  FMUL R233, R5, 8388608 ;  /* 0x4b00000005e97820 */ /* 0x000fe20000400000 */
[----:B------:R-:W-:Y:S01]  /*329c0*/  FSEL R220, R220, R231, P2 ;  /* 0x000000e7dcdc7208 */ /* 0x000fe20001000000 */
[----:B------:R-:W-:Y:S01]  /*329d0*/  FMUL R231, R239, 0.25 ;  /* 0x3e800000efe77820 */ /* 0x000fe20000400000 */
[----:B------:R-:W-:-:S02]  /*329e0*/  FSEL R236, R236, R2, !P5 ;  /* 0x00000002ecec7208 */ /* 0x000fc40006800000 */
[----:B0-----:R-:W-:Y:S02]  /*329f0*/  FSEL R9, RZ, -23, P5 ;  /* 0xc1b80000ff097808 */ /* 0x001fe40002800000 */
[----:B------:R-:W-:Y:S01]  /*32a00*/  FSEL R118, R118, R128, P3 ;  /* 0x0000008076767208 */ /* 0x000fe20001800000 */
[----:B------:R-:W-:Y:S01]  /*32a10*/  FMUL R128, R142, 0.25 ;  /* 0x3e8000008e807820 */ /* 0x000fe20000400000 */
[----:B------:R-:W-:Y:S02]  /*32a20*/  FSETP.GEU.AND P5, PT, R5, 1.175494350822287508e-38, PT ;  /* 0x008000000500780b */ /* 0x000fe40003fae000 */
[----:B------:R-:W-:Y:S01]  /*32a30*/  FSEL R119, R119, R129, P3 ;  /* 0x0000008177777208 */ /* 0x000fe20001800000 */
[----:B------:R-:W-:Y:S01]  /*32a40*/  FMUL R129, R143, 0.25 ;  /* 0x3e8000008f817820 */ /* 0x000fe20000400000 */
[----:B------:R-:W-:Y:S01]  /*32a50*/  FSEL R221, R221, R230, P2 ;  /* 0x000000e6dddd7208 */ /* 0x000fe20001000000 */
[----:B------:R-:W-:Y:S01]  /*32a60*/  FMUL R230, R240, 0.25 ;  /* 0x3e800000f0e67820 */ /* 0x000fe20000400000 */
[----:B------:R-:W-:-:S02]  /*32a70*/  FSEL R237, R237, R3, !P6 ;  /* 0x00000003eded7208 */ /* 0x000fc40007000000 */
[----:B------:R-:W-:Y:S02]  /*32a80*/  FSEL R232, R232, R4, !P4 ;  /* 0x00000004e8e87208 */ /* 0x000fe40006000000 */
[----:B------:R-:W-:Y:S01]  /*32a90*/  FSEL R116, R116, R130, P2 ;  /* 0x0000008274747208 */ /* 0x000fe20001000000 */
[----:B------:R-:W-:Y:S01]  /*32aa0*/  FMUL R130, R140, 0.25 ;  /* 0x3e8000008c827820 */ /* 0x000fe20000400000 */
[----:B------:R-:W-:Y:S01]  /*32ab0*/  FSEL R144, R144, R242, P2 ;  /* 0x000000f290907208 */ /* 0x000fe20001000000 */
[----:B------:R-:W-:Y:S01]  /*32ac0*/  STL [R1+0x1b50], R111 ;  /* 0x001b506f01007387 */ /* 0x000fe20000100800 */
[----:B------:R-:W-:Y:S02]  /*32ad0*/  FSEL R241, R241, R238, P3 ;  /* 0x000000eef1f17208 */ /* 0x000fe40001800000 */
[----:B------:R-:W-:Y:S02]  /*32ae0*/  FSEL R233, R233, R5, !P5 ;  /* 0x00000005e9e97208 */ /* 0x000fe40006800000 */
[----:B------:R-:W-:Y:S01]  /*32af0*/  IADD3 R242, R236, -0x3f3504f3, RZ ;  /* 0xc0cafb0decf27810 */ /* 0x000fe20007ffe0ff */
[----:B------:R-:W-:Y:S01]  /*32b00*/  STL [R1+0x1b54], R112 ;  /* 0x001b547001007387 */ /* 0x000fe20000100800 */
[----:B------:R-:W-:-:S02]  /*32b10*/  FSEL R231, R231, R239, P3 ;  /* 0x000000efe7e77208 */ /* 0x000fc40001800000 */
[----:B------:R-:W-:Y:S01]  /*32b20*/  IADD3 R238, R237, -0x3f3504f3, RZ ;  /* 0xc0cafb0dedee7810 */ /* 0x000fe20007ffe0ff */
[----:B------:R-:W-:Y:S01]  /*32b30*/  STL [R1+0x1b58], R113 ;  /* 0x001b587101007387 */ /* 0x000fe20000100800 */
[----:B------:R-:W-:Y:S01]  /*32b40*/  FSEL R128, R128, R142, P2 ;  /* 0x0000008e80807208 */ /* 0x000fe20001000000 */
[----:B------:R-:W-:Y:S01]  /*32b50*/  FMUL R142, R251, 0.25 ;  /* 0x3e800000fb8e7820 */ /* 0x000fe20000400000 */
[----:B------:R-:W-:Y:S01]  /*32b60*/  IADD3 R239, R232, -0x3f3504f3, RZ ;  /* 0xc0cafb0de8ef7810 */ /* 0x000fe20007ffe0ff */
[----:B------:R-:W-:Y:S01]  /*32b70*/  STL [R1+0x1b5c], R114 ;  /* 0x001b5c7201007387 */ /* 0x000fe20000100800 */
[----:B------:R-:W-:Y:S01]  /*32b80*/  FSEL R129, R129, R143, P2 ;  /* 0x0000008f81817208 */ /* 0x000fe20001000000 */
[----:B------:R-:W-:Y:S01]  /*32b90*/  FMUL R143, R250, 0.25 ;  /* 0x3e800000fa8f7820 */ /* 0x000fe20000400000 */
[----:B------:R-:W-:Y:S01]  /*32ba0*/  FSEL R230, R230, R240, P3 ;  /* 0x000000f0e6e67208 */ /* 0x000fe20001800000 */
[----:B------:R-:W-:Y:S01]  /*32bb0*/  STL [R1+0x1b60], R115 ;  /* 0x001b607301007387 */ /* 0x000fe20000100800 */
[----:B------:R-:W-:-:S02]  /*32bc0*/  FSEL R117, R117, R131, P2 ;  /* 0x0000008375757208 */ /* 0x000fc40001000000 */
[----:B------:R-:W-:Y:S02]  /*32bd0*/  IADD3 R240, R233, -0x3f3504f3, RZ ;  /* 0xc0cafb0de9f07810 */ /* 0x000fe40007ffe0ff */
[----:B------:R-:W-:Y:S01]  /*32be0*/  LOP3.LUT R242, R242, 0xff800000, RZ, 0xc0, !PT ;  /* 0xff800000f2f27812 */ /* 0x000fe200078ec0ff */
[----:B------:R-:W-:Y:S01]  /*32bf0*/  STL [R1+0x1b64], R118 ;  /* 0x001b647601007387 */ /* 0x000fe20000100800 */
[----:B------:R-:W-:Y:S01]  /*32c00*/  FSEL R130, R130, R140, P3 ;  /* 0x0000008c82827208 */ /* 0x000fe20001800000 */
[----:B------:R-:W-:Y:S01]  /*32c10*/  FMUL R140, R247, 0.25 ;  /* 0x3e800000f78c7820 */ /* 0x000fe20000400000 */
[----:B------:R-:W-:Y:S01]  /*32c20*/  LOP3.LUT R238, R238, 0xff800000, RZ, 0xc0, !PT ;  /* 0xff800000eeee7812 */ /* 0x000fe200078ec0ff */
[----:B------:R-:W-:Y:S01]  /*32c30*/  STL [R1+0x1b68], R119 ;  /* 0x001b687701007387 */ /* 0x000fe20000100800 */
[----:B------:R-:W-:Y:S02]  /*32c40*/  LOP3.LUT R239, R239, 0xff800000, RZ, 0xc0, !PT ;  /* 0xff800000efef7812 */ /* 0x000fe400078ec0ff */
[----:B------:R-:W-:Y:S01]  /*32c50*/  FSEL R142, R142, R251, P3 ;  /* 0x000000fb8e8e7208 */ /* 0x000fe20001800000 */
[----:B------:R-:W-:Y:S01]  /*32c60*/  STL [R1+0x1b6c], R116 ;  /* 0x001b6c7401007387 */ /* 0x000fe20000100800 */
[----:B------:R-:W-:-:S02]  /*32c70*/  LOP3.LUT R240, R240, 0xff800000, RZ, 0xc0, !PT ;  /* 0xff800000f0f07812 */ /* 0x000fc400078ec0ff */
[----:B------:R-:W-:Y:S01]  /*32c80*/  I2FP.F32.S32 R8, R242 ;  /* 0x000000f200087245 */ /* 0x000fe20000201400 */
[----:B------:R-:W-:Y:S01]  /*32c90*/  STL [R1+0x1b70], R117 ;  /* 0x001b707501007387 */ /* 0x000fe20000100800 */
[----:B------:R-:W-:Y:S02]  /*32ca0*/  FSEL R143, R143, R250, P3 ;  /* 0x000000fa8f8f7208 */ /* 0x000fe40001800000 */
[----:B------:R-:W-:Y:S01]  /*32cb0*/  FSEL R7, RZ, -23, P6 ;  /* 0xc1b80000ff077808 */ /* 0x000fe20003000000 */
[----:B------:R-:W-:Y:S01]  /*32cc0*/  STL [R1+0x1b74], R122 ;  /* 0x001b747a01007387 */ /* 0x000fe20000100800 */
[----:B------:R-:W-:Y:S02]  /*32cd0*/  I2FP.F32.S32 R251, R238 ;  /* 0x000000ee00fb7245 */ /* 0x000fe40000201400 */
[----:B------:R-:W-:Y:S01]  /*32ce0*/  FSEL R6, RZ, -23, P4 ;  /* 0xc1b80000ff067808 */ /* 0x000fe20002000000 */
[----:B------:R-:W-:Y:S01]  /*32cf0*/  STL [R1+0x1b78], R123 ;  /* 0x001b787b01007387 */ /* 0x000fe20000100800 */
[----:B------:R-:W-:-:S02]  /*32d00*/  I2FP.F32.S32 R250, R239 ;  /* 0x000000ef00fa7245 */ /* 0x000fc40000201400 */
[----:B------:R-:W-:Y:S01]  /*32d10*/  FSEL R140, R140, R247, P2 ;  /* 0x000000f78c8c7208 */ /* 0x000fe20001000000 */
[----:B------:R-:W-:Y:S01]  /*32d20*/  STL [R1+0x1b7c], R120 ;  /* 0x001b7c7801007387 */ /* 0x000fe20000100800 */
[----:B------:R-:W-:Y:S01]  /*32d30*/  FSEL R0, RZ, -23, P5 ;  /* 0xc1b80000ff007808 */ /* 0x000fe20002800000 */
[----:B------:R-:W-:Y:S01]  /*32d40*/  FFMA.FTZ R8, R8, 1.1920928955078125e-07, R9 ;  /* 0x3400000008087823 */ /* 0x000fe20000010009 */
[----:B------:R-:W-:Y:S01]  /*32d50*/  I2FP.F32.S32 R247, R240 ;  /* 0x000000f000f77245 */ /* 0x000fe20000201400 */
[----:B------:R-:W-:Y:S01]  /*32d60*/  STL [R1+0x1b80], R121 ;  /* 0x001b807901007387 */ /* 0x000fe20000100800 */
[----:B------:R-:W-:Y:S01]  /*32d70*/  FFMA.FTZ R7, R251, 1.1920928955078125e-07, R7 ;  /* 0x34000000fb077823 */ /* 0x000fe20000010007 */
[----:B------:R-:W-:Y:S02]  /*32d80*/  FFMA.FTZ R6, R250, 1.1920928955078125e-07, R6 ;  /* 0x34000000fa067823 */ /* 0x000fe40000010006 */
[----:B------:R-:W-:Y:S01]  /*32d90*/  STL [R1+0x1b84], R126 ;  /* 0x001b847e01007387 */ /* 0x000fe20000100800 */
[----:B------:R-:W-:-:S03]  /*32da0*/  FFMA.FTZ R0, R247, 1.1920928955078125e-07, R0 ;  /* 0x34000000f7007823 */ /* 0x000fc60000010000 */
[----:B------:R-:W-:Y:S04]  /*32db0*/  STL [R1+0x1b88], R127 ;  /* 0x001b887f01007387 */ /* 0x000fe80000100800 */
[----:B------:R-:W-:Y:S04]  /*32dc0*/  STL [R1+0x1b8c], R124 ;  /* 0x001b8c7c01007387 */ /* 0x000fe80000100800 */
[----:B------:R0:W-:Y:S04]  /*32dd0*/  STL [R1+0x1b90], R125 ;  /* 0x001b907d01007387 */ /* 0x0001e80000100800 */
[----:B------:R1:W-:Y:S04]  /*32de0*/  STL [R1+0x220], R8 ;  /* 0x0002200801007387 */ /* 0x0003e80000100800 */
[----:B------:R-:W-:Y:S04]  /*32df0*/  STL [R1+0x218], R7 ;  /* 0x0002180701007387 */ /* 0x000fe80000100800 */
[----:B------:R-:W-:Y:S04]  /*32e00*/  STL [R1+0x210], R6 ;  /* 0x0002100601007387 */ /* 0x000fe80000100800 */
[----:B------:R-:W3:Y:S04]  /*32e10*/  LDL.LU R252, [R1+0x860] ;  /* 0x0008600001fc7983 */ /* 0x000ee80000300800 */
[----:B------:R4:W-:Y:S04]  /*32e20*/  STL [R1+0x214], R0 ;  /* 0x0002140001007387 */ /* 0x0009e80000100800 */
[----:B------:R-:W2:Y:S04]  /*32e30*/  LDL.LU R250, [R1+0x854] ;  /* 0x0008540001fa7983 */ /* 0x000ea80000300800 */
[----:B------:R-:W3:Y:S04]  /*32e40*/  LDL.LU R251, [R1+0x84c] ;  /* 0x00084c0001fb7983 */ /* 0x000ee80000300800 */
[----:B0-----:R-:W3:Y:S04]  /*32e50*/  LDL.LU R125, [R1+0x844] ;  /* 0x00084400017d7983 */ /* 0x001ee80000300800 */
[----:B------:R-:W3:Y:S04]  /*32e60*/  LDL.LU R124, [R1+0x83c] ;  /* 0x00083c00017c7983 */ /* 0x000ee80000300800 */
        /* <DEDUP_REMOVED lines=117> */
[----:B-1----:R-:W3:Y:S04]  /*335c0*/  LDL.LU R8, [R1+0x38] ;  /* 0x0000380001087983 */ /* 0x002ee80000300800 */
[----:B----4-:R-:W4:Y:S04]  /*335d0*/  LDL.LU R0, [R1+0x2c] ;  /* 0x00002c0001007983 */ /* 0x010f280000300800 */
[----:B------:R-:W4:Y:S04]  /*335e0*/  LDL.LU R7, [R1+0x28] ;  /* 0x0000280001077983 */ /* 0x000f280000300800 */
[----:B------:R-:W4:Y:S04]  /*335f0*/  LDL.LU R6, [R1+0x24] ;  /* 0x0000240001067983 */ /* 0x000f280000300800 */
[----:B------:R-:W4:Y:S01]  /*33600*/  LDL.LU R244, [R1+0x20] ;  /* 0x0000200001f47983 */ /* 0x000f220000300800 */
[C---:B------:R-:W-:Y:S01]  /*33610*/  FSETP.GEU.AND P6, PT, |R5|.reuse, 1.175494350822287508e-38, PT ;  /* 0x008000000500780b */ /* 0x040fe20003fce200 */
[----:B------:R-:W-:Y:S01]  /*33620*/  @P1 FMUL R5, R5, 0.25 ;  /* 0x3e80000005051820 */ /* 0x000fe20000400000 */
[----:B------:R-:W-:-:S11]  /*33630*/  FMUL R131, R141, 0.25 ;  /* 0x3e8000008d837820 */ /* 0x000fd60000400000 */
[----:B------:R-:W-:-:S06]  /*33640*/  @!P6 FMUL R5, R5, 16777216 ;  /* 0x4b8000000505e820 */ /* 0x000fcc0000400000 */
[----:B------:R-:W0:Y:S01]  /*33650*/  MUFU.RCP R5, R5 ;  /* 0x0000000500057308 */ /* 0x000e220000001000 */
[----:B------:R-:W-:Y:S01]  /*33660*/  FSEL R131, R131, R141, P3 ;  /* 0x0000008d83837208 */ /* 0x000fe20001800000 */
[----:B------:R-:W-:Y:S01]  /*33670*/  FMUL R141, R246, 0.25 ;  /* 0x3e800000f68d7820 */ /* 0x000fe20000400000 */
[----:B--2---:R-:W-:Y:S01]  /*33680*/  @!P6 FMUL R250, R250, 16777216 ;  /* 0x4b800000fafae820 */ /* 0x004fe20000400000 */
[----:B---3--:R-:W-:-:S03]  /*33690*/  @!P6 FMUL R251, R251, 16777216 ;  /* 0x4b800000fbfbe820 */ /* 0x008fc60000400000 */
[----:B------:R-:W-:Y:S01]  /*336a0*/  FSEL R141, R141, R246, P2 ;  /* 0x000000f68d8d7208 */ /* 0x000fe20001000000 */
[----:B------:R-:W-:Y:S01]  /*336b0*/  FMUL R246, R248, 0.25 ;  /* 0x3e800000f8f67820 */ /* 0x000fe20000400000 */
[----:B------:R-:W-:Y:S01]  /*336c0*/  @!P6 FMUL R125, R125, 16777216 ;  /* 0x4b8000007d7de820 */ /* 0x000fe20000400000 */
[----:B------:R-:W-:Y:S01]  /*336d0*/  @!P6 FMUL R124, R124, 16777216 ;  /* 0x4b8000007c7ce820 */ /* 0x000fe20000400000 */
[----:B------:R-:W-:Y:S01]  /*336e0*/  @!P6 FMUL R127, R127, 16777216 ;  /* 0x4b8000007f7fe820 */ /* 0x000fe20000400000 */
[----:B------:R-:W-:Y:S01]  /*336f0*/  @!P6 FMUL R126, R126, 16777216 ;  /* 0x4b8000007e7ee820 */ /* 0x000fe20000400000 */
[----:B------:R-:W-:Y:S01]  /*33700*/  FSEL R246, R246, R248, P2 ;  /* 0x000000f8f6f67208 */ /* 0x000fe20001000000 */
[----:B------:R-:W-:Y:S01]  /*33710*/  @!P6 FMUL R121, R121, 16777216 ;  /* 0x4b8000007979e820 */ /* 0x000fe20000400000 */
[----:B------:R-:W2:Y:S01]  /*33720*/  LDL.LU R248, [R1+0x18] ;  /* 0x0000180001f87983 */ /* 0x000ea20000300800 */
[C---:B0-----:R-:W-:Y:S01]  /*33730*/  FMUL R247, R5.reuse, R250 ;  /* 0x000000fa05f77220 */ /* 0x041fe20000400000 */
[C---:B------:R-:W-:Y:S01]  /*33740*/  FMUL R251, R5.reuse, R251 ;  /* 0x000000fb05fb7220 */ /* 0x040fe20000400000 */
[C---:B------:R-:W-:Y:S01]  /*33750*/  FMUL R250, R5.reuse, R125 ;  /* 0x0000007d05fa7220 */ /* 0x040fe20000400000 */
[----:B------:R-:W-:-:S02]  /*33760*/  FMUL R125, R5, R127 ;  /* 0x0000007f057d7220 */ /* 0x000fc40000400000 */
[----:B------:R0:W-:Y:S01]  /*33770*/  STL [R1+0x5dc], R247 ;  /* 0x0005dcf701007387 */ /* 0x0001e20000100800 */
[----:B------:R-:W-:Y:S01]  /*33780*/  FMUL R121, R5, R121 ;  /* 0x0000007905797220 */ /* 0x000fe20000400000 */
[----:B------:R-:W-:Y:S02]  /*33790*/  @!P6 FMUL R120, R120, 16777216 ;  /* 0x4b8000007878e820 */ /* 0x000fe40000400000 */
[----:B------:R-:W-:Y:S01]  /*337a0*/  STL [R1+0x5d8], R251 ;  /* 0x0005d8fb01007387 */ /* 0x000fe20000100800 */
[----:B------:R-:W-:Y:S01]  /*337b0*/  @!P6 FMUL R123, R123, 16777216 ;  /* 0x4b8000007b7be820 */ /* 0x000fe20000400000 */
[C---:B0-----:R-:W-:Y:S01]  /*337c0*/  FMUL R247, R5.reuse, R124 ;  /* 0x0000007c05f77220 */ /* 0x041fe20000400000 */
[----:B------:R-:W-:Y:S01]  /*337d0*/  FMUL R124, R5, R126 ;  /* 0x0000007e057c7220 */ /* 0x000fe20000400000 */
[----:B------:R-:W-:Y:S01]  /*337e0*/  STL [R1+0x5d4], R250 ;  /* 0x0005d4fa01007387 */ /* 0x000fe20000100800 */
[----:B------:R-:W-:Y:S01]  /*337f0*/  @!P6 FMUL R122, R122, 16777216 ;  /* 0x4b8000007a7ae820 */ /* 0x000fe20000400000 */
[----:B------:R-:W-:-:S02]  /*33800*/  @!P6 FMUL R117, R117, 16777216 ;  /* 0x4b8000007575e820 */ /* 0x000fc40000400000 */
[----:B------:R-:W-:Y:S01]  /*33810*/  STL [R1+0x5d0], R247 ;  /* 0x0005d0f701007387 */ /* 0x000fe20000100800 */
[----:B------:R-:W-:-:S03]  /*33820*/  @!P6 FMUL R116, R116, 16777216 ;  /* 0x4b8000007474e820 */ /* 0x000fc60000400000 */
[----:B------:R-:W-:Y:S04]  /*33830*/  STL [R1+0x5cc], R125 ;  /* 0x0005cc7d01007387 */ /* 0x000fe80000100800 */
[----:B------:R0:W-:Y:S01]  /*33840*/  STL [R1+0x5c8], R124 ;  /* 0x0005c87c01007387 */ /* 0x0001e20000100800 */
[----:B------:R-:W-:-:S03]  /*33850*/  FMUL R117, R5, R117 ;  /* 0x0000007505757220 */ /* 0x000fc60000400000 */
[----:B------:R1:W-:Y:S01]  /*33860*/  STL [R1+0x5c4], R121 ;  /* 0x0005c47901007387 */ /* 0x0003e20000100800 */
[----:B------:R-:W-:Y:S01]  /*33870*/  @!P6 FMUL R119, R119, 16777216 ;  /* 0x4b8000007777e820 */ /* 0x000fe20000400000 */
[C---:B------:R-:W-:Y:S01]  /*33880*/  FMUL R116, R5.reuse, R116 ;  /* 0x0000007405747220 */ /* 0x040fe20000400000 */
[C---:B0-----:R-:W-:Y:S01]  /*33890*/  FMUL R124, R5.reuse, R120 ;  /* 0x00000078057c7220 */ /* 0x041fe20000400000 */
[C---:B------:R-:W-:Y:S01]  /*338a0*/  FMUL R120, R5.reuse, R122 ;  /* 0x0000007a05787220 */ /* 0x040fe20000400000 */
[----:B-1----:R-:W-:Y:S01]  /*338b0*/  FMUL R121, R5, R123 ;  /* 0x0000007b05797220 */ /* 0x002fe20000400000 */
[----:B------:R-:W-:Y:S02]  /*338c0*/  @!P6 FMUL R118, R118, 16777216 ;  /* 0x4b8000007676e820 */ /* 0x000fe40000400000 */
[----:B------:R-:W-:Y:S01]  /*338d0*/  STL [R1+0x5c0], R124 ;  /* 0x0005c07c01007387 */ /* 0x000fe20000100800 */
[----:B------:R-:W-:Y:S01]  /*338e0*/  @!P6 FMUL R115, R115, 16777216 ;  /* 0x4b8000007373e820 */ /* 0x000fe20000400000 */
[----:B------:R-:W-:-:S02]  /*338f0*/  @!P6 FMUL R114, R114, 16777216 ;  /* 0x4b8000007272e820 */ /* 0x000fc40000400000 */
[----:B------:R-:W-:Y:S01]  /*33900*/  STL [R1+0x5bc], R121 ;  /* 0x0005bc7901007387 */ /* 0x000fe20000100800 */
[----:B------:R-:W-:Y:S01]  /*33910*/  @!P6 FMUL R113, R113, 16777216 ;  /* 0x4b8000007171e820 */ /* 0x000fe20000400000 */
[----:B------:R-:W-:Y:S02]  /*33920*/  FMUL R119, R5, R119 ;  /* 0x0000007705777220 */ /* 0x000fe40000400000 */
[----:B------:R-:W-:Y:S01]  /*33930*/  STL [R1+0x5b8], R120 ;  /* 0x0005b87801007387 */ /* 0x000fe20000100800 */
[----:B------:R-:W-:Y:S01]  /*33940*/  @!P6 FMUL R112, R112, 16777216 ;  /* 0x4b8000007070e820 */ /* 0x000fe20000400000 */
[----:B------:R-:W-:Y:S02]  /*33950*/  @!P6 FMUL R111, R111, 16777216 ;  /* 0x4b8000006f6fe820 */ /* 0x000fe40000400000 */
[----:B------:R0:W-:Y:S01]  /*33960*/  STL [R1+0x5b4], R117 ;  /* 0x0005b47501007387 */ /* 0x0001e20000100800 */
[----:B------:R-:W-:-:S03]  /*33970*/  @!P6 FMUL R110, R110, 16777216 ;  /* 0x4b8000006e6ee820 */ /* 0x000fc60000400000 */
[----:B------:R1:W-:Y:S01]  /*33980*/  STL [R1+0x5b0], R116 ;  /* 0x0005b07401007387 */ /* 0x0003e20000100800 */
[----:B------:R-:W-:Y:S01]  /*33990*/  @!P6 FMUL R109, R109, 16777216 ;  /* 0x4b8000006d6de820 */ /* 0x000fe20000400000 */
[----:B------:R-:W-:Y:S01]  /*339a0*/  @!P6 FMUL R108, R108, 16777216 ;  /* 0x4b8000006c6ce820 */ /* 0x000fe20000400000 */
[C---:B0-----:R-:W-:Y:S01]  /*339b0*/  FMUL R117, R5.reuse, R118 ;  /* 0x0000007605757220 */ /* 0x041fe20000400000 */
[----:B------:R-:W-:Y:S01]  /*339c0*/  STL [R1+0x5ac], R119 ;  /* 0x0005ac7701007387 */ /* 0x000fe20000100800 */
[C---:B-1----:R-:W-:Y:S01]  /*339d0*/  FMUL R116, R5.reuse, R115 ;  /* 0x0000007305747220 */ /* 0x042fe20000400000 */
[C---:B------:R-:W-:Y:S01]  /*339e0*/  FMUL R115, R5.reuse, R114 ;  /* 0x0000007205737220 */ /* 0x040fe20000400000 */
[C---:B------:R-:W-:Y:S01]  /*339f0*/  FMUL R114, R5.reuse, R113 ;  /* 0x0000007105727220 */ /* 0x040fe20000400000 */
[----:B------:R-:W-:Y:S01]  /*33a00*/  FMUL R113, R5, R112 ;  /* 0x0000007005717220 */ /* 0x000fe20000400000 */
[----:B------:R-:W-:Y:S01]  /*33a10*/  @!P6 FMUL R107, R107, 16777216 ;  /* 0x4b8000006b6be820 */ /* 0x000fe20000400000 */
[----:B------:R0:W-:Y:S01]  /*33a20*/  STL [R1+0x5a8], R117 ;  /* 0x0005a87501007387 */ /* 0x0001e20000100800 */
[C---:B------:R-:W-:Y:S01]  /*33a30*/  FMUL R112, R5.reuse, R111 ;  /* 0x0000006f05707220 */ /* 0x040fe20000400000 */
[----:B------:R-:W-:Y:S01]  /*33a40*/  @!P6 FMUL R106, R106, 16777216 ;  /* 0x4b8000006a6ae820 */ /* 0x000fe20000400000 */
[----:B------:R-:W-:Y:S01]  /*33a50*/  FMUL R111, R5, R110 ;  /* 0x0000006e056f7220 */ /* 0x000fe20000400000 */
[----:B------:R1:W-:Y:S01]  /*33a60*/  STL [R1+0x5a4], R116 ;  /* 0x0005a47401007387 */ /* 0x0003e20000100800 */
[----:B------:R-:W-:Y:S01]  /*33a70*/  @!P6 FMUL R105, R105, 16777216 ;  /* 0x4b8000006969e820 */ /* 0x000fe20000400000 */
[C---:B------:R-:W-:Y:S01]  /*33a80*/  FMUL R110, R5.reuse, R109 ;  /* 0x0000006d056e7220 */ /* 0x040fe20000400000 */
[----:B------:R-:W-:Y:S01]  /*33a90*/  @!P6 FMUL R104, R104, 16777216 ;  /* 0x4b8000006868e820 */ /* 0x000fe20000400000 */
[----:B------:R3:W-:Y:S01]  /*33aa0*/  STL [R1+0x5a0], R115 ;  /* 0x0005a07301007387 */ /* 0x0007e20000100800 */
[----:B------:R-:W-:Y:S01]  /*33ab0*/  FMUL R109, R5, R108 ;  /* 0x0000006c056d7220 */ /* 0x000fe20000400000 */
[----:B------:R-:W-:Y:S01]  /*33ac0*/  @!P6 FMUL R103, R103, 16777216 ;  /* 0x4b8000006767e820 */ /* 0x000fe20000400000 */
[C---:B------:R-:W-:Y:S01]  /*33ad0*/  FMUL R108, R5.reuse, R107 ;  /* 0x0000006b056c7220 */ /* 0x040fe20000400000 */
[----:B------:R3:W-:Y:S01]  /*33ae0*/  STL [R1+0x59c], R114 ;  /* 0x00059c7201007387 */ /* 0x0007e20000100800 */
[----:B------:R-:W-:Y:S01]  /*33af0*/  @!P6 FMUL R102, R102, 16777216 ;  /* 0x4b8000006666e820 */ /* 0x000fe20000400000 */
[----:B------:R-:W-:-:S02]  /*33b00*/  FMUL R107, R5, R106 ;  /* 0x0000006a056b7220 */ /* 0x000fc40000400000 */
[----:B------:R3:W-:Y:S01]  /*33b10*/  STL [R1+0x598], R113 ;  /* 0x0005987101007387 */ /* 0x0007e20000100800 */
[----:B------:R-:W-:Y:S01]  /*33b20*/  @!P6 FMUL R101, R101, 16777216 ;  /* 0x4b8000006565e820 */ /* 0x000fe20000400000 */
[C---:B------:R-:W-:Y:S02]  /*33b30*/  FMUL R106, R5.reuse, R105 ;  /* 0x00000069056a7220 */ /* 0x040fe40000400000 */
[----:B------:R3:W-:Y:S01]  /*33b40*/  STL [R1+0x594], R112 ;  /* 0x0005947001007387 */ /* 0x0007e20000100800 */
[----:B------:R-:W-:Y:S01]  /*33b50*/  @!P6 FMUL R100, R100, 16777216 ;  /* 0x4b8000006464e820 */ /* 0x000fe20000400000 */
[----:B------:R-:W-:Y:S02]  /*33b60*/  FMUL R105, R5, R104 ;  /* 0x0000006805697220 */ /* 0x000fe40000400000 */
[----:B------:R3:W-:Y:S01]  /*33b70*/  STL [R1+0x590], R111 ;  /* 0x0005906f01007387 */ /* 0x0007e20000100800 */
[----:B------:R-:W-:Y:S01]  /*33b80*/  @!P6 FMUL R99, R99, 16777216 ;  /* 0x4b8000006363e820 */ /* 0x000fe20000400000 */
[----:B------:R-:W-:-:S02]  /*33b90*/  FMUL R104, R5, R103 ;  /* 0x0000006705687220 */ /* 0x000fc40000400000 */
[----:B------:R3:W-:Y:S01]  /*33ba0*/  STL [R1+0x58c], R110 ;  /* 0x00058c6e01007387 */ /* 0x0007e20000100800 */
[----:B------:R-:W-:Y:S01]  /*33bb0*/  @!P6 FMUL R98, R98, 16777216 ;  /* 0x4b8000006262e820 */ /* 0x000fe20000400000 */
[----:B------:R-:W-:Y:S02]  /*33bc0*/  FMUL R103, R5, R102 ;  /* 0x0000006605677220 */ /* 0x000fe40000400000 */
[----:B------:R3:W-:Y:S01]  /*33bd0*/  STL [R1+0x588], R109 ;  /* 0x0005886d01007387 */ /* 0x0007e20000100800 */
[----:B------:R-:W-:Y:S01]  /*33be0*/  @!P6 FMUL R97, R97, 16777216 ;  /* 0x4b8000006161e820 */ /* 0x000fe20000400000 */
[C---:B------:R-:W-:Y:S02]  /*33bf0*/  FMUL R102, R5.reuse, R101 ;  /* 0x0000006505667220 */ /* 0x040fe40000400000 */
        /* <DEDUP_REMOVED lines=237> */
[----:B------:R-:W-:Y:S01]  /*34ad0*/  STL [R1+0x228], R29 ;  /* 0x0002281d01007387 */ /* 0x000fe20000100800 */
[----:B------:R-:W-:Y:S01]  /*34ae0*/  @!P6 FMUL R17, R17, 16777216 ;  /* 0x4b8000001111e820 */ /* 0x000fe20000400000 */
[C---:B------:R-:W-:Y:S02]  /*34af0*/  FMUL R22, R5.reuse, R21 ;  /* 0x0000001505167220 */ /* 0x040fe40000400000 */
[----:B------:R-:W-:Y:S01]  /*34b00*/  STL [R1+0x204], R28 ;  /* 0x0002041c01007387 */ /* 0x000fe20000100800 */
[----:B------:R-:W-:Y:S01]  /*34b10*/  @!P6 FMUL R16, R16, 16777216 ;  /* 0x4b8000001010e820 */ /* 0x000fe20000400000 */
[----:B------:R-:W-:Y:S02]  /*34b20*/  FMUL R21, R5, R20 ;  /* 0x0000001405157220 */ /* 0x000fe40000400000 */
[----:B------:R-:W-:Y:S01]  /*34b30*/  STL [R1+0x200], R27 ;  /* 0x0002001b01007387 */ /* 0x000fe20000100800 */
[----:B------:R-:W-:Y:S01]  /*34b40*/  @!P6 FMUL R15, R15, 16777216 ;  /* 0x4b8000000f0fe820 */ /* 0x000fe20000400000 */
[----:B------:R-:W-:-:S02]  /*34b50*/  FMUL R20, R5, R19 ;  /* 0x0000001305147220 */ /* 0x000fc40000400000 */
[----:B------:R-:W-:Y:S01]  /*34b60*/  STL [R1+0x1fc], R26 ;  /* 0x0001fc1a01007387 */ /* 0x000fe20000100800 */
[----:B------:R-:W-:Y:S01]  /*34b70*/  @!P6 FMUL R14, R14, 16777216 ;  /* 0x4b8000000e0ee820 */ /* 0x000fe20000400000 */
[----:B------:R-:W-:Y:S02]  /*34b80*/  FMUL R19, R5, R18 ;  /* 0x0000001205137220 */ /* 0x000fe40000400000 */
[----:B------:R-:W-:Y:S01]  /*34b90*/  STL [R1+0x1f8], R25 ;  /* 0x0001f81901007387 */ /* 0x000fe20000100800 */
[----:B------:R-:W-:Y:S01]  /*34ba0*/  @!P6 FMUL R13, R13, 16777216 ;  /* 0x4b8000000d0de820 */ /* 0x000fe20000400000 */
[C---:B------:R-:W-:Y:S02]  /*34bb0*/  FMUL R18, R5.reuse, R17 ;  /* 0x0000001105127220 */ /* 0x040fe40000400000 */
[----:B------:R-:W-:Y:S01]  /*34bc0*/  STL [R1+0x1e8], R24 ;  /* 0x0001e81801007387 */ /* 0x000fe20000100800 */
        /* <DEDUP_REMOVED lines=13> */
[C---:B------:R-:W-:Y:S02]  /*34ca0*/  FMUL R13, R5.reuse, R12 ;  /* 0x0000000c050d7220 */ /* 0x040fe40000400000 */
[----:B------:R-:W-:Y:S01]  /*34cb0*/  STL [R1+0x15c], R19 ;  /* 0x00015c1301007387 */ /* 0x000fe20000100800 */
[----:B----4-:R-:W-:Y:S01]  /*34cc0*/  @!P6 FMUL R0, R0, 16777216 ;  /* 0x4b8000000000e820 */ /* 0x010fe20000400000 */
        /* <DEDUP_REMOVED lines=9> */
[C---:B------:R-:W-:Y:S02]  /*34d60*/  FMUL R9, R5.reuse, R8 ;  /* 0x0000000805097220 */ /* 0x040fe40000400000 */
[----:B------:R-:W-:Y:S01]  /*34d70*/  STL [R1+0x104], R15 ;  /* 0x0001040f01007387 */ /* 0x000fe20000100800 */
[C---:B------:R-:W-:Y:S01]  /*34d80*/  FMUL R8, R5.reuse, R0 ;  /* 0x0000000005087220 */ /* 0x040fe20000400000 */
[----:B------:R-:W-:-:S02]  /*34d90*/  FMUL R0, R5, R7 ;  /* 0x0000000705007220 */ /* 0x000fc40000400000 */
[----:B------:R-:W-:Y:S01]  /*34da0*/  STL [R1+0xf4], R14 ;  /* 0x0000f40e01007387 */ /* 0x000fe20000100800 */
[----:B------:R-:W-:-:S03]  /*34db0*/  FMUL R7, R5, R6 ;  /* 0x0000000605077220 */ /* 0x000fc60000400000 */
[----:B------:R-:W-:Y:S01]  /*34dc0*/  STL [R1+0xec], R13 ;  /* 0x0000ec0d01007387 */ /* 0x000fe20000100800 */
[----:B------:R-:W-:-:S03]  /*34dd0*/  FMUL R6, R5, R244 ;  /* 0x000000f405067220 */ /* 0x000fc60000400000 */
[----:B------:R-:W-:Y:S04]  /*34de0*/  STL [R1+0x4c], R12 ;  /* 0x00004c0c01007387 */ /* 0x000fe80000100800 */
[----:B------:R-:W-:Y:S04]  /*34df0*/  STL [R1+0x48], R11 ;  /* 0x0000480b01007387 */ /* 0x000fe80000100800 */
[----:B------:R-:W-:Y:S04]  /*34e00*/  STL [R1+0x44], R10 ;  /* 0x0000440a01007387 */ /* 0x000fe80000100800 */
[----:B------:R-:W-:Y:S04]  /*34e10*/  STL [R1+0x40], R9 ;  /* 0x0000400901007387 */ /* 0x000fe80000100800 */
[----:B------:R-:W-:Y:S04]  /*34e20*/  STL [R1+0x2c], R8 ;  /* 0x00002c0801007387 */ /* 0x000fe80000100800 */
[----:B------:R4:W-:Y:S04]  /*34e30*/  STL [R1+0x28], R0 ;  /* 0x0000280001007387 */ /* 0x0009e80000100800 */
[----:B------:R4:W-:Y:S04]  /*34e40*/  STL [R1+0x24], R7 ;  /* 0x0000240701007387 */ /* 0x0009e80000100800 */
        /* <DEDUP_REMOVED lines=10> */
[----:B0-----:R-:W4:Y:S04]  /*34ef0*/  LDL.LU R117, [R1+0x830] ;  /* 0x0008300001757983 */ /* 0x001f280000300800 */
[----:B-1----:R-:W4:Y:S04]  /*34f00*/  LDL.LU R116, [R1+0x828] ;  /* 0x0008280001747983 */ /* 0x002f280000300800 */
[----:B------:R-:W4:Y:S04]  /*34f10*/  LDL.LU R119, [R1+0x820] ;  /* 0x0008200001777983 */ /* 0x000f280000300800 */
[----:B------:R-:W4:Y:S04]  /*34f20*/  LDL.LU R118, [R1+0x818] ;  /* 0x0008180001767983 */ /* 0x000f280000300800 */
[----:B---3--:R-:W3:Y:S04]  /*34f30*/  LDL.LU R115, [R1+0x810] ;  /* 0x0008100001737983 */ /* 0x008ee80000300800 */
        /* <DEDUP_REMOVED lines=25> */
[----:B--2---:R-:W2:Y:S04]  /*350d0*/  LDL.LU R89, [R1+0x740] ;  /* 0x0007400001597983 */ /* 0x004ea80000300800 */
[----:B------:R-:W2:Y:S04]  /*350e0*/  LDL.LU R88, [R1+0x738] ;  /* 0x0007380001587983 */ /* 0x000ea80000300800 */
        /* <DEDUP_REMOVED lines=54> */
[----:B------:R-:W2:Y:S01]  /*35450*/  LDL.LU R33, [R1+0x170] ;  /* 0x0001700001217983 */ /* 0x000ea20000300800 */
[----:B------:R-:W-:-:S03]  /*35460*/  @!P6 FMUL R252, R252, 16777216 ;  /* 0x4b800000fcfce820 */ /* 0x000fc60000400000 */
[----:B------:R-:W2:Y:S01]  /*35470*/  LDL.LU R32, [R1+0x168] ;  /* 0x0001680001207983 */ /* 0x000ea20000300800 */
[----:B------:R-:W-:-:S03]  /*35480*/  @!P6 FMUL R248, R248, 16777216 ;  /* 0x4b800000f8f8e820 */ /* 0x000fc60000400000 */
[----:B------:R-:W2:Y:S01]  /*35490*/  LDL.LU R31, [R1+0x160] ;  /* 0x00016000011f7983 */ /* 0x000ea20000300800 */
[----:B------:R-:W-:-:S03]  /*354a0*/  FMUL R252, R5, R252 ;  /* 0x000000fc05fc7220 */ /* 0x000fc60000400000 */
[----:B------:R-:W2:Y:S01]  /*354b0*/  LDL.LU R30, [R1+0x158] ;  /* 0x00015800011e7983 */ /* 0x000ea20000300800 */
[----:B----4-:R-:W-:-:S03]  /*354c0*/  FMUL R0, R5, R248 ;  /* 0x000000f805007220 */ /* 0x010fc60000400000 */
        /* <DEDUP_REMOVED lines=25> */
[----:B------:R-:W-:-:S03]  /*35660*/  MOV R10, R249 ;  /* 0x000000f9000a7202 */ /* 0x000fc60000000f00 */
[----:B------:R-:W4:Y:S04]  /*35670*/  LDL.LU R244, [R1+0x88] ;  /* 0x0000880001f47983 */ /* 0x000f280000300800 */
[----:B------:R-:W4:Y:S04]  /*35680*/  LDL.LU R248, [R1+0x80] ;  /* 0x0000800001f87983 */ /* 0x000f280000300800 */
[----:B------:R-:W4:Y:S01]  /*35690*/  LDL.LU R249, [R1+0x78] ;  /* 0x0000780001f97983 */ /* 0x000f220000300800 */
[C---:B------:R-:W-:Y:S01]  /*356a0*/  FSETP.GEU.AND P4, PT, |R4|.reuse, 1.175494350822287508e-38, PT ;  /* 0x008000000400780b */ /* 0x040fe20003f8e200 */
[----:B------:R-:W-:-:S02]  /*356b0*/  @P0 FMUL R4, R4, 0.25 ;  /* 0x3e80000004040820 */ /* 0x000fc40000400000 */
[----:B------:R-:W4:Y:S10]  /*356c0*/  LDL.LU R250, [R1+0x68] ;  /* 0x0000680001fa7983 */ /* 0x000f340000300800 */
[----:B------:R-:W-:-:S06]  /*356d0*/  @!P4 FMUL R4, R4, 16777216 ;  /* 0x4b8000000404c820 */ /* 0x000fcc0000400000 */
[----:B------:R-:W0:Y:S01]  /*356e0*/  MUFU.RCP R4, R4 ;  /* 0x0000000400047308 */ /* 0x000e220000001000 */
[----:B------:R-:W-:Y:S01]  /*356f0*/  @!P4 FMUL R125, R125, 16777216 ;  /* 0x4b8000007d7dc820 */ /* 0x000fe20000400000 */
[----:B------:R-:W-:Y:S01]  /*35700*/  @!P4 FMUL R124, R124, 16777216 ;  /* 0x4b8000007c7cc820 */ /* 0x000fe20000400000 */
[----:B------:R-:W-:Y:S01]  /*35710*/  @!P4 FMUL R127, R127, 16777216 ;  /* 0x4b8000007f7fc820 */ /* 0x000fe20000400000 */
[----:B------:R-:W-:Y:S01]  /*35720*/  @!P4 FMUL R126, R126, 16777216 ;  /* 0x4b8000007e7ec820 */ /* 0x000fe20000400000 */
[----:B------:R-:W-:Y:S01]  /*35730*/  @!P4 FMUL R121, R121, 16777216 ;  /* 0x4b8000007979c820 */ /* 0x000fe20000400000 */
[----:B------:R-:W-:Y:S01]  /*35740*/  @!P4 FMUL R120, R120, 16777216 ;  /* 0x4b8000007878c820 */ /* 0x000fe20000400000 */
[----:B------:R-:W-:Y:S01]  /*35750*/  @!P4 FMUL R123, R123, 16777216 ;  /* 0x4b8000007b7bc820 */ /* 0x000fe20000400000 */
[C---:B0-----:R-:W-:Y:S01]  /*35760*/  FMUL R125, R4.reuse, R125 ;  /* 0x0000007d047d7220 */ /* 0x041fe20000400000 */
[C---:B------:R-:W-:Y:S01]  /*35770*/  FMUL R124, R4.reuse, R124 ;  /* 0x0000007c047c7220 */ /* 0x040fe20000400000 */
[C---:B------:R-:W-:Y:S01]  /*35780*/  FMUL R127, R4.reuse, R127 ;  /* 0x0000007f047f7220 */ /* 0x040fe20000400000 */
[----:B------:R-:W-:-:S02]  /*35790*/  FMUL R126, R4, R126 ;  /* 0x0000007e047e7220 */ /* 0x000fc40000400000 */
[----:B------:R0:W-:Y:S01]  /*357a0*/  STL [R1+0x574], R125 ;  /* 0x0005747d01007387 */ /* 0x0001e20000100800 */
[----:B------:R-:W-:Y:S01]  /*357b0*/  FMUL R121, R4, R121 ;  /* 0x0000007904797220 */ /* 0x000fe20000400000 */
[----:B------:R-:W-:Y:S01]  /*357c0*/  @!P4 FMUL R122, R122, 16777216 ;  /* 0x4b8000007a7ac820 */ /* 0x000fe20000400000 */
[C---:B------:R-:W-:Y:S01]  /*357d0*/  FMUL R120, R4.reuse, R120 ;  /* 0x0000007804787220 */ /* 0x040fe20000400000 */
[----:B------:R-:W-:Y:S01]  /*357e0*/  @!P4 FMUL R117, R117, 16777216 ;  /* 0x4b8000007575c820 */ /* 0x000fe20000400000 */
[----:B0-----:R-:W4:Y:S04]  /*357f0*/  LDL.LU R125, [R1+0x1b90] ;  /* 0x001b9000017d7983 */ /* 0x001f280000300800 */
[----:B------:R0:W-:Y:S01]  /*35800*/  STL [R1+0x570], R124 ;  /* 0x0005707c01007387 */ /* 0x0001e20000100800 */
[----:B------:R-:W-:Y:S01]  /*35810*/  FMUL R123, R4, R123 ;  /* 0x0000007b047b7220 */ /* 0x000fe20000400000 */
[----:B------:R-:W-:Y:S01]  /*35820*/  @!P4 FMUL R116, R116, 16777216 ;  /* 0x4b8000007474c820 */ /* 0x000fe20000400000 */
[C---:B------:R-:W-:Y:S01]  /*35830*/  FMUL R122, R4.reuse, R122 ;  /* 0x0000007a047a7220 */ /* 0x040fe20000400000 */
[----:B0-----:R-:W4:Y:S04]  /*35840*/  LDL.LU R124, [R1+0x1b8c] ;  /* 0x001b8c00017c7983 */ /* 0x001f280000300800 */
[----:B------:R0:W-:Y:S01]  /*35850*/  STL [R1+0x55c], R127 ;  /* 0x00055c7f01007387 */ /* 0x0001e20000100800 */
[----:B------:R-:W-:Y:S01]  /*35860*/  @!P4 FMUL R119, R119, 16777216 ;  /* 0x4b8000007777c820 */ /* 0x000fe20000400000 */
[----:B------:R-:W-:-:S02]  /*35870*/  FMUL R117, R4, R117 ;  /* 0x0000007504757220 */ /* 0x000fc40000400000 */
[----:B0-----:R-:W4:Y:S04]  /*35880*/  LDL.LU R127, [R1+0x1b88] ;  /* 0x001b8800017f7983 */ /* 0x001f280000300800 */
[----:B------:R0:W-:Y:S01]  /*35890*/  STL [R1+0x558], R126 ;  /* 0x0005587e01007387 */ /* 0x0001e20000100800 */
[----:B------:R-:W-:Y:S01]  /*358a0*/  @!P4 FMUL R118, R118, 16777216 ;  /* 0x4b8000007676c820 */ /* 0x000fe20000400000 */
[C---:B------:R-:W-:Y:S02]  /*358b0*/  FMUL R116, R4.reuse, R116 ;  /* 0x0000007404747220 */ /* 0x040fe40000400000 */
[----:B0-----:R-:W4:Y:S04]  /*358c0*/  LDL.LU R126, [R1+0x1b84] ;  /* 0x001b8400017e7983 */ /* 0x001f280000300800 */
[----:B------:R0:W-:Y:S01]  /*358d0*/  STL [R1+0x554], R121 ;  /* 0x0005547901007387 */ /* 0x0001e20000100800 */
[----:B---3--:R-:W-:Y:S01]  /*358e0*/  @!P4 FMUL R115, R115, 16777216 ;  /* 0x4b8000007373c820 */ /* 0x008fe20000400000 */
[----:B------:R-:W-:-:S02]  /*358f0*/  FMUL R119, R4, R119 ;  /* 0x0000007704777220 */ /* 0x000fc40000400000 */
[----:B0-----:R-:W3:Y:S04]  /*35900*/  LDL.LU R121, [R1+0x1b80] ;  /* 0x001b800001797983 */ /* 0x001ee80000300800 */
[----:B------:R0:W-:Y:S01]  /*35910*/  STL [R1+0x550], R120 ;  /* 0x0005507801007387 */ /* 0x0001e20000100800 */
[----:B------:R-:W-:Y:S01]  /*35920*/  @!P4 FMUL R114, R114, 16777216 ;  /* 0x4b8000007272c820 */ /* 0x000fe20000400000 */
[C---:B------:R-:W-:Y:S02]  /*35930*/  FMUL R118, R4.reuse, R118 ;  /* 0x0000007604767220 */ /* 0x040fe40000400000 */
[----:B0-----:R-:W3:Y:S04]  /*35940*/  LDL.LU R120, [R1+0x1b7c] ;  /* 0x001b7c0001787983 */ /* 0x001ee80000300800 */
[----:B------:R0:W-:Y:S01]  /*35950*/  STL [R1+0x53c], R123 ;  /* 0x00053c7b01007387 */ /* 0x0001e20000100800 */
[----:B------:R-:W-:Y:S01]  /*35960*/  @!P4 FMUL R113, R113, 16777216 ;  /* 0x4b8000007171c820 */ /* 0x000fe20000400000 */
        /* <DEDUP_REMOVED lines=95> */
[----:B--2---:R-:W-:Y:S01]  /*35f60*/  @!P4 FMUL R89, R89, 16777216 ;  /* 0x4b8000005959c820 */ /* 0x004fe20000400000 */
[----:B------:R-:W-:-:S02]  /*35f70*/  FMUL R91, R4, R91 ;  /* 0x0000005b045b7220 */ /* 0x000fc40000400000 */
[----:B0-----:R-:W2:Y:S04]  /*35f80*/  LDL.LU R97, [R1+0x1b18] ;  /* 0x001b180001617983 */ /* 0x001ea80000300800 */
[----:B------:R0:W-:Y:S01]  /*35f90*/  STL [R1+0x460], R96 ;  /* 0x0004606001007387 */ /* 0x0001e20000100800 */
[----:B------:R-:W-:Y:S01]  /*35fa0*/  @!P4 FMUL R88, R88, 16777216 ;  /* 0x4b8000005858c820 */ /* 0x000fe20000400000 */
[C---:B------:R-:W-:Y:S02]  /*35fb0*/  FMUL R90, R4.reuse, R90 ;  /* 0x0000005a045a7220 */ /* 0x040fe40000400000 */
[----:B0-----:R-:W3:Y:S04]  /*35fc0*/  LDL.LU R96, [R1+0x1b14] ;  /* 0x001b140001607983 */ /* 0x001ee80000300800 */
[----:B------:R0:W-:Y:S01]  /*35fd0*/  STL [R1+0x45c], R95 ;  /* 0x00045c5f01007387 */ /* 0x0001e20000100800 */
[----:B------:R-:W-:Y:S01]  /*35fe0*/  @!P4 FMUL R87, R87, 16777216 ;  /* 0x4b8000005757c820 */ /* 0x000fe20000400000 */
[----:B------:R-:W-:-:S02]  /*35ff0*/  FMUL R89, R4, R89 ;  /* 0x0000005904597220 */ /* 0x000fc40000400000 */
[----:B0-----:R-:W2:Y:S04]  /*36000*/  LDL.LU R95, [R1+0x1b10] ;  /* 0x001b1000015f7983 */ /* 0x001ea80000300800 */
[----:B------:R0:W-:Y:S01]  /*36010*/  STL [R1+0x458], R94 ;  /* 0x0004585e01007387 */ /* 0x0001e20000100800 */
[----:B------:R-:W-:Y:S01]  /*36020*/  @!P4 FMUL R86, R86, 16777216 ;  /* 0x4b8000005656c820 */ /* 0x000fe20000400000 */
[C---:B------:R-:W-:Y:S02]  /*36030*/  FMUL R88, R4.reuse, R88 ;  /* 0x0000005804587220 */ /* 0x040fe40000400000 */
[----:B0-----:R-:W2:Y:S04]  /*36040*/  LDL.LU R94, [R1+0x1b0c] ;  /* 0x001b0c00015e7983 */ /* 0x001ea80000300800 */
[----:B------:R0:W-:Y:S01]  /*36050*/  STL [R1+0x438], R93 ;  /* 0x0004385d01007387 */ /* 0x0001e20000100800 */
[----:B------:R-:W-:Y:S01]  /*36060*/  @!P4 FMUL R85, R85, 16777216 ;  /* 0x4b8000005555c820 */ /* 0x000fe20000400000 */
[----:B------:R-:W-:-:S02]  /*36070*/  FMUL R87, R4, R87 ;  /* 0x0000005704577220 */ /* 0x000fc40000400000 */
[----:B0-----:R-:W3:Y:S04]  /*36080*/  LDL.LU R93, [R1+0x1b08] ;  /* 0x001b0800015d7983 */ /* 0x001ee80000300800 */
        /* <DEDUP_REMOVED lines=221> */
[----:B----4-:R-:W-:Y:S01]  /*36e60*/  @!P4 FMUL R29, R29, 16777216 ;  /* 0x4b8000001d1dc820 */ /* 0x010fe20000400000 */
[----:B------:R-:W-:-:S02]  /*36e70*/  FMUL R31, R4, R31 ;  /* 0x0000001f041f7220 */ /* 0x000fc40000400000 */
[----:B0-----:R-:W4:Y:S04]  /*36e80*/  LDL.LU R37, [R1+0x1a28] ;  /* 0x001a280001257983 */ /* 0x001f280000300800 */
[----:B------:R0:W-:Y:S01]  /*36e90*/  STL [R1+0x180], R36 ;  /* 0x0001802401007387 */ /* 0x0001e20000100800 */
[----:B------:R-:W-:Y:S01]  /*36ea0*/  @!P4 FMUL R5, R5, 16777216 ;  /* 0x4b8000000505c820 */ /* 0x000fe20000400000 */
[C---:B------:R-:W-:Y:S02]  /*36eb0*/  FMUL R30, R4.reuse, R30 ;  /* 0x0000001e041e7220 */ /* 0x040fe40000400000 */
[----:B0-----:R-:W3:Y:S04]  /*36ec0*/  LDL.LU R36, [R1+0x1a24] ;  /* 0x001a240001247983 */ /* 0x001ee80000300800 */
[----:B------:R0:W-:Y:S01]  /*36ed0*/  STL [R1+0x178], R35 ;  /* 0x0001782301007387 */ /* 0x0001e20000100800 */
[C---:B------:R-:W-:Y:S01]  /*36ee0*/  FMUL R29, R4.reuse, R29 ;  /* 0x0000001d041d7220 */ /* 0x040fe20000400000 */
[----:B------:R-:W-:-:S02]  /*36ef0*/  FMUL R5, R4, R5 ;  /* 0x0000000504057220 */ /* 0x000fc40000400000 */
[----:B0-----:R-:W2:Y:S04]  /*36f00*/  LDL.LU R35, [R1+0x1a20] ;  /* 0x001a200001237983 */ /* 0x001ea80000300800 */
[----:B------:R0:W-:Y:S01]  /*36f10*/  STL [R1+0x174], R34 ;  /* 0x0001742201007387 */ /* 0x0001e20000100800 */
[----:B------:R-:W-:Y:S01]  /*36f20*/  @!P4 FMUL R247, R247, 16777216 ;  /* 0x4b800000f7f7c820 */ /* 0x000fe20000400000 */
[----:B------:R-:W-:Y:S02]  /*36f30*/  @!P4 FMUL R22, R22, 16777216 ;  /* 0x4b8000001616c820 */ /* 0x000fe40000400000 */
[----:B0-----:R-:W2:Y:S04]  /*36f40*/  LDL.LU R34, [R1+0x1a1c] ;  /* 0x001a1c0001227983 */ /* 0x001ea80000300800 */
[----:B------:R0:W-:Y:S01]  /*36f50*/  STL [R1+0x16c], R33 ;  /* 0x00016c2101007387 */ /* 0x0001e20000100800 */
[----:B------:R-:W-:-:S03]  /*36f60*/  @!P4 FMUL R19, R19, 16777216 ;  /* 0x4b8000001313c820 */ /* 0x000fc60000400000 */
[----:B0-----:R-:W4:Y:S04]  /*36f70*/  LDL.LU R33, [R1+0x1a18] ;  /* 0x001a180001217983 */ /* 0x001f280000300800 */
[----:B------:R0:W-:Y:S01]  /*36f80*/  STL [R1+0x168], R32 ;  /* 0x0001682001007387 */ /* 0x0001e20000100800 */
[----:B------:R-:W-:Y:S01]  /*36f90*/  @!P4 FMUL R18, R18, 16777216 ;  /* 0x4b8000001212c820 */ /* 0x000fe20000400000 */
[----:B------:R-:W-:Y:S02]  /*36fa0*/  FMUL R247, R4, R247 ;  /* 0x000000f704f77220 */ /* 0x000fe40000400000 */
[----:B0-----:R-:W3:Y:S04]  /*36fb0*/  LDL.LU R32, [R1+0x1a14] ;  /* 0x001a140001207983 */ /* 0x001ee80000300800 */
[----:B------:R0:W-:Y:S01]  /*36fc0*/  STL [R1+0x160], R31 ;  /* 0x0001601f01007387 */ /* 0x0001e20000100800 */
[----:B------:R-:W-:Y:S01]  /*36fd0*/  @!P4 FMUL R15, R15, 16777216 ;  /* 0x4b8000000f0fc820 */ /* 0x000fe20000400000 */
[----:B------:R-:W-:-:S02]  /*36fe0*/  @!P4 FMUL R14, R14, 16777216 ;  /* 0x4b8000000e0ec820 */ /* 0x000fc40000400000 */
[----:B0-----:R-:W2:Y:S04]  /*36ff0*/  LDL.LU R31, [R1+0x1a10] ;  /* 0x001a1000011f7983 */ /* 0x001ea80000300800 */
[----:B------:R0:W-:Y:S01]  /*37000*/  STL [R1+0x158], R30 ;  /* 0x0001581e01007387 */ /* 0x0001e20000100800 */
[C---:B------:R-:W-:Y:S01]  /*37010*/  FMUL R19, R4.reuse, R19 ;  /* 0x0000001304137220 */ /* 0x040fe20000400000 */
[C---:B------:R-:W-:Y:S02]  /*37020*/  FMUL R18, R4.reuse, R18 ;  /* 0x0000001204127220 */ /* 0x040fe40000400000 */
[----:B0-----:R-:W2:Y:S04]  /*37030*/  LDL.LU R30, [R1+0x1a0c] ;  /* 0x001a0c00011e7983 */ /* 0x001ea80000300800 */
[----:B------:R0:W-:Y:S01]  /*37040*/  STL [R1+0x14c], R29 ;  /* 0x00014c1d01007387 */ /* 0x0001e20000100800 */
[----:B------:R-:W-:Y:S01]  /*37050*/  @!P4 FMUL R11, R11, 16777216 ;  /* 0x4b8000000b0bc820 */ /* 0x000fe20000400000 */
[----:B------:R-:W-:-:S02]  /*37060*/  FMUL R15, R4, R15 ;  /* 0x0000000f040f7220 */ /* 0x000fc40000400000 */
[----:B0-----:R-:W4:Y:S04]  /*37070*/  LDL.LU R29, [R1+0x1a08] ;  /* 0x001a0800011d7983 */ /* 0x001f280000300800 */
[----:B------:R0:W-:Y:S01]  /*37080*/  STL [R1+0x148], R5 ;  /* 0x0001480501007387 */ /* 0x0001e20000100800 */
[----:B------:R-:W-:-:S03]  /*37090*/  FMUL R14, R4, R14 ;  /* 0x0000000e040e7220 */ /* 0x000fc60000400000 */
[----:B------:R-:W-:Y:S01]  /*370a0*/  STL [R1+0x13c], R247 ;  /* 0x00013cf701007387 */ /* 0x000fe20000100800 */
[C---:B0-----:R-:W-:Y:S01]  /*370b0*/  FMUL R5, R4.reuse, R22 ;  /* 0x0000001604057220 */ /* 0x041fe20000400000 */
[----:B------:R-:W-:-:S04]  /*370c0*/  FMUL R11, R4, R11 ;  /* 0x0000000b040b7220 */ /* 0x000fc80000400000 */
[----:B------:R0:W-:Y:S01]  /*370d0*/  STL [R1+0x134], R5 ;  /* 0x0001340501007387 */ /* 0x0001e20000100800 */
[----:B------:R-:W-:Y:S01]  /*370e0*/  @!P4 FMUL R28, R28, 16777216 ;  /* 0x4b8000001c1cc820 */ /* 0x000fe20000400000 */
[----:B------:R-:W-:Y:S02]  /*370f0*/  @!P4 FMUL R27, R27, 16777216 ;  /* 0x4b8000001b1bc820 */ /* 0x000fe40000400000 */
[----:B0-----:R-:W2:Y:S04]  /*37100*/  LDL.LU R5, [R1+0x874] ;  /* 0x0008740001057983 */ /* 0x001ea80000300800 */
[----:B------:R0:W-:Y:S04]  /*37110*/  STL [R1+0x12c], R19 ;  /* 0x00012c1301007387 */ /* 0x0001e80000100800 */
[----:B------:R1:W-:Y:S04]  /*37120*/  STL [R1+0x124], R18 ;  /* 0x0001241201007387 */ /* 0x0003e80000100800 */
[----:B------:R-:W3:Y:S04]  /*37130*/  LDL.LU R22, [R1+0x870] ;  /* 0x0008700001167983 */ /* 0x000ee80000300800 */
[----:B------:R1:W-:Y:S01]  /*37140*/  STL [R1+0x11c], R15 ;  /* 0x00011c0f01007387 */ /* 0x0003e20000100800 */
[----:B------:R-:W-:-:S03]  /*37150*/  @!P4 FMUL R26, R26, 16777216 ;  /* 0x4b8000001a1ac820 */ /* 0x000fc60000400000 */
[----:B------:R1:W-:Y:S01]  /*37160*/  STL [R1+0x118], R14 ;  /* 0x0001180e01007387 */ /* 0x0003e20000100800 */
[----:B------:R-:W-:-:S03]  /*37170*/  FMUL R28, R4, R28 ;  /* 0x0000001c041c7220 */ /* 0x000fc60000400000 */
[----:B0-----:R-:W4:Y:S01]  /*37180*/  LDL.LU R19, [R1+0x6c] ;  /* 0x00006c0001137983 */ /* 0x001f220000300800 */
[----:B------:R-:W-:-:S03]  /*37190*/  @!P4 FMUL R25, R25, 16777216 ;  /* 0x4b8000001919c820 */ /* 0x000fc60000400000 */
[----:B------:R0:W-:Y:S01]  /*371a0*/  STL [R1+0x10c], R11 ;  /* 0x00010c0b01007387 */ /* 0x0001e20000100800 */
[----:B------:R-:W-:-:S03]  /*371b0*/  FMUL R27, R4, R27 ;  /* 0x0000001b041b7220 */ /* 0x000fc60000400000 */
[----:B-1----:R-:W2:Y:S01]  /*371c0*/  LDL.LU R18, [R1+0x60] ;  /* 0x0000600001127983 */ /* 0x002ea20000300800 */
[----:B------:R-:W-:-:S03]  /*371d0*/  MOV R247, R10 ;  /* 0x0000000a00f77202 */ /* 0x000fc60000000f00 */
[----:B------:R-:W2:Y:S01]  /*371e0*/  LDL.LU R15, [R1+0x5c] ;  /* 0x00005c00010f7983 */ /* 0x000ea20000300800 */
[----:B------:R-:W-:Y:S01]  /*371f0*/  @!P4 FMUL R24, R24, 16777216 ;  /* 0x4b8000001818c820 */ /* 0x000fe20000400000 */
[----:B------:R-:W-:Y:S02]  /*37200*/  FMUL R26, R4, R26 ;  /* 0x0000001a041a7220 */ /* 0x000fe40000400000 */
[----:B------:R-:W2:Y:S01]  /*37210*/  LDL.LU R14, [R1+0x50] ;  /* 0x00005000010e7983 */ /* 0x000ea20000300800 */
[----:B------:R-:W-:-:S03]  /*37220*/  @!P4 FMUL R23, R23, 16777216 ;  /* 0x4b8000001717c820 */ /* 0x000fc60000400000 */
[----:B0-----:R-:W2:Y:S01]  /*37230*/  LDL.LU R11, [R1+0x1c] ;  /* 0x00001c00010b7983 */ /* 0x001ea20000300800 */
[----:B------:R-:W-:-:S03]  /*37240*/  FMUL R25, R4, R25 ;  /* 0x0000001904197220 */ /* 0x000fc60000400000 */
[----:B------:R-:W2:Y:S01]  /*37250*/  LDL.LU R10, [R1+0x4] ;  /* 0x00000400010a7983 */ /* 0x000ea20000300800 */
[----:B------:R-:W-:-:S03]  /*37260*/  @!P4 FMUL R21, R21, 16777216 ;  /* 0x4b8000001515c820 */ /* 0x000fc60000400000 */
[----:B------:R0:W-:Y:S01]  /*37270*/  STL [R1+0x108], R28 ;  /* 0x0001081c01007387 */ /* 0x0001e20000100800 */
[----:B------:R-:W-:Y:S01]  /*37280*/  FMUL R24, R4, R24 ;  /* 0x0000001804187220 */ /* 0x000fe20000400000 */
[----:B------:R-:W-:Y:S01]  /*37290*/  @!P4 FMUL R20, R20, 16777216 ;  /* 0x4b8000001414c820 */ /* 0x000fe20000400000 */
[C---:B------:R-:W-:Y:S01]  /*372a0*/  FMUL R23, R4.reuse, R23 ;  /* 0x0000001704177220 */ /* 0x040fe20000400000 */
[----:B------:R-:W-:Y:S01]  /*372b0*/  @!P4 FMUL R17, R17, 16777216 ;  /* 0x4b8000001111c820 */ /* 0x000fe20000400000 */
[----:B0-----:R-:W2:Y:S04]  /*372c0*/  LDL.LU R28, [R1+0x1a04] ;  /* 0x001a0400011c7983 */ /* 0x001ea80000300800 */
[----:B------:R0:W-:Y:S01]  /*372d0*/  STL [R1+0xfc], R27 ;  /* 0x0000fc1b01007387 */ /* 0x0001e20000100800 */
[----:B------:R-:W-:Y:S01]  /*372e0*/  FMUL R21, R4, R21 ;  /* 0x0000001504157220 */ /* 0x000fe20000400000 */
[----:B------:R-:W-:Y:S01]  /*372f0*/  @!P4 FMUL R16, R16, 16777216 ;  /* 0x4b8000001010c820 */ /* 0x000fe20000400000 */
[C---:B------:R-:W-:Y:S01]  /*37300*/  FMUL R20, R4.reuse, R20 ;  /* 0x0000001404147220 */ /* 0x040fe20000400000 */
[----:B0-----:R-:W2:Y:S04]  /*37310*/  LDL.LU R27, [R1+0x1a00] ;  /* 0x001a0000011b7983 */ /* 0x001ea80000300800 */
        /* <DEDUP_REMOVED lines=22> */
[----:B------:R-:W-:Y:S02]  /*37480*/  FMUL R8, R4, R8 ;  /* 0x0000000804087220 */ /* 0x000fe40000400000 */
        /* <DEDUP_REMOVED lines=14> */
[C---:B------:R-:W-:Y:S01]  /*37570*/  FMUL R248, R4.reuse, R248 ;  /* 0x000000f804f87220 */ /* 0x040fe20000400000 */
[----:B------:R-:W-:Y:S02]  /*37580*/  FMUL R249, R4, R249 ;  /* 0x000000f904f97220 */ /* 0x000fe40000400000 */
[----:B0-----:R-:W2:Y:S04]  /*37590*/  LDL.LU R12, [R1+0x19d8] ;  /* 0x0019d800010c7983 */ /* 0x001ea80000300800 */
[----:B------:R0:W-:Y:S04]  /*375a0*/  STL [R1+0x38], R9 ;  /* 0x0000380901007387 */ /* 0x0001e80000100800 */
        /* <DEDUP_REMOVED lines=12> */
[----:B0-----:R-:W2:Y:S01]  /*37670*/  LDL.LU R249, [R1+0x19bc] ;  /* 0x0019bc0001f97983 */ /* 0x001ea20000300800 */
[C---:B------:R-:W-:Y:S01]  /*37680*/  FSETP.GEU.AND P1, PT, |R3|.reuse, 1.175494350822287508e-38, PT ;  /* 0x008000000300780b */ /* 0x040fe20003f2e200 */
[----:B------:R-:W-:Y:S01]  /*37690*/  @P3 FMUL R3, R3, 0.25 ;  /* 0x3e80000003033820 */ /* 0x000fe20000400000 */
[----:B------:R-:W-:Y:S01]  /*376a0*/  @!P4 FMUL R251, R251, 16777216 ;  /* 0x4b800000fbfbc820 */ /* 0x000fe20000400000 */
[----:B------:R-:W-:-:S03]  /*376b0*/  @!P4 FMUL R250, R250, 16777216 ;  /* 0x4b800000fafac820 */ /* 0x000fc60000400000 */
[C---:B------:R-:W-:Y:S01]  /*376c0*/  FMUL R251, R4.reuse, R251 ;  /* 0x000000fb04fb7220 */ /* 0x040fe20000400000 */
[----:B------:R-:W-:-:S06]  /*376d0*/  FMUL R250, R4, R250 ;  /* 0x000000fa04fa7220 */ /* 0x000fcc0000400000 */
[----:B------:R-:W-:Y:S01]  /*376e0*/  @!P1 FMUL R3, R3, 16777216 ;  /* 0x4b80000003039820 */ /* 0x000fe20000400000 */
[----:B------:R-:W-:-:S03]  /*376f0*/  FSETP.GEU.AND P5, PT, |R2|, 1.175494350822287508e-38, PT ;  /* 0x008000000200780b */ /* 0x000fc60003fae200 */
[----:B------:R0:W1:Y:S01]  /*37700*/  MUFU.RCP R4, R3 ;  /* 0x0000000300047308 */ /* 0x0000620000001000 */
[----:B------:R-:W-:Y:S01]  /*37710*/  @!P1 FMUL R247, R247, 16777216 ;  /* 0x4b800000f7f79820 */ /* 0x000fe20000400000 */
[----:B------:R-:W-:-:S04]  /*37720*/  @P2 FMUL R2, R2, 0.25 ;  /* 0x3e80000002022820 */ /* 0x000fc80000400000 */
[----:B0-----:R-:W-:-:S04]  /*37730*/  MOV R3, R247 ;  /* 0x000000f700037202 */ /* 0x001fc80000000f00 */
[----:B---3--:R-:W-:Y:S01]  /*37740*/  @!P5 FMUL R22, R22, 16777216 ;  /* 0x4b8000001616d820 */ /* 0x008fe20000400000 */
[----:B------:R-:W-:Y:S01]  /*37750*/  @!P5 FMUL R2, R2, 16777216 ;  /* 0x4b8000000202d820 */ /* 0x000fe20000400000 */
[----:B----4-:R-:W-:-:S03]  /*37760*/  @!P1 FMUL R19, R19, 16777216 ;  /* 0x4b80000013139820 */ /* 0x010fc60000400000 */
[----:B------:R0:W3:Y:S01]  /*37770*/  MUFU.RCP R247, R2 ;  /* 0x0000000200f77308 */ /* 0x0000e20000001000 */
[----:B-1----:R-:W-:Y:S01]  /*37780*/  FMUL R3, R4, R3 ;  /* 0x0000000304037220 */ /* 0x002fe20000400000 */
[----:B--2---:R-:W-:Y:S01]  /*37790*/  @!P1 FMUL R18, R18, 16777216 ;  /* 0x4b80000012129820 */ /* 0x004fe20000400000 */
[----:B0-----:R-:W-:Y:S02]  /*377a0*/  MOV R2, R22 ;  /* 0x0000001600027202 */ /* 0x001fe40000000f00 */
[----:B------:R-:W2:Y:S04]  /*377b0*/  LDL.LU R22, [R1+0x19b8] ;  /* 0x0019b80001167983 */ /* 0x000ea80000300800 */
[----:B------:R0:W-:Y:S01]  /*377c0*/  STL [R1+0x49c], R3 ;  /* 0x00049c0301007387 */ /* 0x0001e20000100800 */
[----:B------:R-:W-:Y:S01]  /*377d0*/  @!P1 FMUL R15, R15, 16777216 ;  /* 0x4b8000000f0f9820 */ /* 0x000fe20000400000 */
[----:B0-----:R-:W-:-:S02]  /*377e0*/  FMUL R3, R4, R19 ;  /* 0x0000001304037220 */ /* 0x001fc40000400000 */
[----:B------:R-:W4:Y:S04]  /*377f0*/  LDL.LU R19, [R1+0x19b4] ;  /* 0x0019b40001137983 */ /* 0x000f280000300800 */
[----:B------:R0:W-:Y:S01]  /*37800*/  STL [R1+0x494], R3 ;  /* 0x0004940301007387 */ /* 0x0001e20000100800 */
[----:B------:R-:W-:Y:S01]  /*37810*/  @!P1 FMUL R14, R14, 16777216 ;  /* 0x4b8000000e0e9820 */ /* 0x000fe20000400000 */
[C---:B0-----:R-:W-:Y:S02]  /*37820*/  FMUL R3, R4.reuse, R18 ;  /* 0x0000001204037220 */ /* 0x041fe40000400000 */
[----:B------:R-:W3:Y:S04]  /*37830*/  LDL.LU R18, [R1+0x19b0] ;  /* 0x0019b00001127983 */ /* 0x000ee80000300800 */
[----:B------:R0:W-:Y:S01]  /*37840*/  STL [R1+0x474], R3 ;  /* 0x0004740301007387 */ /* 0x0001e20000100800 */
[----:B------:R-:W-:Y:S01]  /*37850*/  @!P1 FMUL R11, R11, 16777216 ;  /* 0x4b8000000b0b9820 */ /* 0x000fe20000400000 */
[----:B0-----:R-:W-:-:S02]  /*37860*/  FMUL R3, R4, R15 ;  /* 0x0000000f04037220 */ /* 0x001fc40000400000 */
[----:B------:R-:W2:Y:S04]  /*37870*/  LDL.LU R15, [R1+0x19ac] ;  /* 0x0019ac00010f7983 */ /* 0x000ea80000300800 */
[----:B------:R0:W-:Y:S01]  /*37880*/  STL [R1+0x470], R3 ;  /* 0x0004700301007387 */ /* 0x0001e20000100800 */
[----:B------:R-:W-:Y:S01]  /*37890*/  @!P1 FMUL R10, R10, 16777216 ;  /* 0x4b8000000a0a9820 */ /* 0x000fe20000400000 */
[C---:B0-----:R-:W-:Y:S02]  /*378a0*/  FMUL R3, R4.reuse, R14 ;  /* 0x0000000e04037220 */ /* 0x041fe40000400000 */
[----:B------:R-:W4:Y:S04]  /*378b0*/  LDL.LU R14, [R1+0x19a8] ;  /* 0x0019a800010e7983 */ /* 0x000f280000300800 */
[----:B------:R0:W-:Y:S02]  /*378c0*/  STL [R1+0x46c], R3 ;  /* 0x00046c0301007387 */ /* 0x0001e40000100800 */
[----:B0-----:R-:W-:-:S02]  /*378d0*/  FMUL R3, R4, R11 ;  /* 0x0000000b04037220 */ /* 0x001fc40000400000 */
[----:B------:R-:W3:Y:S04]  /*378e0*/  LDL.LU R11, [R1+0x19a4] ;  /* 0x0019a400010b7983 */ /* 0x000ee80000300800 */
[----:B------:R0:W-:Y:S02]  /*378f0*/  STL [R1+0x464], R3 ;  /* 0x0004640301007387 */ /* 0x0001e40000100800 */
[----:B0-----:R-:W-:Y:S02]  /*37900*/  FMUL R3, R4, R10 ;  /* 0x0000000a04037220 */ /* 0x001fe40000400000 */
[----:B------:R-:W2:Y:S04]  /*37910*/  LDL.LU R10, [R1+0x19a0] ;  /* 0x0019a000010a7983 */ /* 0x000ea80000300800 */
[----:B------:R0:W-:Y:S01]  /*37920*/  STL [R1+0x444], R3 ;  /* 0x0004440301007387 */ /* 0x0001e20000100800 */
[----:B------:R-:W-:Y:S01]  /*37930*/  @!P1 FMUL R20, R20, 16777216 ;  /* 0x4b80000014149820 */ /* 0x000fe20000400000 */
        /* <DEDUP_REMOVED lines=10> */
[----:B------:R-:W-:-:S04]  /*379e0*/  @!P1 FMUL R7, R7, 16777216 ;  /* 0x4b80000007079820 */ /* 0x000fc80000400000 */
[----:B------:R-:W-:Y:S01]  /*379f0*/  FMUL R7, R4, R7 ;  /* 0x0000000704077220 */ /* 0x000fe20000400000 */
[----:B------:R-:W-:Y:S01]  /*37a00*/  @!P1 FMUL R6, R6, 16777216 ;  /* 0x4b80000006069820 */ /* 0x000fe20000400000 */
[----:B------:R-:W-:-:S04]  /*37a10*/  @!P1 FMUL R244, R244, 16777216 ;  /* 0x4b800000f4f49820 */ /* 0x000fc80000400000 */
[----:B------:R-:W-:Y:S01]  /*37a20*/  FMUL R244, R4, R244 ;  /* 0x000000f404f47220 */ /* 0x000fe20000400000 */
[----:B------:R-:W-:-:S04]  /*37a30*/  @!P1 FMUL R248, R248, 16777216 ;  /* 0x4b800000f8f89820 */ /* 0x000fc80000400000 */
[----:B------:R-:W-:Y:S01]  /*37a40*/  FMUL R248, R4, R248 ;  /* 0x000000f804f87220 */ /* 0x000fe20000400000 */
[----:B------:R-:W-:-:S04]  /*37a50*/  @!P1 FMUL R249, R249, 16777216 ;  /* 0x4b800000f9f99820 */ /* 0x000fc80000400000 */
[----:B0-----:R-:W-:-:S05]  /*37a60*/  FMUL R3, R4, R249 ;  /* 0x000000f904037220 */ /* 0x001fca0000400000 */
[----:B------:R0:W-:Y:S04]  /*37a70*/  STL [R1+0x440], R3 ;  /* 0x0004400301007387 */ /* 0x0001e80000100800 */
[----:B------:R-:W-:Y:S01]  /*37a80*/  STL [R1+0x43c], R248 ;  /* 0x00043cf801007387 */ /* 0x000fe20000100800 */
[----:B0-----:R-:W-:-:S03]  /*37a90*/  FMUL R3, R4, R6 ;  /* 0x0000000604037220 */ /* 0x001fc60000400000 */
[----:B------:R-:W-:Y:S01]  /*37aa0*/  STL [R1+0x434], R244 ;  /* 0x000434f401007387 */ /* 0x000fe20000100800 */
[----:B------:R-:W-:-:S03]  /*37ab0*/  FMUL R6, R4, R8 ;  /* 0x0000000804067220 */ /* 0x000fc60000400000 */
[----:B------:R0:W-:Y:S04]  /*37ac0*/  STL [R1+0x414], R3 ;  /* 0x0004140301007387 */ /* 0x0001e80000100800 */
[----:B------:R1:W-:Y:S01]  /*37ad0*/  STL [R1+0x410], R7 ;  /* 0x0004100701007387 */ /* 0x0003e20000100800 */
[----:B0-----:R-:W-:-:S03]  /*37ae0*/  FMUL R3, R4, R9 ;  /* 0x0000000904037220 */ /* 0x001fc60000400000 */
[----:B------:R0:W-:Y:S01]  /*37af0*/  STL [R1+0x408], R6 ;  /* 0x0004080601007387 */ /* 0x0001e20000100800 */
[----:B-1----:R-:W-:-:S03]  /*37b00*/  FMUL R7, R4, R12 ;  /* 0x0000000c04077220 */ /* 0x002fc60000400000 */
        /* <DEDUP_REMOVED lines=9> */
[----:B------:R-:W-:Y:S01]  /*37ba0*/  @!P1 FMUL R29, R29, 16777216 ;  /* 0x4b8000001d1d9820 */ /* 0x000fe20000400000 */
[C---:B0-----:R-:W-:Y:S02]  /*37bb0*/  FMUL R3, R4.reuse, R21 ;  /* 0x0000001504037220 */ /* 0x041fe40000400000 */
[----:B------:R0:W-:Y:S01]  /*37bc0*/  STL [R1+0x3b4], R6 ;  /* 0x0003b40601007387 */ /* 0x0001e20000100800 */
[----:B-1----:R-:W-:-:S03]  /*37bd0*/  FMUL R7, R4, R24 ;  /* 0x0000001804077220 */ /* 0x002fc60000400000 */
[----:B------:R1:W-:Y:S01]  /*37be0*/  STL [R1+0x3b0], R3 ;  /* 0x0003b00301007387 */ /* 0x0003e20000100800 */
[----:B------:R-:W-:Y:S01]  /*37bf0*/  @!P1 FMUL R32, R32, 16777216 ;  /* 0x4b80000020209820 */ /* 0x000fe20000400000 */
[----:B------:R-:W-:Y:S01]  /*37c00*/  @!P1 FMUL R33, R33, 16777216 ;  /* 0x4b80000021219820 */ /* 0x000fe20000400000 */
[C---:B0-----:R-:W-:Y:S01]  /*37c10*/  FMUL R6, R4.reuse, R25 ;  /* 0x0000001904067220 */ /* 0x041fe20000400000 */
        /* <DEDUP_REMOVED lines=140> */
[----:B0-----:R-:W-:-:S03]  /*384e0*/  FMUL R6, R4, R123 ;  /* 0x0000007b04067220 */ /* 0x001fc60000400000 */
[----:B------:R0:W-:Y:S01]  /*384f0*/  STL [R1+0x78], R7 ;  /* 0x0000780701007387 */ /* 0x0001e20000100800 */
[----:B-1----:R-:W-:-:S03]  /*38500*/  FMUL R3, R4, R126 ;  /* 0x0000007e04037220 */ /* 0x002fc60000400000 */
[----:B------:R-:W4:Y:S04]  /*38510*/  LDL.LU R25, [R1+0xd4] ;  /* 0x0000d40001197983 */ /* 0x000f280000300800 */
[----:B------:R-:W-:Y:S04]  /*38520*/  STL [R1+0x74], R6 ;  /* 0x0000740601007387 */ /* 0x000fe80000100800 */
[----:B------:R-:W4:Y:S04]  /*38530*/  LDL.LU R24, [R1+0xd0] ;  /* 0x0000d00001187983 */ /* 0x000f280000300800 */
[----:B------:R1:W-:Y:S04]  /*38540*/  STL [R1+0x68], R3 ;  /* 0x0000680301007387 */ /* 0x0003e80000100800 */
[----:B------:R-:W4:Y:S04]  /*38550*/  LDL.LU R20, [R1+0xbc] ;  /* 0x0000bc0001147983 */ /* 0x000f280000300800 */
[----:B------:R-:W4:Y:S04]  /*38560*/  LDL.LU R16, [R1+0xb8] ;  /* 0x0000b80001107983 */ /* 0x000f280000300800 */
[----:B------:R-:W4:Y:S04]  /*38570*/  LDL.LU R12, [R1+0xa0] ;  /* 0x0000a000010c7983 */ /* 0x000f280000300800 */
[----:B------:R-:W4:Y:S04]  /*38580*/  LDL.LU R8, [R1+0x98] ;  /* 0x0000980001087983 */ /* 0x000f280000300800 */
[----:B------:R-:W4:Y:S01]  /*38590*/  LDL.LU R244, [R1+0x94] ;  /* 0x0000940001f47983 */ /* 0x000f220000300800 */
[----:B0-----:R-:W-:-:S03]  /*385a0*/  F2FP.F16.F32.PACK_AB R7, R0, R252 ;  /* 0x000000fc0007723e */ /* 0x001fc600000000ff */
[----:B------:R-:W4:Y:S04]  /*385b0*/  LDL.LU R248, [R1+0x8c] ;  /* 0x00008c0001f87983 */ /* 0x000f280000300800 */
[----:B------:R-:W4:Y:S04]  /*385c0*/  LDL.LU R249, [R1+0x70] ;  /* 0x0000700001f97983 */ /* 0x000f280000300800 */
[----:B-1----:R-:W4:Y:S04]  /*385d0*/  LDL.LU R3, [R1+0x64] ;  /* 0x0000640001037983 */ /* 0x002f280000300800 */
[----:B------:R-:W4:Y:S04]  /*385e0*/  LDL.LU R0, [R1+0x199c] ;  /* 0x00199c0001007983 */ /* 0x000f280000300800 */
[----:B------:R-:W4:Y:S01]  /*385f0*/  LDL.LU R252, [R1+0x1998] ;  /* 0x0019980001fc7983 */ /* 0x000f220000300800 */
[----:B--2---:R-:W-:Y:S01]  /*38600*/  @!P5 FMUL R10, R10, 16777216 ;  /* 0x4b8000000a0ad820 */ /* 0x004fe20000400000 */
[----:B---3--:R-:W-:Y:S01]  /*38610*/  @!P5 FMUL R11, R11, 16777216 ;  /* 0x4b8000000b0bd820 */ /* 0x008fe20000400000 */
[----:B----4-:R-:W-:Y:S01]  /*38620*/  @!P5 FMUL R14, R14, 16777216 ;  /* 0x4b8000000e0ed820 */ /* 0x010fe20000400000 */
        /* <DEDUP_REMOVED lines=28> */
[----:B------:R-:W-:-:S04]  /*387f0*/  @!P5 FMUL R24, R24, 16777216 ;  /* 0x4b8000001818d820 */ /* 0x000fc80000400000 */
[----:B------:R-:W-:Y:S01]  /*38800*/  FMUL R25, R247, R24 ;  /* 0x00000018f7197220 */ /* 0x000fe20000400000 */
[----:B------:R-:W-:Y:S01]  /*38810*/  @!P5 FMUL R20, R20, 16777216 ;  /* 0x4b8000001414d820 */ /* 0x000fe20000400000 */
[----:B------:R-:W-:-:S03]  /*38820*/  @!P5 FMUL R16, R16, 16777216 ;  /* 0x4b8000001010d820 */ /* 0x000fc60000400000 */
[C---:B------:R-:W-:Y:S01]  /*38830*/  FMUL R24, R247.reuse, R20 ;  /* 0x00000014f7187220 */ /* 0x040fe20000400000 */
[----:B------:R-:W-:Y:S01]  /*38840*/  @!P5 FMUL R12, R12, 16777216 ;  /* 0x4b8000000c0cd820 */ /* 0x000fe20000400000 */
[C---:B------:R-:W-:Y:S01]  /*38850*/  FMUL R20, R247.reuse, R16 ;  /* 0x00000010f7147220 */ /* 0x040fe20000400000 */
[----:B------:R-:W-:Y:S02]  /*38860*/  @!P5 FMUL R8, R8, 16777216 ;  /* 0x4b8000000808d820 */ /* 0x000fe40000400000 */
[C---:B------:R-:W-:Y:S01]  /*38870*/  FMUL R16, R247.reuse, R12 ;  /* 0x0000000cf7107220 */ /* 0x040fe20000400000 */
[----:B------:R-:W-:Y:S01]  /*38880*/  STL [R1+0x34c], R28 ;  /* 0x00034c1c01007387 */ /* 0x000fe20000100800 */
[----:B------:R-:W-:Y:S01]  /*38890*/  @!P5 FMUL R244, R244, 16777216 ;  /* 0x4b800000f4f4d820 */ /* 0x000fe20000400000 */
[C---:B------:R-:W-:Y:S02]  /*388a0*/  FMUL R12, R247.reuse, R8 ;  /* 0x00000008f70c7220 */ /* 0x040fe40000400000 */
[----:B------:R-:W-:Y:S01]  /*388b0*/  STL [R1+0x340], R25 ;  /* 0x0003401901007387 */ /* 0x000fe20000100800 */
[----:B------:R-:W-:Y:S01]  /*388c0*/  @!P5 FMUL R248, R248, 16777216 ;  /* 0x4b800000f8f8d820 */ /* 0x000fe20000400000 */
[----:B------:R-:W-:-:S02]  /*388d0*/  FMUL R8, R247, R244 ;  /* 0x000000f4f7087220 */ /* 0x000fc40000400000 */
[----:B------:R-:W-:Y:S01]  /*388e0*/  STL [R1+0x31c], R24 ;  /* 0x00031c1801007387 */ /* 0x000fe20000100800 */
[----:B------:R-:W-:-:S03]  /*388f0*/  @!P5 FMUL R249, R249, 16777216 ;  /* 0x4b800000f9f9d820 */ /* 0x000fc60000400000 */
[----:B------:R-:W-:Y:S01]  /*38900*/  STL [R1+0x314], R20 ;  /* 0x0003141401007387 */ /* 0x000fe20000100800 */
[----:B------:R-:W-:-:S03]  /*38910*/  @!P5 FMUL R3, R3, 16777216 ;  /* 0x4b8000000303d820 */ /* 0x000fc60000400000 */
[----:B------:R0:W-:Y:S04]  /*38920*/  STL [R1+0x30c], R16 ;  /* 0x00030c1001007387 */ /* 0x0001e80000100800 */
[----:B------:R1:W-:Y:S01]  /*38930*/  STL [R1+0x300], R12 ;  /* 0x0003000c01007387 */ /* 0x0003e20000100800 */
[----:B------:R-:W-:Y:S01]  /*38940*/  @!P5 FMUL R252, R252, 16777216 ;  /* 0x4b800000fcfcd820 */ /* 0x000fe20000400000 */
[----:B------:R-:W-:Y:S02]  /*38950*/  @!P5 FMUL R0, R0, 16777216 ;  /* 0x4b8000000000d820 */ /* 0x000fe40000400000 */
[----:B------:R2:W-:Y:S01]  /*38960*/  STL [R1+0x2dc], R8 ;  /* 0x0002dc0801007387 */ /* 0x0005e20000100800 */
[C---:B0-----:R-:W-:Y:S01]  /*38970*/  FMUL R16, R247.reuse, R248 ;  /* 0x000000f8f7107220 */ /* 0x041fe20000400000 */
[----:B-1----:R-:W-:-:S04]  /*38980*/  FMUL R12, R247, R249 ;  /* 0x000000f9f70c7220 */ /* 0x002fc80000400000 */
[----:B------:R-:W-:Y:S01]  /*38990*/  STL [R1+0x2d4], R16 ;  /* 0x0002d41001007387 */ /* 0x000fe20000100800 */
[C---:B--2---:R-:W-:Y:S01]  /*389a0*/  FMUL R8, R247.reuse, R3 ;  /* 0x00000003f7087220 */ /* 0x044fe20000400000 */
[C---:B------:R-:W-:Y:S02]  /*389b0*/  FMUL R3, R247.reuse, R252 ;  /* 0x000000fcf7037220 */ /* 0x040fe40000400000 */
[----:B------:R0:W-:Y:S04]  /*389c0*/  STL [R1+0x2cc], R12 ;  /* 0x0002cc0c01007387 */ /* 0x0001e80000100800 */
[----:B------:R-:W2:Y:S04]  /*389d0*/  LDL.LU R252, [R1+0x1994] ;  /* 0x0019940001fc7983 */ /* 0x000ea80000300800 */
[----:B------:R1:W-:Y:S01]  /*389e0*/  STL [R1+0x2c0], R8 ;  /* 0x0002c00801007387 */ /* 0x0003e20000100800 */
[----:B0-----:R-:W-:-:S03]  /*389f0*/  FMUL R12, R247, R0 ;  /* 0x00000000f70c7220 */ /* 0x001fc60000400000 */
[----:B------:R-:W3:Y:S04]  /*38a00*/  LDL.LU R0, [R1+0x1990] ;  /* 0x0019900001007983 */ /* 0x000ee80000300800 */
[----:B------:R0:W-:Y:S01]  /*38a10*/  STL [R1+0x29c], R3 ;  /* 0x00029c0301007387 */ /* 0x0001e20000100800 */
[C---:B-1----:R-:W-:Y:S01]  /*38a20*/  FMUL R8, R247.reuse, R10 ;  /* 0x0000000af7087220 */ /* 0x042fe20000400000 */
[C---:B------:R-:W-:Y:S02]  /*38a30*/  FMUL R10, R247.reuse, R14 ;  /* 0x0000000ef70a7220 */ /* 0x040fe40000400000 */
[----:B------:R-:W-:Y:S01]  /*38a40*/  STL [R1+0x294], R12 ;  /* 0x0002940c01007387 */ /* 0x000fe20000100800 */
[----:B0-----:R-:W-:-:S03]  /*38a50*/  FMUL R3, R247, R11 ;  /* 0x0000000bf7037220 */ /* 0x001fc60000400000 */
[----:B------:R0:W-:Y:S04]  /*38a60*/  STL [R1+0x28c], R8 ;  /* 0x00028c0801007387 */ /* 0x0001e80000100800 */
[----:B------:R1:W-:Y:S01]  /*38a70*/  STL [R1+0x280], R3 ;  /* 0x0002800301007387 */ /* 0x0003e20000100800 */
[----:B0-----:R-:W-:-:S03]  /*38a80*/  FMUL R8, R247, R15 ;  /* 0x0000000ff7087220 */ /* 0x001fc60000400000 */
[----:B------:R0:W-:Y:S01]  /*38a90*/  STL [R1+0x25c], R10 ;  /* 0x00025c0a01007387 */ /* 0x0001e20000100800 */
[----:B-1----:R-:W-:-:S03]  /*38aa0*/  FMUL R3, R247, R18 ;  /* 0x00000012f7037220 */ /* 0x002fc60000400000 */
[----:B------:R1:W-:Y:S04]  /*38ab0*/  STL [R1+0x254], R8 ;  /* 0x0002540801007387 */ /* 0x0003e80000100800 */
[----:B------:R4:W-:Y:S01]  /*38ac0*/  STL [R1+0x24c], R3 ;  /* 0x00024c0301007387 */ /* 0x0009e20000100800 */
[C---:B0-----:R-:W-:Y:S01]  /*38ad0*/  FMUL R10, R247.reuse, R19 ;  /* 0x00000013f70a7220 */ /* 0x041fe20000400000 */
[----:B-1----:R-:W-:-:S04]  /*38ae0*/  FMUL R8, R247, R22 ;  /* 0x00000016f7087220 */ /* 0x002fc80000400000 */
[----:B------:R0:W-:Y:S01]  /*38af0*/  STL [R1+0x1f0], R10 ;  /* 0x0001f00a01007387 */ /* 0x0001e20000100800 */
[----:B----4-:R-:W-:-:S03]  /*38b00*/  FMUL R3, R247, R23 ;  /* 0x00000017f7037220 */ /* 0x010fc60000400000 */
        /* <DEDUP_REMOVED lines=42> */
[----:B------:R-:W-:Y:S04]  /*38db0*/  STL [R1+0x64], R8 ;  /* 0x0000640801007387 */ /* 0x000fe80000100800 */
[----:B------:R-:W-:Y:S04]  /*38dc0*/  STL [R1+0x60], R3 ;  /* 0x0000600301007387 */ /* 0x000fe80000100800 */
[----:B------:R-:W4:Y:S04]  /*38dd0*/  LDL.LU R29, [R1+0x220] ;  /* 0x00022000011d7983 */ /* 0x000f280000300800 */
        /* <DEDUP_REMOVED lines=8> */
[----:B------:R-:W3:Y:S01]  /*38e60*/  LDL.LU R65, [R1+0x14] ;  /* 0x0000140001417983 */ /* 0x000ee20000300800 */
        /* <DEDUP_REMOVED lines=58> */
[C---:B------:R-:W-:Y:S01]  /*39210*/  FMUL R5, R4.reuse, R5 ;  /* 0x0000000504057220 */ /* 0x040fe20000400000 */
[C---:B------:R-:W-:Y:S01]  /*39220*/  FMUL R2, R247.reuse, R2 ;  /* 0x00000002f7027220 */ /* 0x040fe20000400000 */
[----:B------:R-:W-:Y:S01]  /*39230*/  FMUL R246, R247, R246 ;  /* 0x000000f6f7f67220 */ /* 0x000fe20000400000 */
[C---:B------:R-:W-:Y:S01]  /*39240*/  FMUL R245, R4.reuse, R245 ;  /* 0x000000f504f57220 */ /* 0x040fe20000400000 */
[----:B------:R-:W1:Y:S01]  /*39250*/  S2R R37, SR_CTAID.X ;  /* 0x0000000000257919 */ /* 0x000e620000002500 */
[C---:B------:R-:W-:Y:S01]  /*39260*/  FMUL R113, R4.reuse, R127 ;  /* 0x0000007f04717220 */ /* 0x040fe20000400000 */
        /* <DEDUP_REMOVED lines=53> */
[----:B------:R-:W-:Y:S01]  /*395c0*/  FMUL R243, R4, R243 ;  /* 0x000000f304f37220 */ /* 0x000fe20000400000 */
[----:B------:R-:W1:Y:S01]  /*395d0*/  S2R R41, SR_TID.X ;  /* 0x0000000000297919 */ /* 0x000e620000002100 */
[----:B------:R-:W-:-:S02]  /*395e0*/  F2FP.F16.F32.PACK_AB R4, R246, R2 ;  /* 0x00000002f604723e */ /* 0x000fc400000000ff */
[----:B------:R-:W-:Y:S02]  /*395f0*/  F2FP.F16.F32.PACK_AB R5, R245, R5 ;  /* 0x00000005f505723e */ /* 0x000fe400000000ff */
[----:B------:R-:W-:-:S05]  /*39600*/  F2FP.F16.F32.PACK_AB R6, R250, R251 ;  /* 0x000000fbfa06723e */ /* 0x000fca00000000ff */
[----:B--2---:R2:W-:Y:S01]  /*39610*/  STSM.16.M88.4 [R252], R4 ;  /* 0x00000004fc007844 */ /* 0x0045e20000000200 */
[----:B------:R-:W-:Y:S02]  /*39620*/  MOV R21, 0x3dc6b27f ;  /* 0x3dc6b27f00157802 */ /* 0x000fe40000000f00 */
[----:B------:R-:W-:Y:S02]  /*39630*/  IADD3 R2, R236, -R242, RZ ;  /* 0x800000f2ec027210 */ /* 0x000fe40007ffe0ff */
[----:B0-----:R-:W-:Y:S02]  /*39640*/  IADD3 R10, R237, -R238, RZ ;  /* 0x800000eeed0a7210 */ /* 0x001fe40007ffe0ff */
[----:B--2---:R-:W-:Y:S01]  /*39650*/  IADD3 R6, R233, -R240, RZ ;  /* 0x800000f0e9067210 */ /* 0x004fe20007ffe0ff */
[----:B------:R-:W0:Y:S04]  /*39660*/  LDC.64 R4, c[0x0][0x270] ;  /* 0x00009c00ff047b82 */ /* 0x000e280000000a00 */
[----:B------:R-:W-:Y:S01]  /*39670*/  FADD R6, R6, -1 ;  /* 0xbf80000006067421 */ /* 0x000fe20000000000 */
[----:B------:R-:W-:-:S03]  /*39680*/  FADD R2, R2, -1 ;  /* 0xbf80000002027421 */ /* 0x000fc60000000000 */
[-C--:B------:R-:W-:Y:S01]  /*39690*/  FFMA.FTZ R14, R6, R21.reuse, -0.16845393180847167969 ;  /* 0xbe2c7f30060e7423 */ /* 0x080fe20000010015 */
[----:B------:R-:W-:Y:S01]  /*396a0*/  FADD R10, R10, -1 ;  /* 0xbf8000000a0a7421 */ /* 0x000fe20000000000 */
[-C--:B------:R-:W-:Y:S02]  /*396b0*/  FFMA.FTZ R3, R2, R21.reuse, -0.16845393180847167969 ;  /* 0xbe2c7f3002037423 */ /* 0x080fe40000010015 */
[----:B------:R-:W-:Y:S01]  /*396c0*/  FFMA.FTZ R14, R6, R14, 0.1716887056827545166 ;  /* 0x3e2fcf2a060e7423 */ /* 0x000fe2000001000e */
[----:B------:R-:W-:Y:S01]  /*396d0*/  FFMA.FTZ R18, R10, R21, -0.16845393180847167969 ;  /* 0xbe2c7f300a127423 */ /* 0x000fe20000010015 */
[----:B------:R-:W-:Y:S02]  /*396e0*/  FFMA.FTZ R3, R2, R3, 0.1716887056827545166 ;  /* 0x3e2fcf2a02037423 */ /* 0x000fe40000010003 */
[----:B------:R-:W-:Y:S01]  /*396f0*/  FFMA.FTZ R14, R6, R14, -0.17900948226451873779 ;  /* 0xbe374e43060e7423 */ /* 0x000fe2000001000e */
[----:B------:R-:W-:Y:S01]  /*39700*/  FFMA.FTZ R18, R10, R18, 0.1716887056827545166 ;  /* 0x3e2fcf2a0a127423 */ /* 0x000fe20000010012 */
[----:B-1----:R-:W-:Y:S01]  /*39710*/  SHF.L.U32 R37, R37, 0x7, RZ ;  /* 0x0000000725257819 */ /* 0x002fe200000006ff */
[----:B------:R-:W-:Y:S01]  /*39720*/  FFMA.FTZ R11, R2, R3, -0.17900948226451873779 ;  /* 0xbe374e43020b7423 */ /* 0x000fe20000010003 */
[----:B------:R-:W-:Y:S01]  /*39730*/  FFMA.FTZ R14, R6, R14, 0.20512372255325317383 ;  /* 0x3e520bf4060e7423 */ /* 0x000fe2000001000e */
[----:B------:R-:W-:Y:S01]  /*39740*/  FFMA.FTZ R18, R10, R18, -0.17900948226451873779 ;  /* 0xbe374e430a127423 */ /* 0x000fe20000010012 */
[----:B------:R-:W-:Y:S01]  /*39750*/  LOP3.LUT R22, R37, 0x7f, R41, 0xf8, !PT ;  /* 0x0000007f25167812 */ /* 0x000fe200078ef829 */
[----:B------:R-:W-:Y:S01]  /*39760*/  FFMA.FTZ R11, R2, R11, 0.20512372255325317383 ;  /* 0x3e520bf4020b7423 */ /* 0x000fe2000001000b */
[----:B------:R-:W-:Y:S01]  /*39770*/  FFMA.FTZ R14, R6, R14, -0.24046532809734344482 ;  /* 0xbe763c8b060e7423 */ /* 0x000fe2000001000e */
[----:B------:R-:W2:Y:S01]  /*39780*/  LDL.LU R41, [R1+0x2c] ;  /* 0x00002c0001297983 */ /* 0x000ea20000300800 */
[----:B------:R-:W-:-:S03]  /*39790*/  FFMA.FTZ R18, R10, R18, 0.20512372255325317383 ;  /* 0x3e520bf40a127423 */ /* 0x000fc60000010012 */
[----:B------:R-:W2:Y:S01]  /*397a0*/  LDL.LU R37, [R1+0x28] ;  /* 0x0000280001257983 */ /* 0x000ea20000300800 */
[----:B------:R-:W-:Y:S01]  /*397b0*/  FFMA.FTZ R14, R6, R14, 0.28857114911079406738 ;  /* 0x3e93bf99060e7423 */ /* 0x000fe2000001000e */
[----:B------:R-:W-:Y:S01]  /*397c0*/  FFMA.FTZ R11, R2, R11, -0.24046532809734344482 ;  /* 0xbe763c8b020b7423 */ /* 0x000fe2000001000b */
[----:B------:R-:W-:Y:S01]  /*397d0*/  FFMA.FTZ R18, R10, R18, -0.24046532809734344482 ;  /* 0xbe763c8b0a127423 */ /* 0x000fe20000010012 */
[----:B------:R-:W-:Y:S01]  /*397e0*/  ISETP.GE.U32.AND P2, PT, R236, 0x7f800000, PT ;  /* 0x7f800000ec00780c */ /* 0x000fe20003f46070 */
[----:B------:R-:W-:Y:S01]  /*397f0*/  FFMA.FTZ R14, R6, R14, -0.36067417263984680176 ;  /* 0xbeb8aa49060e7423 */ /* 0x000fe2000001000e */
[----:B------:R-:W-:Y:S01]  /*39800*/  FFMA.FTZ R11, R2, R11, 0.28857114911079406738 ;  /* 0x3e93bf99020b7423 */ /* 0x000fe2000001000b */
[----:B------:R-:W-:Y:S01]  /*39810*/  FFMA.FTZ R18, R10, R18, 0.28857114911079406738 ;  /* 0x3e93bf990a127423 */ /* 0x000fe20000010012 */
[----:B------:R-:W-:Y:S01]  /*39820*/  ISETP.GE.U32.AND P3, PT, R237, 0x7f800000, PT ;  /* 0x7f800000ed00780c */ /* 0x000fe20003f66070 */
[----:B------:R-:W-:Y:S01]  /*39830*/  FFMA.FTZ R14, R6, R14, 0.48089820146560668945 ;  /* 0x3ef6384a060e7423 */ /* 0x000fe2000001000e */
[----:B------:R-:W-:Y:S01]  /*39840*/  FFMA.FTZ R11, R2, R11, -0.36067417263984680176 ;  /* 0xbeb8aa49020b7423 */ /* 0x000fe2000001000b */
[----:B------:R-:W-:Y:S01]  /*39850*/  FFMA.FTZ R18, R10, R18, -0.36067417263984680176 ;  /* 0xbeb8aa490a127423 */ /* 0x000fe20000010012 */
[----:B------:R-:W2:Y:S01]  /*39860*/  LDL.LU R61, [R1+0x34] ;  /* 0x00003400013d7983 */ /* 0x000ea20000300800 */
[----:B------:R-:W-:Y:S01]  /*39870*/  FFMA.FTZ R14, R6, R14, -0.72134751081466674805 ;  /* 0xbf38aa3b060e7423 */ /* 0x000fe2000001000e */
[----:B------:R-:W-:Y:S01]  /*39880*/  FFMA.FTZ R11, R2, R11, 0.48089820146560668945 ;  /* 0x3ef6384a020b7423 */ /* 0x000fe2000001000b */
[----:B------:R-:W-:-:S02]  /*39890*/  FFMA.FTZ R18, R10, R18, 0.48089820146560668945 ;  /* 0x3ef6384a0a127423 */ /* 0x000fc40000010012 */
[----:B------:R-:W-:Y:S01]  /*398a0*/  FMUL R14, R6, R14 ;  /* 0x0000000e060e7220 */ /* 0x000fe20000400000 */
[----:B------:R-:W-:Y:S01]  /*398b0*/  FFMA.FTZ R11, R2, R11, -0.72134751081466674805 ;  /* 0xbf38aa3b020b7423 */ /* 0x000fe2000001000b */
[----:B------:R-:W-:Y:S02]  /*398c0*/  FFMA.FTZ R18, R10, R18, -0.72134751081466674805 ;  /* 0xbf38aa3b0a127423 */ /* 0x000fe40000010012 */
[----:B------:R-:W-:Y:S01]  /*398d0*/  FMUL R14, R6, R14 ;  /* 0x0000000e060e7220 */ /* 0x000fe20000400000 */
[----:B------:R-:W-:Y:S01]  /*398e0*/  FMUL R11, R2, R11 ;  /* 0x0000000b020b7220 */ /* 0x000fe20000400000 */
[----:B------:R-:W-:Y:S02]  /*398f0*/  FMUL R18, R10, R18 ;  /* 0x000000120a127220 */ /* 0x000fe40000400000 */
[----:B------:R-:W-:Y:S01]  /*39900*/  FFMA.FTZ R6, R6, 1.4426950216293334961, R14 ;  /* 0x3fb8aa3b06067823 */ /* 0x000fe2000001000e */
[----:B------:R-:W-:Y:S01]  /*39910*/  FMUL R11, R2, R11 ;  /* 0x0000000b020b7220 */ /* 0x000fe20000400000 */
[----:B------:R-:W-:-:S03]  /*39920*/  FMUL R18, R10, R18 ;  /* 0x000000120a127220 */ /* 0x000fc60000400000 */
[----:B------:R-:W-:Y:S01]  /*39930*/  FFMA.FTZ R11, R2, 1.4426950216293334961, R11 ;  /* 0x3fb8aa3b020b7823 */ /* 0x000fe2000001000b */
[----:B------:R-:W-:Y:S01]  /*39940*/  FFMA.FTZ R10, R10, 1.4426950216293334961, R18 ;  /* 0x3fb8aa3b0a0a7823 */ /* 0x000fe20000010012 */
[----:B------:R-:W-:Y:S01]  /*39950*/  IADD3 R7, R232, -R239, RZ ;  /* 0x800000efe8077210 */ /* 0x000fe20007ffe0ff */
[----:B------:R-:W1:Y:S04]  /*39960*/  LDC.64 R2, c[0x0][0x228] ;  /* 0x00008a00ff027b82 */ /* 0x000e680000000a00 */
[----:B------:R-:W-:-:S04]  /*39970*/  FADD R7, R7, -1 ;  /* 0xbf80000007077421 */ /* 0x000fc80000000000 */
[----:B------:R-:W-:-:S04]  /*39980*/  FFMA.FTZ R15, R7, R21, -0.16845393180847167969 ;  /* 0xbe2c7f30070f7423 */ /* 0x000fc80000010015 */
[----:B------:R-:W-:-:S04]  /*39990*/  FFMA.FTZ R15, R7, R15, 0.1716887056827545166 ;  /* 0x3e2fcf2a070f7423 */ /* 0x000fc8000001000f */
[----:B------:R-:W-:Y:S01]  /*399a0*/  FFMA.FTZ R15, R7, R15, -0.17900948226451873779 ;  /* 0xbe374e43070f7423 */ /* 0x000fe2000001000f */
[----:B----4-:R-:W-:Y:S01]  /*399b0*/  FADD R19, R29, R11 ;  /* 0x0000000b1d137221 */ /* 0x010fe20000000000 */
[----:B---3--:R-:W-:Y:S01]  /*399c0*/  FADD R18, R45, R10 ;  /* 0x0000000a2d127221 */ /* 0x008fe20000000000 */
[----:B------:R-:W-:Y:S01]  /*399d0*/  FADD R14, R25, R6 ;  /* 0x00000006190e7221 */ /* 0x000fe20000000000 */
[----:B------:R-:W-:Y:S02]  /*399e0*/  @P2 MOV R6, 0x7f800000 ;  /* 0x7f80000000062802 */ /* 0x000fe40000000f00 */
[----:B------:R-:W-:-:S03]  /*399f0*/  @P3 MOV R10, 0x7f800000 ;  /* 0x7f800000000a3802 */ /* 0x000fc60000000f00 */
[----:B------:R-:W-:Y:S02]  /*39a00*/  @P2 FFMA.FTZ R19, R236, R6, +INF ;  /* 0x7f800000ec132423 */ /* 0x000fe40000010006 */
[----:B------:R-:W-:-:S03]  /*39a10*/  @P3 FFMA.FTZ R18, R237, R10, +INF ;  /* 0x7f800000ed123423 */ /* 0x000fc6000001000a */
[----:B------:R-:W-:Y:S04]  /*39a20*/  STL [R1+0x5c], R19 ;  /* 0x00005c1301007387 */ /* 0x000fe80000100800 */
[----:B------:R-:W3:Y:S04]  /*39a30*/  LDL.LU R57, [R1+0x30] ;  /* 0x0000300001397983 */ /* 0x000ee80000300800 */
[----:B------:R-:W4:Y:S04]  /*39a40*/  LDL.LU R49, [R1+0x44] ;  /* 0x0000440001317983 */ /* 0x000f280000300800 */
[----:B------:R-:W-:Y:S04]  /*39a50*/  STL [R1+0x58], R18 ;  /* 0x0000581201007387 */ /* 0x000fe80000100800 */
[----:B------:R-:W4:Y:S01]  /*39a60*/  LDL.LU R45, [R1+0x40] ;  /* 0x00004000012d7983 */ /* 0x000f220000300800 */
[C---:B------:R-:W-:Y:S01]  /*39a70*/  FFMA.FTZ R15, R7.reuse, R15, 0.20512372255325317383 ;  /* 0x3e520bf4070f7423 */ /* 0x040fe2000001000f */
[----:B------:R-:W0:Y:S03]  /*39a80*/  S2R R29, SR_CTAID.Y ;  /* 0x00000000001d7919 */ /* 0x000e260000002600 */
[----:B------:R-:W-:-:S04]  /*39a90*/  FFMA.FTZ R15, R7, R15, -0.24046532809734344482 ;  /* 0xbe763c8b070f7423 */ /* 0x000fc8000001000f */
[----:B------:R-:W-:-:S04]  /*39aa0*/  FFMA.FTZ R15, R7, R15, 0.28857114911079406738 ;  /* 0x3e93bf99070f7423 */ /* 0x000fc8000001000f */
[----:B------:R-:W-:-:S04]  /*39ab0*/  FFMA.FTZ R15, R7, R15, -0.36067417263984680176 ;  /* 0xbeb8aa49070f7423 */ /* 0x000fc8000001000f */
[----:B------:R-:W-:-:S04]  /*39ac0*/  FFMA.FTZ R15, R7, R15, 0.48089820146560668945 ;  /* 0x3ef6384a070f7423 */ /* 0x000fc8000001000f */
[----:B------:R-:W-:-:S04]  /*39ad0*/  FFMA.FTZ R15, R7, R15, -0.72134751081466674805 ;  /* 0xbf38aa3b070f7423 */ /* 0x000fc8000001000f */
[----:B------:R-:W-:Y:S01]  /*39ae0*/  FMUL R15, R7, R15 ;  /* 0x0000000f070f7220 */ /* 0x000fe20000400000 */
[----:B------:R-:W-:-:S03]  /*39af0*/  ISETP.GE.U32.AND P6, PT, R232, 0x7f800000, PT ;  /* 0x7f800000e800780c */ /* 0x000fc60003fc6070 */
[----:B------:R-:W-:-:S04]  /*39b00*/  FMUL R15, R7, R15 ;  /* 0x0000000f070f7220 */ /* 0x000fc80000400000 */
[----:B------:R-:W-:Y:S01]  /*39b10*/  FFMA.FTZ R7, R7, 1.4426950216293334961, R15 ;  /* 0x3fb8aa3b07077823 */ /* 0x000fe2000001000f */
[----:B0-----:R-:W-:-:S03]  /*39b20*/  IMAD R4, R29, R4, RZ ;  /* 0x000000041d047224 */ /* 0x001fc600078e02ff */
[----:B------:R-:W-:Y:S02]  /*39b30*/  FADD R15, R33, R7 ;  /* 0x00000007210f7221 */ /* 0x000fe40000000000 */
[----:B------:R-:W4:Y:S01]  /*39b40*/  LDL.LU R33, [R1+0x3c] ;  /* 0x00003c0001217983 */ /* 0x000f220000300800 */
[----:B------:R-:W-:-:S03]  /*39b50*/  @P6 MOV R6, 0x7f800000 ;  /* 0x7f80000000066802 */ /* 0x000fc60000000f00 */
[----:B------:R-:W4:Y:S02]  /*39b60*/  LDL.LU R29, [R1+0x38] ;  /* 0x00003800011d7983 */ /* 0x000f240000300800 */
[----:B------:R-:W-:Y:S02]  /*39b70*/  @P6 FFMA.FTZ R15, R232, R6, +INF ;  /* 0x7f800000e80f6423 */ /* 0x000fe40000010006 */
[----:B------:R-:W4:Y:S04]  /*39b80*/  LDL.LU R53, [R1+0x4c] ;  /* 0x00004c0001357983 */ /* 0x000f280000300800 */
[----:B------:R-:W-:Y:S04]  /*39b90*/  STL [R1+0x54], R15 ;  /* 0x0000540f01007387 */ /* 0x000fe80000100800 */
[----:B------:R-:W4:Y:S01]  /*39ba0*/  LDL.LU R25, [R1+0x48] ;  /* 0x0000480001197983 */ /* 0x000f220000300800 */
[----:B------:R-:W-:-:S02]  /*39bb0*/  IMAD R5, R22, R5, RZ ;  /* 0x0000000516057224 */ /* 0x000fc400078e02ff */
[----:B------:R-:W-:Y:S01]  /*39bc0*/  @!P5 FMUL R70, R70, 16777216 ;  /* 0x4b8000004646d820 */ /* 0x000fe20000400000 */
[----:B------:R-:W-:Y:S01]  /*39bd0*/  @!P5 FMUL R71, R71, 16777216 ;  /* 0x4b8000004747d820 */ /* 0x000fe20000400000 */
[----:B------:R-:W-:Y:S02]  /*39be0*/  SHF.L.U32 R7, R4, 0x1, RZ ;  /* 0x0000000104077819 */ /* 0x000fe400000006ff */
[----:B------:R-:W-:Y:S01]  /*39bf0*/  SHF.L.U32 R11, R5, 0x1, RZ ;  /* 0x00000001050b7819 */ /* 0x000fe200000006ff */
[C---:B------:R-:W-:Y:S01]  /*39c00*/  FMUL R250, R247.reuse, R70 ;  /* 0x00000046f7fa7220 */ /* 0x040fe20000400000 */
[----:B------:R-:W-:Y:S01]  /*39c10*/  FMUL R249, R247, R71 ;  /* 0x00000047f7f97220 */ /* 0x000fe20000400000 */
[----:B------:R-:W-:Y:S02]  /*39c20*/  F2FP.F16.F32.PACK_AB R6, R68, R65 ;  /* 0x000000414406723e */ /* 0x000fe400000000ff */
[----:B-1----:R-:W-:Y:S02]  /*39c30*/  IADD3 R2, P3, P4, R11, R2, R7 ;  /* 0x000000020b027210 */ /* 0x002fe40007c7e007 */
[----:B------:R-:W-:Y:S01]  /*39c40*/  F2FP.F16.F32.PACK_AB R11, R72, R69 ;  /* 0x00000045480b723e */ /* 0x000fe200000000ff */
[----:B------:R-:W-:Y:S01]  /*39c50*/  BAR.SYNC.DEFER_BLOCKING 0x0 ;  /* 0x0000000000007b1d */ /* 0x000fe20000010000 */
[----:B------:R-:W-:Y:S01]  /*39c60*/  @!P5 FMUL R234, R234, 16777216 ;  /* 0x4b800000eaead820 */ /* 0x000fe20000400000 */
[----:B------:R-:W-:-:S03]  /*39c70*/  @!P5 FMUL R235, R235, 16777216 ;  /* 0x4b800000ebebd820 */ /* 0x000fc60000400000 */
[C---:B------:R-:W-:Y:S01]  /*39c80*/  FMUL R8, R247.reuse, R234 ;  /* 0x000000eaf7087220 */ /* 0x040fe20000400000 */
[----:B------:R-:W-:Y:S01]  /*39c90*/  FMUL R235, R247, R235 ;  /* 0x000000ebf7eb7220 */ /* 0x000fe20000400000 */
[----:B------:R-:W0:Y:S04]  /*39ca0*/  LDS.128 R68, [R0] ;  /* 0x0000000000447984 */ /* 0x000e280000000c00 */
[----:B------:R-:W-:Y:S02]  /*39cb0*/  F2FP.F16.F32.PACK_AB R8, R8, R235 ;  /* 0x000000eb0808723e */ /* 0x000fe400000000ff */
[----:B------:R-:W-:Y:S02]  /*39cc0*/  F2FP.F16.F32.PACK_AB R9, R9, R243 ;  /* 0x000000f30909723e */ /* 0x000fe400000000ff */
[----:B------:R-:W-:Y:S01]  /*39cd0*/  F2FP.F16.F32.PACK_AB R10, R76, R73 ;  /* 0x000000494c0a723e */ /* 0x000fe200000000ff */
[----:B------:R-:W-:Y:S06]  /*39ce0*/  BAR.SYNC.DEFER_BLOCKING 0x0 ;  /* 0x0000000000007b1d */ /* 0x000fec0000010000 */
[----:B------:R-:W-:Y:S02]  /*39cf0*/  STSM.16.M88.4 [R252], R8 ;  /* 0x00000008fc007844 */ /* 0x000fe40000000200 */
[----:B------:R-:W-:Y:S01]  /*39d00*/  BAR.SYNC.DEFER_BLOCKING 0x0 ;  /* 0x0000000000007b1d */ /* 0x000fe20000010000 */
[----:B------:R-:W-:Y:S01]  /*39d10*/  ISETP.GE.U32.AND P0, PT, R233, 0x7f800000, PT ;  /* 0x7f800000e900780c */ /* 0x000fe20003f06070 */
[----:B------:R-:W-:Y:S01]  /*39d20*/  @!P5 FMUL R228, R228, 16777216 ;  /* 0x4b800000e4e4d820 */ /* 0x000fe20000400000 */
[----:B------:R-:W-:Y:S01]  /*39d30*/  @!P5 FMUL R229, R229, 16777216 ;  /* 0x4b800000e5e5d820 */ /* 0x000fe20000400000 */
[----:B------:R-:W-:-:S04]  /*39d40*/  IMAD.HI R4, R4, 0x2, RZ ;  /* 0x0000000204047827 */ /* 0x000fc800078e02ff */
[C---:B------:R-:W-:Y:S01]  /*39d50*/  FMUL R228, R247.reuse, R228 ;  /* 0x000000e4f7e47220 */ /* 0x040fe20000400000 */
[----:B------:R-:W-:Y:S01]  /*39d60*/  FMUL R229, R247, R229 ;  /* 0x000000e5f7e57220 */ /* 0x000fe20000400000 */
[----:B------:R-:W-:Y:S01]  /*39d70*/  IMAD.HI R5, R5, 0x2, RZ ;  /* 0x0000000205057827 */ /* 0x000fe200078e02ff */
[----:B------:R-:W1:Y:S03]  /*39d80*/  LDS.128 R8, [R0] ;  /* 0x0000000000087984 */ /* 0x000e660000000c00 */
[----:B------:R-:W-:Y:S02]  /*39d90*/  @P0 MOV R7, 0x7f800000 ;  /* 0x7f80000000070802 */ /* 0x000fe40000000f00 */
[----:B------:R-:W-:Y:S02]  /*39da0*/  IADD3.X R3, R5, R3, R4, P3, P4 ;  /* 0x0000000305037210 */ /* 0x000fe40001fe8404 */
[----:B------:R-:W-:Y:S01]  /*39db0*/  F2FP.F16.F32.PACK_AB R4, R228, R229 ;  /* 0x000000e5e404723e */ /* 0x000fe200000000ff */
[----:B------:R-:W-:Y:S01]  /*39dc0*/  @P0 FFMA.FTZ R14, R233, R7, +INF ;  /* 0x7f800000e90e0423 */ /* 0x000fe20000010007 */
[----:B------:R-:W-:-:S02]  /*39dd0*/  F2FP.F16.F32.PACK_AB R5, R230, R231 ;  /* 0x000000e7e605723e */ /* 0x000fc400000000ff */
[----:B--2---:R-:W-:Y:S01]  /*39de0*/  F2FP.F16.F32.PACK_AB R7, R41, R37 ;  /* 0x000000252907723e */ /* 0x004fe200000000ff */
[----:B------:R-:W-:Y:S06]  /*39df0*/  BAR.SYNC.DEFER_BLOCKING 0x0 ;  /* 0x0000000000007b1d */ /* 0x000fec0000010000 */
[----:B------:R-:W-:Y:S02]  /*39e00*/  STSM.16.M88.4 [R252], R4 ;  /* 0x00000004fc007844 */ /* 0x000fe40000000200 */
[----:B------:R-:W-:Y:S01]  /*39e10*/  BAR.SYNC.DEFER_BLOCKING 0x0 ;  /* 0x0000000000007b1d */ /* 0x000fe20000010000 */
[----:B------:R-:W-:Y:S01]  /*39e20*/  @!P5 FMUL R224, R224, 16777216 ;  /* 0x4b800000e0e0d820 */ /* 0x000fe20000400000 */
[----:B------:R-:W-:-:S04]  /*39e30*/  @!P5 FMUL R225, R225, 16777216 ;  /* 0x4b800000e1e1d820 */ /* 0x000fc80000400000 */
[----:B------:R2:W-:Y:S04]  /*39e40*/  STL [R1+0x50], R14 ;  /* 0x0000500e01007387 */ /* 0x0005e80000100800 */
[----:B0-----:R-:W-:Y:S04]  /*39e50*/  STL.64 [R1+0x10], R68 ;  /* 0x0000104401007387 */ /* 0x001fe80000100a00 */
[----:B------:R-:W-:Y:S04]  /*39e60*/  STL.64 [R1+0x18], R70 ;  /* 0x0000184601007387 */ /* 0x000fe80000100a00 */
[----:B------:R-:W2:Y:S04]  /*39e70*/  LDL.LU R41, [R1+0x84] ;  /* 0x0000840001297983 */ /* 0x000ea80000300800 */
[----:B------:R-:W0:Y:S04]  /*39e80*/  LDS.128 R4, [R0] ;  /* 0x0000000000047984 */ /* 0x000e280000000c00 */
[----:B------:R-:W2:Y:S04]  /*39e90*/  LDL.LU R37, [R1+0x7c] ;  /* 0x00007c0001257983 */ /* 0x000ea80000300800 */
[----:B-1----:R-:W-:Y:S04]  /*39ea0*/  STL.64 [R1], R8 ;  /* 0x0000000801007387 */ /* 0x002fe80000100a00 */
[----:B------:R-:W-:Y:S01]  /*39eb0*/  STL.64 [R1+0x8], R10 ;  /* 0x0000080a01007387 */ /* 0x000fe20000100a00 */
[----:B------:R-:W-:Y:S01]  /*39ec0*/  BAR.SYNC.DEFER_BLOCKING 0x0 ;  /* 0x0000000000007b1d */ /* 0x000fe20000010000 */
[C---:B------:R-:W-:Y:S01]  /*39ed0*/  FMUL R16, R247.reuse, R224 ;  /* 0x000000e0f7107220 */ /* 0x040fe20000400000 */
[----:B------:R-:W-:-:S04]  /*39ee0*/  FMUL R225, R247, R225 ;  /* 0x000000e1f7e17220 */ /* 0x000fc80000400000 */
[----:B------:R-:W2:Y:S01]  /*39ef0*/  LDL.LU R65, [R1+0xf4] ;  /* 0x0000f40001417983 */ /* 0x000ea20000300800 */
[----:B------:R-:W-:Y:S02]  /*39f00*/  F2FP.F16.F32.PACK_AB R16, R16, R225 ;  /* 0x000000e11010723e */ /* 0x000fe400000000ff */
[----:B------:R-:W-:Y:S02]  /*39f10*/  F2FP.F16.F32.PACK_AB R17, R17, R227 ;  /* 0x000000e31111723e */ /* 0x000fe400000000ff */
[----:B---3--:R-:W-:Y:S02]  /*39f20*/  F2FP.F16.F32.PACK_AB R18, R61, R57 ;  /* 0x000000393d12723e */ /* 0x008fe400000000ff */
[----:B------:R-:W3:Y:S01]  /*39f30*/  LDL.LU R61, [R1+0xec] ;  /* 0x0000ec00013d7983 */ /* 0x000ee20000300800 */
[----:B----4-:R-:W-:-:S03]  /*39f40*/  F2FP.F16.F32.PACK_AB R19, R49, R45 ;  /* 0x0000002d3113723e */ /* 0x010fc600000000ff */
[----:B------:R-:W4:Y:S04]  /*39f50*/  LDL.LU R49, [R1+0xb4] ;  /* 0x0000b40001317983 */ /* 0x000f280000300800 */
[----:B------:R-:W-:Y:S01]  /*39f60*/  STSM.16.M88.4 [R252], R16 ;  /* 0x00000010fc007844 */ /* 0x000fe20000000200 */
[----:B------:R-:W-:Y:S06]  /*39f70*/  BAR.SYNC.DEFER_BLOCKING 0x0 ;  /* 0x0000000000007b1d */ /* 0x000fec0000010000 */
[----:B------:R-:W4:Y:S04]  /*39f80*/  LDL.LU R45, [R1+0xac] ;  /* 0x0000ac00012d7983 */ /* 0x000f280000300800 */
[----:B------:R-:W1:Y:S01]  /*39f90*/  LDS.128 R8, [R0] ;  /* 0x0000000000087984 */ /* 0x000e620000000c00 */
[----:B--2---:R-:W-:-:S03]  /*39fa0*/  F2FP.F16.F32.PACK_AB R14, R33, R29 ;  /* 0x0000001d210e723e */ /* 0x004fc600000000ff */
[----:B------:R-:W2:Y:S04]  /*39fb0*/  LDL.LU R33, [R1+0x114] ;  /* 0x0001140001217983 */ /* 0x000ea80000300800 */
[----:B------:R-:W2:Y:S04]  /*39fc0*/  LDL.LU R29, [R1+0x104] ;  /* 0x00010400011d7983 */ /* 0x000ea80000300800 */
[----:B0-----:R-:W-:Y:S04]  /*39fd0*/  STL [R1+0x19a4], R4 ;  /* 0x0019a40401007387 */ /* 0x001fe80000100800 */
[----:B------:R-:W-:Y:S04]  /*39fe0*/  STL [R1+0x19c0], R4 ;  /* 0x0019c00401007387 */ /* 0x000fe80000100800 */
[----:B------:R-:W-:Y:S04]  /*39ff0*/  STL [R1+0x19a0], R5 ;  /* 0x0019a00501007387 */ /* 0x000fe80000100800 */
[----:B------:R-:W-:Y:S01]  /*3a000*/  STL.64 [R1+0x1990], R6 ;  /* 0x0019900601007387 */ /* 0x000fe20000100a00 */
[----:B------:R-:W-:-:S03]  /*3a010*/  F2FP.F16.F32.PACK_AB R15, R53, R25 ;  /* 0x00000019350f723e */ /* 0x000fc600000000ff */
[----:B-1----:R-:W-:Y:S04]  /*3a020*/  STL.64 [R1+0x19a8], R8 ;  /* 0x0019a80801007387 */ /* 0x002fe80000100a00 */
[----:B------:R-:W-:Y:S04]  /*3a030*/  STL.64 [R1+0x1998], R10 ;  /* 0x0019980a01007387 */ /* 0x000fe80000100a00 */
[----:B------:R-:W2:Y:S04]  /*3a040*/  LDL.LU R73, [R1+0xcc] ;  /* 0x0000cc0001497983 */ /* 0x000ea80000300800 */
[----:B------:R-:W2:Y:S04]  /*3a050*/  LDL.LU R72, [R1+0xc4] ;  /* 0x0000c40001487983 */ /* 0x000ea80000300800 */
[----:B------:R-:W2:Y:S04]  /*3a060*/  LDL.LU R69, [R1+0x154] ;  /* 0x0001540001457983 */ /* 0x000ea80000300800 */
[----:B------:R-:W2:Y:S04]  /*3a070*/  LDL.LU R68, [R1+0x144] ;  /* 0x0001440001447983 */ /* 0x000ea80000300800 */
[----:B------:R-:W2:Y:S04]  /*3a080*/  LDL.LU R57, [R1+0xe4] ;  /* 0x0000e40001397983 */ /* 0x000ea80000300800 */
[----:B------:R-:W2:Y:S01]  /*3a090*/  LDL.LU R53, [R1+0xdc] ;  /* 0x0000dc0001357983 */ /* 0x000ea20000300800 */
[----:B------:R-:W-:Y:S01]  /*3a0a0*/  @!P5 FMUL R220, R220, 16777216 ;  /* 0x4b800000dcdcd820 */ /* 0x000fe20000400000 */
[----:B------:R-:W-:-:S03]  /*3a0b0*/  @!P5 FMUL R221, R221, 16777216 ;  /* 0x4b800000ddddd820 */ /* 0x000fc60000400000 */
[C---:B------:R-:W-:Y:S01]  /*3a0c0*/  FMUL R12, R247.reuse, R220 ;  /* 0x000000dcf70c7220 */ /* 0x040fe20000400000 */
[----:B------:R-:W-:Y:S01]  /*3a0d0*/  FMUL R221, R247, R221 ;  /* 0x000000ddf7dd7220 */ /* 0x000fe20000400000 */
[----:B------:R-:W-:-:S04]  /*3a0e0*/  F2FP.F16.F32.PACK_AB R13, R13, R223 ;  /* 0x000000df0d0d723e */ /* 0x000fc800000000ff */
[----:B------:R-:W-:Y:S01]  /*3a0f0*/  F2FP.F16.F32.PACK_AB R12, R12, R221 ;  /* 0x000000dd0c0c723e */ /* 0x000fe200000000ff */
[----:B------:R-:W-:Y:S06]  /*3a100*/  BAR.SYNC.DEFER_BLOCKING 0x0 ;  /* 0x0000000000007b1d */ /* 0x000fec0000010000 */
[----:B------:R-:W-:Y:S02]  /*3a110*/  STSM.16.M88.4 [R252], R12 ;  /* 0x0000000cfc007844 */ /* 0x000fe40000000200 */
        /* <DEDUP_REMOVED lines=8> */
[----:B------:R-:W-:-:S02]  /*3a1a0*/  F2FP.F16.F32.PACK_AB R22, R41, R37 ;  /* 0x000000252916723e */ /* 0x000fc400000000ff */
[----:B------:R-:W2:Y:S04]  /*3a1b0*/  LDL.LU R41, [R1+0x164] ;  /* 0x0001640001297983 */ /* 0x000ea80000300800 */
[----:B------:R-:W2:Y:S04]  /*3a1c0*/  LDL.LU R37, [R1+0x15c] ;  /* 0x00015c0001257983 */ /* 0x000ea80000300800 */
[----:B------:R-:W2:Y:S04]  /*3a1d0*/  LDL.LU R81, [R1+0xfc] ;  /* 0x0000fc0001517983 */ /* 0x000ea80000300800 */
[----:B------:R-:W2:Y:S04]  /*3a1e0*/  LDL.LU R80, [R1+0xf8] ;  /* 0x0000f80001507983 */ /* 0x000ea80000300800 */
[----:B------:R-:W2:Y:S04]  /*3a1f0*/  LDL.LU R77, [R1+0x1d8] ;  /* 0x0001d800014d7983 */ /* 0x000ea80000300800 */
[----:B------:R-:W2:Y:S01]  /*3a200*/  LDL.LU R76, [R1+0x190] ;  /* 0x00019000014c7983 */ /* 0x000ea20000300800 */
[----:B---3--:R-:W-:Y:S01]  /*3a210*/  F2FP.F16.F32.PACK_AB R23, R65, R61 ;  /* 0x0000003d4117723e */ /* 0x008fe200000000ff */
[----:B------:R-:W-:Y:S06]  /*3a220*/  BAR.SYNC.DEFER_BLOCKING 0x0 ;  /* 0x0000000000007b1d */ /* 0x000fec0000010000 */
[----:B------:R-:W3:Y:S04]  /*3a230*/  LDL.LU R65, [R1+0x10c] ;  /* 0x00010c0001417983 */ /* 0x000ee80000300800 */
[----:B------:R-:W3:Y:S04]  /*3a240*/  LDL.LU R61, [R1+0x108] ;  /* 0x00010800013d7983 */ /* 0x000ee80000300800 */
[----:B------:R-:W-:Y:S01]  /*3a250*/  STSM.16.M88.4 [R252], R20 ;  /* 0x00000014fc007844 */ /* 0x000fe20000000200 */
[----:B------:R-:W-:Y:S06]  /*3a260*/  BAR.SYNC.DEFER_BLOCKING 0x0 ;  /* 0x0000000000007b1d */ /* 0x000fec0000010000 */
[----:B------:R-:W1:Y:S01]  /*3a270*/  LDS.128 R16, [R0] ;  /* 0x0000000000107984 */ /* 0x000e620000000c00 */
[----:B----4-:R-:W-:-:S03]  /*3a280*/  F2FP.F16.F32.PACK_AB R26, R49, R45 ;  /* 0x0000002d311a723e */ /* 0x010fc600000000ff */
[----:B------:R-:W4:Y:S04]  /*3a290*/  LDL.LU R49, [R1+0x1e8] ;  /* 0x0001e80001317983 */ /* 0x000f280000300800 */
[----:B------:R-:W4:Y:S04]  /*3a2a0*/  LDL.LU R45, [R1+0x1dc] ;  /* 0x0001dc00012d7983 */ /* 0x000f280000300800 */
[----:B0-----:R-:W-:Y:S04]  /*3a2b0*/  STL.64 [R1+0x19b8], R12 ;  /* 0x0019b80c01007387 */ /* 0x001fe80000100a00 */
[----:B------:R-:W-:Y:S04]  /*3a2c0*/  STL [R1+0x19b0], R15 ;  /* 0x0019b00f01007387 */ /* 0x000fe80000100800 */
[----:B------:R-:W-:Y:S04]  /*3a2d0*/  STL [R1+0x19d0], R14 ;  /* 0x0019d00e01007387 */ /* 0x000fe80000100800 */
[----:B-1----:R-:W-:Y:S04]  /*3a2e0*/  STL.64 [R1+0x19c8], R18 ;  /* 0x0019c81201007387 */ /* 0x002fe80000100a00 */
[----:B------:R-:W4:Y:S04]  /*3a2f0*/  LDL.LU R88, [R1+0x11c] ;  /* 0x00011c0001587983 */ /* 0x000f280000300800 */
[----:B------:R-:W4:Y:S01]  /*3a300*/  LDL.LU R85, [R1+0x118] ;  /* 0x0001180001557983 */ /* 0x000f220000300800 */
[----:B--2---:R-:W-:-:S02]  /*3a310*/  F2FP.F16.F32.PACK_AB R30, R73, R72 ;  /* 0x00000048491e723e */ /* 0x004fc400000000ff */
[----:B------:R-:W-:Y:S01]  /*3a320*/  F2FP.F16.F32.PACK_AB R31, R69, R68 ;  /* 0x00000044451f723e */ /* 0x000fe200000000ff */
[----:B------:R-:W2:Y:S04]  /*3a330*/  LDL.LU R73, [R1+0x1fc] ;  /* 0x0001fc0001497983 */ /* 0x000ea80000300800 */
[----:B------:R-:W2:Y:S04]  /*3a340*/  LDL.LU R72, [R1+0x1f8] ;  /* 0x0001f80001487983 */ /* 0x000ea80000300800 */
[----:B------:R-:W2:Y:S01]  /*3a350*/  LDL.LU R69, [R1+0x12c] ;  /* 0x00012c0001457983 */ /* 0x000ea20000300800 */
[----:B------:R-:W-:-:S03]  /*3a360*/  F2FP.F16.F32.PACK_AB R34, R57, R53 ;  /* 0x000000353922723e */ /* 0x000fc600000000ff */
[----:B------:R-:W2:Y:S04]  /*3a370*/  LDL.LU R68, [R1+0x124] ;  /* 0x0001240001447983 */ /* 0x000ea80000300800 */
[----:B------:R-:W2:Y:S04]  /*3a380*/  LDL.LU R57, [R1+0x204] ;  /* 0x0002040001397983 */ /* 0x000ea80000300800 */
[----:B------:R-:W2:Y:S04]  /*3a390*/  LDL.LU R53, [R1+0x200] ;  /* 0x0002000001357983 */ /* 0x000ea80000300800 */
[----:B------:R-:W2:Y:S04]  /*3a3a0*/  LDL.LU R104, [R1+0x13c] ;  /* 0x00013c0001687983 */ /* 0x000ea80000300800 */
[----:B------:R-:W2:Y:S01]  /*3a3b0*/  LDL.LU R96, [R1+0x134] ;  /* 0x0001340001607983 */ /* 0x000ea20000300800 */
[----:B------:R-:W-:-:S03]  /*3a3c0*/  F2FP.F16.F32.PACK_AB R38, R81, R80 ;  /* 0x000000505126723e */ /* 0x000fc600000000ff */
[----:B------:R-:W2:Y:S04]  /*3a3d0*/  LDL.LU R81, [R1+0x22c] ;  /* 0x00022c0001517983 */ /* 0x000ea80000300800 */
[----:B------:R-:W2:Y:S01]  /*3a3e0*/  LDL.LU R80, [R1+0x228] ;  /* 0x0002280001507983 */ /* 0x000ea20000300800 */
[----:B------:R-:W-:-:S03]  /*3a3f0*/  F2FP.F16.F32.PACK_AB R39, R77, R76 ;  /* 0x0000004c4d27723e */ /* 0x000fc600000000ff */
[----:B------:R-:W2:Y:S04]  /*3a400*/  LDL.LU R77, [R1+0x14c] ;  /* 0x00014c00014d7983 */ /* 0x000ea80000300800 */
[----:B------:R-:W2:Y:S01]  /*3a410*/  LDL.LU R76, [R1+0x148] ;  /* 0x00014800014c7983 */ /* 0x000ea20000300800 */
[----:B---3--:R-:W-:-:S03]  /*3a420*/  F2FP.F16.F32.PACK_AB R42, R65, R61 ;  /* 0x0000003d412a723e */ /* 0x008fc600000000ff */
[----:B------:R-:W3:Y:S04]  /*3a430*/  LDL.LU R65, [R1+0x234] ;  /* 0x0002340001417983 */ /* 0x000ee80000300800 */
[----:B------:R-:W3:Y:S04]  /*3a440*/  LDL.LU R61, [R1+0x230] ;  /* 0x00023000013d7983 */ /* 0x000ee80000300800 */
[----:B------:R-:W3:Y:S04]  /*3a450*/  LDL.LU R100, [R1+0x160] ;  /* 0x0001600001647983 */ /* 0x000ee80000300800 */
[----:B------:R-:W3:Y:S01]  /*3a460*/  LDL.LU R89, [R1+0x158] ;  /* 0x0001580001597983 */ /* 0x000ee20000300800 */
[----:B----4-:R-:W-:-:S03]  /*3a470*/  F2FP.F16.F32.PACK_AB R46, R88, R85 ;  /* 0x00000055582e723e */ /* 0x010fc600000000ff */
[----:B------:R-:W4:Y:S04]  /*3a480*/  LDL.LU R88, [R1+0x264] ;  /* 0x0002640001587983 */ /* 0x000f280000300800 */
[----:B------:R-:W4:Y:S01]  /*3a490*/  LDL.LU R85, [R1+0x260] ;  /* 0x0002600001557983 */ /* 0x000f220000300800 */
[----:B--2---:R-:W-:-:S03]  /*3a4a0*/  F2FP.F16.F32.PACK_AB R47, R73, R72 ;  /* 0x00000048492f723e */ /* 0x004fc600000000ff */
[----:B------:R-:W2:Y:S04]  /*3a4b0*/  LDL.LU R73, [R1+0x16c] ;  /* 0x00016c0001497983 */ /* 0x000ea80000300800 */
[----:B------:R-:W2:Y:S01]  /*3a4c0*/  LDL.LU R72, [R1+0x168] ;  /* 0x0001680001487983 */ /* 0x000ea20000300800 */
[----:B------:R-:W-:-:S03]  /*3a4d0*/  F2FP.F16.F32.PACK_AB R50, R69, R68 ;  /* 0x000000444532723e */ /* 0x000fc600000000ff */
[----:B------:R-:W2:Y:S04]  /*3a4e0*/  LDL.LU R69, [R1+0x26c] ;  /* 0x00026c0001457983 */ /* 0x000ea80000300800 */
[----:B------:R-:W2:Y:S04]  /*3a4f0*/  LDL.LU R68, [R1+0x268] ;  /* 0x0002680001447983 */ /* 0x000ea80000300800 */
[----:B------:R-:W2:Y:S04]  /*3a500*/  LDL.LU R70, [R1+0x178] ;  /* 0x0001780001467983 */ /* 0x000ea80000300800 */
[----:B------:R-:W2:Y:S01]  /*3a510*/  LDL.LU R108, [R1+0x174] ;  /* 0x00017400016c7983 */ /* 0x000ea20000300800 */
[----:B------:R-:W-:-:S03]  /*3a520*/  F2FP.F16.F32.PACK_AB R54, R104, R96 ;  /* 0x000000606836723e */ /* 0x000fc600000000ff */
[----:B------:R-:W2:Y:S04]  /*3a530*/  LDL.LU R104, [R1+0x2a4] ;  /* 0x0002a40001687983 */ /* 0x000ea80000300800 */
[----:B------:R-:W2:Y:S01]  /*3a540*/  LDL.LU R96, [R1+0x2a0] ;  /* 0x0002a00001607983 */ /* 0x000ea20000300800 */
[----:B------:R-:W-:Y:S01]  /*3a550*/  @!P5 FMUL R168, R168, 16777216 ;  /* 0x4b800000a8a8d820 */ /* 0x000fe20000400000 */
[----:B------:R-:W-:Y:S01]  /*3a560*/  @!P5 FMUL R169, R169, 16777216 ;  /* 0x4b800000a9a9d820 */ /* 0x000fe20000400000 */
[----:B------:R-:W-:Y:S01]  /*3a570*/  @!P5 FMUL R67, R67, 16777216 ;  /* 0x4b8000004343d820 */ /* 0x000fe20000400000 */
[----:B------:R-:W-:Y:S01]  /*3a580*/  @!P5 FMUL R79, R79, 16777216 ;  /* 0x4b8000004f4fd820 */ /* 0x000fe20000400000 */
[C---:B------:R-:W-:Y:S01]  /*3a590*/  FMUL R168, R247.reuse, R168 ;  /* 0x000000a8f7a87220 */ /* 0x040fe20000400000 */
[C---:B------:R-:W-:Y:S01]  /*3a5a0*/  FMUL R169, R247.reuse, R169 ;  /* 0x000000a9f7a97220 */ /* 0x040fe20000400000 */
[----:B------:R-:W-:Y:S01]  /*3a5b0*/  @!P5 FMUL R78, R78, 16777216 ;  /* 0x4b8000004e4ed820 */ /* 0x000fe20000400000 */
[C---:B------:R-:W-:Y:S01]  /*3a5c0*/  FMUL R251, R247.reuse, R67 ;  /* 0x00000043f7fb7220 */ /* 0x040fe20000400000 */
[----:B------:R-:W-:-:S02]  /*3a5d0*/  FMUL R244, R247, R79 ;  /* 0x0000004ff7f47220 */ /* 0x000fc40000400000 */
[----:B------:R-:W-:Y:S01]  /*3a5e0*/  F2FP.F16.F32.PACK_AB R168, R168, R169 ;  /* 0x000000a9a8a8723e */ /* 0x000fe200000000ff */
[----:B------:R-:W-:Y:S01]  /*3a5f0*/  FMUL R245, R247, R78 ;  /* 0x0000004ef7f57220 */ /* 0x000fe20000400000 */
[----:B------:R-:W-:Y:S01]  /*3a600*/  F2FP.F16.F32.PACK_AB R169, R170, R171 ;  /* 0x000000abaaa9723e */ /* 0x000fe200000000ff */
[----:B------:R-:W-:Y:S01]  /*3a610*/  @!P5 FMUL R212, R212, 16777216 ;  /* 0x4b800000d4d4d820 */ /* 0x000fe20000400000 */
[----:B------:R-:W-:-:S03]  /*3a620*/  @!P5 FMUL R213, R213, 16777216 ;  /* 0x4b800000d5d5d820 */ /* 0x000fc60000400000 */
[C---:B------:R-:W-:Y:S01]  /*3a630*/  FMUL R24, R247.reuse, R212 ;  /* 0x000000d4f7187220 */ /* 0x040fe20000400000 */
[----:B------:R-:W-:Y:S01]  /*3a640*/  FMUL R213, R247, R213 ;  /* 0x000000d5f7d57220 */ /* 0x000fe20000400000 */
[----:B------:R-:W-:Y:S02]  /*3a650*/  F2FP.F16.F32.PACK_AB R25, R214, R215 ;  /* 0x000000d7d619723e */ /* 0x000fe400000000ff */
[----:B------:R-:W-:Y:S02]  /*3a660*/  F2FP.F16.F32.PACK_AB R27, R33, R29 ;  /* 0x0000001d211b723e */ /* 0x000fe400000000ff */
[----:B------:R-:W-:Y:S01]  /*3a670*/  F2FP.F16.F32.PACK_AB R24, R24, R213 ;  /* 0x000000d51818723e */ /* 0x000fe200000000ff */
[----:B------:R-:W-:Y:S01]  /*3a680*/  BAR.SYNC.DEFER_BLOCKING 0x0 ;  /* 0x0000000000007b1d */ /* 0x000fe20000010000 */
[----:B------:R-:W-:-:S05]  /*3a690*/  F2FP.F16.F32.PACK_AB R55, R81, R80 ;  /* 0x000000505137723e */ /* 0x000fca00000000ff */
        /* <DEDUP_REMOVED lines=8> */
[----:B------:R-:W-:Y:S01]  /*3a720*/  STSM.16.M88.4 [R252], R24 ;  /* 0x00000018fc007844 */ /* 0x000fe20000000200 */
[----:B------:R-:W-:Y:S01]  /*3a730*/  BAR.SYNC.DEFER_BLOCKING 0x0 ;  /* 0x0000000000007b1d */ /* 0x000fe20000010000 */
[----:B----4-:R-:W-:-:S05]  /*3a740*/  F2FP.F16.F32.PACK_AB R63, R88, R85 ;  /* 0x00000055583f723e */ /* 0x010fca00000000ff */
[----:B------:R-:W0:Y:S04]  /*3a750*/  LDS.128 R20, [R0] ;  /* 0x0000000000147984 */ /* 0x000e280000000c00 */
[----:B------:R-:W4:Y:S04]  /*3a760*/  LDL.LU R88, [R1+0x2e4] ;  /* 0x0002e40001587983 */ /* 0x000f280000300800 */
[----:B------:R-:W4:Y:S01]  /*3a770*/  LDL.LU R85, [R1+0x2e0] ;  /* 0x0002e00001557983 */ /* 0x000f220000300800 */
[----:B--2---:R-:W-:-:S03]  /*3a780*/  F2FP.F16.F32.PACK_AB R66, R73, R72 ;  /* 0x000000484942723e */ /* 0x004fc600000000ff */
[----:B------:R-:W2:Y:S01]  /*3a790*/  LDL.LU R73, [R1+0x1b0] ;  /* 0x0001b00001497983 */ /* 0x000ea20000300800 */
[----:B------:R-:W-:-:S03]  /*3a7a0*/  F2FP.F16.F32.PACK_AB R67, R69, R68 ;  /* 0x000000444543723e */ /* 0x000fc600000000ff */
[----:B------:R-:W2:Y:S04]  /*3a7b0*/  LDL.LU R72, [R1+0x1a8] ;  /* 0x0001a80001487983 */ /* 0x000ea80000300800 */
[----:B------:R-:W2:Y:S04]  /*3a7c0*/  LDL.LU R69, [R1+0x2ec] ;  /* 0x0002ec0001457983 */ /* 0x000ea80000300800 */
[----:B------:R-:W2:Y:S01]  /*3a7d0*/  LDL.LU R68, [R1+0x2e8] ;  /* 0x0002e80001447983 */ /* 0x000ea20000300800 */
[----:B------:R-:W-:-:S03]  /*3a7e0*/  F2FP.F16.F32.PACK_AB R170, R70, R108 ;  /* 0x0000006c46aa723e */ /* 0x000fc600000000ff */
[----:B------:R-:W2:Y:S01]  /*3a7f0*/  LDL.LU R79, [R1+0x1c0] ;  /* 0x0001c000014f7983 */ /* 0x000ea20000300800 */
[----:B------:R-:W-:-:S03]  /*3a800*/  F2FP.F16.F32.PACK_AB R171, R104, R96 ;  /* 0x0000006068ab723e */ /* 0x000fc600000000ff */
[----:B------:R-:W2:Y:S04]  /*3a810*/  LDL.LU R78, [R1+0x1b8] ;  /* 0x0001b800014e7983 */ /* 0x000ea80000300800 */
[----:B------:R-:W2:Y:S04]  /*3a820*/  LDL.LU R108, [R1+0x324] ;  /* 0x00032400016c7983 */ /* 0x000ea80000300800 */
[----:B------:R-:W2:Y:S01]  /*3a830*/  LDL.LU R96, [R1+0x320] ;  /* 0x0003200001607983 */ /* 0x000ea20000300800 */
[----:B------:R-:W-:Y:S01]  /*3a840*/  BAR.SYNC.DEFER_BLOCKING 0x0 ;  /* 0x0000000000007b1d */ /* 0x000fe20000010000 */
[----:B------:R-:W-:Y:S01]  /*3a850*/  @!P5 FMUL R208, R208, 16777216 ;  /* 0x4b800000d0d0d820 */ /* 0x000fe20000400000 */
[----:B------:R-:W-:-:S03]  /*3a860*/  @!P5 FMUL R209, R209, 16777216 ;  /* 0x4b800000d1d1d820 */ /* 0x000fc60000400000 */
[C---:B------:R-:W-:Y:S01]  /*3a870*/  FMUL R28, R247.reuse, R208 ;  /* 0x000000d0f71c7220 */ /* 0x040fe20000400000 */
[----:B------:R-:W-:Y:S01]  /*3a880*/  FMUL R209, R247, R209 ;  /* 0x000000d1f7d17220 */ /* 0x000fe20000400000 */
[----:B------:R-:W-:-:S04]  /*3a890*/  F2FP.F16.F32.PACK_AB R29, R210, R211 ;  /* 0x000000d3d21d723e */ /* 0x000fc800000000ff */
[----:B------:R-:W-:-:S05]  /*3a8a0*/  F2FP.F16.F32.PACK_AB R28, R28, R209 ;  /* 0x000000d11c1c723e */ /* 0x000fca00000000ff */
[----:B------:R-:W-:Y:S01]  /*3a8b0*/  STSM.16.M88.4 [R252], R28 ;  /* 0x0000001cfc007844 */ /* 0x000fe20000000200 */
[----:B------:R-:W-:Y:S01]  /*3a8c0*/  BAR.SYNC.DEFER_BLOCKING 0x0 ;  /* 0x0000000000007b1d */ /* 0x000fe20000010000 */
[----:B------:R-:W-:Y:S01]  /*3a8d0*/  @!P5 FMUL R204, R204, 16777216 ;  /* 0x4b800000ccccd820 */ /* 0x000fe20000400000 */
[----:B------:R-:W-:-:S03]  /*3a8e0*/  @!P5 FMUL R205, R205, 16777216 ;  /* 0x4b800000cdcdd820 */ /* 0x000fc60000400000 */
[C---:B------:R-:W-:Y:S01]  /*3a8f0*/  FMUL R32, R247.reuse, R204 ;  /* 0x000000ccf7207220 */ /* 0x040fe20000400000 */
[----:B------:R-:W-:Y:S01]  /*3a900*/  FMUL R205, R247, R205 ;  /* 0x000000cdf7cd7220 */ /* 0x000fe20000400000 */
[----:B------:R-:W1:Y:S04]  /*3a910*/  LDS.128 R24, [R0] ;  /* 0x0000000000187984 */ /* 0x000e680000000c00 */
[----:B------:R-:W-:Y:S02]  /*3a920*/  F2FP.F16.F32.PACK_AB R32, R32, R205 ;  /* 0x000000cd2020723e */ /* 0x000fe400000000ff */
[----:B------:R-:W-:Y:S02]  /*3a930*/  F2FP.F16.F32.PACK_AB R33, R206, R207 ;  /* 0x000000cfce21723e */ /* 0x000fe400000000ff */
        /* <DEDUP_REMOVED lines=8> */
[----:B------:R-:W1:Y:S04]  /*3a9c0*/  LDS.128 R28, [R0] ;  /* 0x00000000001c7984 */ /* 0x000e680000000c00 */
        /* <DEDUP_REMOVED lines=13> */
[----:B------:R-:W-:Y:S01]  /*3aaa0*/  BAR.SYNC.DEFER_BLOCKING 0x0 ;  /* 0x0000000000007b1d */ /* 0x000fe20000010000 */
[----:B------:R-:W-:Y:S01]  /*3aab0*/  @!P5 FMUL R164, R164, 16777216 ;  /* 0x4b800000a4a4d820 */ /* 0x000fe20000400000 */
[----:B------:R-:W-:-:S04]  /*3aac0*/  @!P5 FMUL R165, R165, 16777216 ;  /* 0x4b800000a5a5d820 */ /* 0x000fc80000400000 */
[----:B------:R-:W-:Y:S02]  /*3aad0*/  STSM.16.M88.4 [R252], R40 ;  /* 0x00000028fc007844 */ /* 0x000fe40000000200 */
[----:B------:R-:W-:Y:S01]  /*3aae0*/  BAR.SYNC.DEFER_BLOCKING 0x0 ;  /* 0x0000000000007b1d */ /* 0x000fe20000010000 */
[C---:B------:R-:W-:Y:S01]  /*3aaf0*/  FMUL R164, R247.reuse, R164 ;  /* 0x000000a4f7a47220 */ /* 0x040fe20000400000 */
[----:B------:R-:W-:Y:S01]  /*3ab00*/  FMUL R165, R247, R165 ;  /* 0x000000a5f7a57220 */ /* 0x000fe20000400000 */
[----:B------:R-:W-:Y:S01]  /*3ab10*/  @!P5 FMUL R160, R160, 16777216 ;  /* 0x4b800000a0a0d820 */ /* 0x000fe20000400000 */
[----:B------:R-:W-:Y:S01]  /*3ab20*/  @!P5 FMUL R161, R161, 16777216 ;  /* 0x4b800000a1a1d820 */ /* 0x000fe20000400000 */
[----:B------:R-:W-:Y:S02]  /*3ab30*/  @!P5 FMUL R90, R90, 16777216 ;  /* 0x4b8000005a5ad820 */ /* 0x000fe40000400000 */
[----:B------:R-:W-:Y:S01]  /*3ab40*/  F2FP.F16.F32.PACK_AB R164, R164, R165 ;  /* 0x000000a5a4a4723e */ /* 0x000fe200000000ff */
[----:B------:R-:W-:Y:S01]  /*3ab50*/  @!P5 FMUL R87, R87, 16777216 ;  /* 0x4b8000005757d820 */ /* 0x000fe20000400000 */
[----:B------:R-:W-:Y:S01]  /*3ab60*/  F2FP.F16.F32.PACK_AB R165, R166, R167 ;  /* 0x000000a7a6a5723e */ /* 0x000fe200000000ff */
[----:B------:R-:W-:Y:S01]  /*3ab70*/  @!P5 FMUL R86, R86, 16777216 ;  /* 0x4b8000005656d820 */ /* 0x000fe20000400000 */
[----:B------:R-:W-:Y:S01]  /*3ab80*/  F2FP.F16.F32.PACK_AB R166, R81, R80 ;  /* 0x0000005051a6723e */ /* 0x000fe200000000ff */
[C---:B------:R-:W-:Y:S01]  /*3ab90*/  FMUL R160, R247.reuse, R160 ;  /* 0x000000a0f7a07220 */ /* 0x040fe20000400000 */
[----:B------:R-:W-:Y:S01]  /*3aba0*/  FMUL R161, R247, R161 ;  /* 0x000000a1f7a17220 */ /* 0x000fe20000400000 */
[----:B------:R-:W2:Y:S01]  /*3abb0*/  LDL.LU R81, [R1+0x1cc] ;  /* 0x0001cc0001517983 */ /* 0x000ea20000300800 */
[----:B------:R-:W-:Y:S01]  /*3abc0*/  F2FP.F16.F32.PACK_AB R167, R77, R76 ;  /* 0x0000004c4da7723e */ /* 0x000fe200000000ff */
[----:B------:R-:W-:-:S02]  /*3abd0*/  FMUL R143, R247, R90 ;  /* 0x0000005af78f7220 */ /* 0x000fc40000400000 */
[----:B------:R-:W2:Y:S04]  /*3abe0*/  LDL.LU R80, [R1+0x1c8] ;  /* 0x0001c80001507983 */ /* 0x000ea80000300800 */
[----:B------:R-:W1:Y:S01]  /*3abf0*/  LDS.128 R36, [R0] ;  /* 0x0000000000247984 */ /* 0x000e620000000c00 */
[----:B------:R-:W-:-:S03]  /*3ac00*/  FMUL R222, R247, R87 ;  /* 0x00000057f7de7220 */ /* 0x000fc60000400000 */
[----:B------:R-:W2:Y:S01]  /*3ac10*/  LDL.LU R77, [R1+0x32c] ;  /* 0x00032c00014d7983 */ /* 0x000ea20000300800 */
[----:B------:R-:W-:Y:S01]  /*3ac20*/  FMUL R226, R247, R86 ;  /* 0x00000056f7e27220 */ /* 0x000fe20000400000 */
[----:B------:R-:W-:Y:S02]  /*3ac30*/  F2FP.F16.F32.PACK_AB R160, R160, R161 ;  /* 0x000000a1a0a0723e */ /* 0x000fe400000000ff */
[----:B------:R-:W2:Y:S01]  /*3ac40*/  LDL.LU R76, [R1+0x328] ;  /* 0x00032800014c7983 */ /* 0x000ea20000300800 */
[----:B------:R-:W-:Y:S01]  /*3ac50*/  @!P5 FMUL R111, R111, 16777216 ;  /* 0x4b8000006f6fd820 */ /* 0x000fe20000400000 */
[----:B------:R-:W-:Y:S02]  /*3ac60*/  F2FP.F16.F32.PACK_AB R161, R162, R163 ;  /* 0x000000a3a2a1723e */ /* 0x000fe400000000ff */
[----:B------:R-:W2:Y:S01]  /*3ac70*/  LDL.LU R90, [R1+0x1e4] ;  /* 0x0001e400015a7983 */ /* 0x000ea20000300800 */
[----:B------:R-:W-:Y:S01]  /*3ac80*/  @!P5 FMUL R102, R102, 16777216 ;  /* 0x4b8000006666d820 */ /* 0x000fe20000400000 */
[----:B------:R-:W-:-:S02]  /*3ac90*/  @!P5 FMUL R192, R192, 16777216 ;  /* 0x4b800000c0c0d820 */ /* 0x000fc40000400000 */
[----:B------:R-:W2:Y:S01]  /*3aca0*/  LDL.LU R87, [R1+0x1e0] ;  /* 0x0001e00001577983 */ /* 0x000ea20000300800 */
[----:B------:R-:W-:Y:S01]  /*3acb0*/  @!P5 FMUL R193, R193, 16777216 ;  /* 0x4b800000c1c1d820 */ /* 0x000fe20000400000 */
[----:B---3--:R-:W-:Y:S02]  /*3acc0*/  F2FP.F16.F32.PACK_AB R162, R100, R89 ;  /* 0x0000005964a2723e */ /* 0x008fe400000000ff */
[----:B------:R-:W3:Y:S04]  /*3acd0*/  LDL.LU R86, [R1+0x35c] ;  /* 0x00035c0001567983 */ /* 0x000ee80000300800 */
[----:B------:R-:W3:Y:S01]  /*3ace0*/  LDL.LU R104, [R1+0x358] ;  /* 0x0003580001687983 */ /* 0x000ee20000300800 */
[----:B------:R-:W-:-:S03]  /*3acf0*/  FMUL R119, R247, R111 ;  /* 0x0000006ff7777220 */ /* 0x000fc60000400000 */
[----:B------:R-:W3:Y:S01]  /*3ad00*/  LDL.LU R100, [R1+0x1f4] ;  /* 0x0001f40001647983 */ /* 0x000ee20000300800 */
[C---:B------:R-:W-:Y:S01]  /*3ad10*/  FMUL R44, R247.reuse, R192 ;  /* 0x000000c0f72c7220 */ /* 0x040fe20000400000 */
[C---:B------:R-:W-:Y:S02]  /*3ad20*/  FMUL R193, R247.reuse, R193 ;  /* 0x000000c1f7c17220 */ /* 0x040fe40000400000 */
[----:B------:R-:W3:Y:S01]  /*3ad30*/  LDL.LU R89, [R1+0x1ec] ;  /* 0x0001ec0001597983 */ /* 0x000ee20000300800 */
[----:B------:R-:W-:Y:S01]  /*3ad40*/  FMUL R126, R247, R102 ;  /* 0x00000066f77e7220 */ /* 0x000fe20000400000 */
[----:B------:R-:W-:Y:S01]  /*3ad50*/  @!P5 FMUL R152, R152, 16777216 ;  /* 0x4b8000009898d820 */ /* 0x000fe20000400000 */
[----:B------:R-:W-:Y:S01]  /*3ad60*/  @!P5 FMUL R153, R153, 16777216 ;  /* 0x4b8000009999d820 */ /* 0x000fe20000400000 */
[----:B----4-:R-:W-:Y:S01]  /*3ad70*/  F2FP.F16.F32.PACK_AB R163, R88, R85 ;  /* 0x0000005558a3723e */ /* 0x010fe200000000ff */
[----:B------:R-:W-:Y:S01]  /*3ad80*/  BAR.SYNC.DEFER_BLOCKING 0x0 ;  /* 0x0000000000007b1d */ /* 0x000fe20000010000 */
[----:B------:R-:W-:Y:S01]  /*3ad90*/  @!P5 FMUL R107, R107, 16777216 ;  /* 0x4b8000006b6bd820 */ /* 0x000fe20000400000 */
[----:B------:R-:W-:-:S04]  /*3ada0*/  @!P5 FMUL R103, R103, 16777216 ;  /* 0x4b8000006767d820 */ /* 0x000fc80000400000 */
[----:B------:R-:W4:Y:S04]  /*3adb0*/  LDL.LU R88, [R1+0x364] ;  /* 0x0003640001587983 */ /* 0x000f280000300800 */
[----:B------:R-:W4:Y:S04]  /*3adc0*/  LDL.LU R85, [R1+0x360] ;  /* 0x0003600001557983 */ /* 0x000f280000300800 */
[----:B------:R-:W3:Y:S01]  /*3add0*/  LDL.LU R111, [R1+0x20c] ;  /* 0x00020c00016f7983 */ /* 0x000ee20000300800 */
[----:B------:R-:W-:-:S03]  /*3ade0*/  F2FP.F16.F32.PACK_AB R44, R44, R193 ;  /* 0x000000c12c2c723e */ /* 0x000fc600000000ff */
[----:B------:R-:W3:Y:S01]  /*3adf0*/  LDL.LU R102, [R1+0x208] ;  /* 0x0002080001667983 */ /* 0x000ee20000300800 */
[----:B------:R-:W-:Y:S01]  /*3ae00*/  F2FP.F16.F32.PACK_AB R45, R194, R195 ;  /* 0x000000c3c22d723e */ /* 0x000fe200000000ff */
[----:B------:R-:W-:Y:S01]  /*3ae10*/  @!P5 FMUL R106, R106, 16777216 ;  /* 0x4b8000006a6ad820 */ /* 0x000fe20000400000 */
[----:B------:R-:W-:Y:S01]  /*3ae20*/  @!P5 FMUL R95, R95, 16777216 ;  /* 0x4b8000005f5fd820 */ /* 0x000fe20000400000 */
[C---:B------:R-:W-:Y:S01]  /*3ae30*/  FMUL R152, R247.reuse, R152 ;  /* 0x00000098f7987220 */ /* 0x040fe20000400000 */
[C---:B------:R-:W-:Y:S01]  /*3ae40*/  FMUL R153, R247.reuse, R153 ;  /* 0x00000099f7997220 */ /* 0x040fe20000400000 */
[----:B------:R-:W-:Y:S01]  /*3ae50*/  @!P5 FMUL R94, R94, 16777216 ;  /* 0x4b8000005e5ed820 */ /* 0x000fe20000400000 */
[C---:B------:R-:W-:Y:S01]  /*3ae60*/  FMUL R131, R247.reuse, R107 ;  /* 0x0000006bf7837220 */ /* 0x040fe20000400000 */
[----:B------:R-:W-:Y:S01]  /*3ae70*/  @!P5 FMUL R176, R176, 16777216 ;  /* 0x4b800000b0b0d820 */ /* 0x000fe20000400000 */
[C---:B------:R-:W-:Y:S01]  /*3ae80*/  FMUL R127, R247.reuse, R103 ;  /* 0x00000067f77f7220 */ /* 0x040fe20000400000 */
[----:B------:R-:W-:Y:S01]  /*3ae90*/  STSM.16.M88.4 [R252], R44 ;  /* 0x0000002cfc007844 */ /* 0x000fe20000000200 */
[----:B------:R-:W-:Y:S01]  /*3aea0*/  @!P5 FMUL R172, R172, 16777216 ;  /* 0x4b800000acacd820 */ /* 0x000fe20000400000 */
[----:B------:R-:W-:-:S02]  /*3aeb0*/  FMUL R130, R247, R106 ;  /* 0x0000006af7827220 */ /* 0x000fc40000400000 */
[----:B------:R-:W4:Y:S01]  /*3aec0*/  LDL.LU R107, [R1+0x38c] ;  /* 0x00038c00016b7983 */ /* 0x000f220000300800 */
[----:B------:R-:W-:Y:S01]  /*3aed0*/  @!P5 FMUL R110, R110, 16777216 ;  /* 0x4b8000006e6ed820 */ /* 0x000fe20000400000 */
[C---:B------:R-:W-:Y:S01]  /*3aee0*/  FMUL R138, R247.reuse, R95 ;  /* 0x0000005ff78a7220 */ /* 0x040fe20000400000 */
[----:B------:R-:W-:Y:S01]  /*3aef0*/  F2FP.F16.F32.PACK_AB R152, R152, R153 ;  /* 0x000000999898723e */ /* 0x000fe200000000ff */
[----:B------:R-:W-:Y:S01]  /*3af00*/  BAR.SYNC.DEFER_BLOCKING 0x0 ;  /* 0x0000000000007b1d */ /* 0x000fe20000010000 */
[C---:B------:R-:W-:Y:S01]  /*3af10*/  FMUL R139, R247.reuse, R94 ;  /* 0x0000005ef78b7220 */ /* 0x040fe20000400000 */
[----:B------:R-:W-:Y:S01]  /*3af20*/  F2FP.F16.F32.PACK_AB R153, R154, R155 ;  /* 0x0000009b9a99723e */ /* 0x000fe200000000ff */
[C---:B------:R-:W-:Y:S01]  /*3af30*/  FMUL R60, R247.reuse, R176 ;  /* 0x000000b0f73c7220 */ /* 0x040fe20000400000 */
[----:B--2---:R-:W-:Y:S02]  /*3af40*/  F2FP.F16.F32.PACK_AB R155, R108, R96 ;  /* 0x000000606c9b723e */ /* 0x004fe400000000ff */
[----:B------:R-:W2:Y:S04]  /*3af50*/  LDL.LU R103, [R1+0x388] ;  /* 0x0003880001677983 */ /* 0x000ea80000300800 */
[----:B------:R-:W2:Y:S01]  /*3af60*/  LDL.LU R106, [R1+0x224] ;  /* 0x00022400016a7983 */ /* 0x000ea20000300800 */
[----:B------:R-:W-:-:S03]  /*3af70*/  FMUL R64, R247, R172 ;  /* 0x000000acf7407220 */ /* 0x000fc60000400000 */
[----:B------:R-:W2:Y:S01]  /*3af80*/  LDL.LU R95, [R1+0x21c] ;  /* 0x00021c00015f7983 */ /* 0x000ea20000300800 */
[----:B------:R-:W-:-:S03]  /*3af90*/  FMUL R118, R247, R110 ;  /* 0x0000006ef7767220 */ /* 0x000fc60000400000 */
[----:B------:R-:W2:Y:S04]  /*3afa0*/  LDL.LU R94, [R1+0x394] ;  /* 0x00039400015e7983 */ /* 0x000ea80000300800 */
[----:B------:R-:W2:Y:S04]  /*3afb0*/  LDL.LU R108, [R1+0x390] ;  /* 0x00039000016c7983 */ /* 0x000ea80000300800 */
[----:B------:R-:W4:Y:S04]  /*3afc0*/  LDL.LU R176, [R1+0x68] ;  /* 0x0000680001b07983 */ /* 0x000f280000300800 */
[----:B------:R-:W2:Y:S04]  /*3afd0*/  LDL.LU R172, [R1+0x23c] ;  /* 0x00023c0001ac7983 */ /* 0x000ea80000300800 */
[----:B------:R-:W2:Y:S04]  /*3afe0*/  LDL.LU R110, [R1+0x238] ;  /* 0x00023800016e7983 */ /* 0x000ea80000300800 */
[----:B------:R-:W1:Y:S01]  /*3aff0*/  LDS.128 R40, [R0] ;  /* 0x0000000000287984 */ /* 0x000e620000000c00 */
[----:B------:R-:W-:Y:S01]  /*3b000*/  @!P5 FMUL R188, R188, 16777216 ;  /* 0x4b800000bcbcd820 */ /* 0x000fe20000400000 */
[----:B------:R-:W-:Y:S01]  /*3b010*/  @!P5 FMUL R189, R189, 16777216 ;  /* 0x4b800000bdbdd820 */ /* 0x000fe20000400000 */
[----:B------:R-:W-:Y:S01]  /*3b020*/  F2FP.F16.F32.PACK_AB R49, R190, R191 ;  /* 0x000000bfbe31723e */ /* 0x000fe200000000ff */
[----:B------:R-:W-:Y:S01]  /*3b030*/  @!P5 FMUL R184, R184, 16777216 ;  /* 0x4b800000b8b8d820 */ /* 0x000fe20000400000 */
[C---:B------:R-:W-:Y:S01]  /*3b040*/  FMUL R48, R247.reuse, R188 ;  /* 0x000000bcf7307220 */ /* 0x040fe20000400000 */
[----:B------:R-:W-:Y:S01]  /*3b050*/  FMUL R189, R247, R189 ;  /* 0x000000bdf7bd7220 */ /* 0x000fe20000400000 */
[----:B------:R-:W-:Y:S01]  /*3b060*/  F2FP.F16.F32.PACK_AB R51, R57, R53 ;  /* 0x000000353933723e */ /* 0x000fe200000000ff */
[----:B------:R-:W-:Y:S01]  /*3b070*/  @!P5 FMUL R185, R185, 16777216 ;  /* 0x4b800000b9b9d820 */ /* 0x000fe20000400000 */
[----:B------:R-:W-:Y:S01]  /*3b080*/  @!P5 FMUL R180, R180, 16777216 ;  /* 0x4b800000b4b4d820 */ /* 0x000fe20000400000 */
[----:B------:R-:W-:Y:S01]  /*3b090*/  @!P5 FMUL R181, R181, 16777216 ;  /* 0x4b800000b5b5d820 */ /* 0x000fe20000400000 */
[----:B------:R-:W-:Y:S01]  /*3b0a0*/  F2FP.F16.F32.PACK_AB R48, R48, R189 ;  /* 0x000000bd3030723e */ /* 0x000fe200000000ff */
[----:B------:R-:W-:Y:S01]  /*3b0b0*/  BAR.SYNC.DEFER_BLOCKING 0x0 ;  /* 0x0000000000007b1d */ /* 0x000fe20000010000 */
[----:B------:R-:W-:Y:S01]  /*3b0c0*/  F2FP.F16.F32.PACK_AB R59, R65, R61 ;  /* 0x0000003d413b723e */ /* 0x000fe200000000ff */
[----:B------:R-:W-:Y:S01]  /*3b0d0*/  @!P5 FMUL R177, R177, 16777216 ;  /* 0x4b800000b1b1d820 */ /* 0x000fe20000400000 */
[----:B------:R-:W-:Y:S01]  /*3b0e0*/  @!P5 FMUL R173, R173, 16777216 ;  /* 0x4b800000adadd820 */ /* 0x000fe20000400000 */
[----:B------:R-:W-:Y:S01]  /*3b0f0*/  @!P5 FMUL R114, R114, 16777216 ;  /* 0x4b8000007272d820 */ /* 0x000fe20000400000 */
[----:B------:R-:W-:Y:S01]  /*3b100*/  @!P5 FMUL R115, R115, 16777216 ;  /* 0x4b8000007373d820 */ /* 0x000fe20000400000 */
[----:B------:R-:W2:Y:S04]  /*3b110*/  LDL.LU R212, [R1+0x3bc] ;  /* 0x0003bc0001d47983 */ /* 0x000ea80000300800 */
[----:B------:R-:W-:Y:S01]  /*3b120*/  STSM.16.M88.4 [R252], R48 ;  /* 0x00000030fc007844 */ /* 0x000fe20000000200 */
[----:B------:R-:W-:Y:S01]  /*3b130*/  BAR.SYNC.DEFER_BLOCKING 0x0 ;  /* 0x0000000000007b1d */ /* 0x000fe20000010000 */
[C---:B------:R-:W-:Y:S01]  /*3b140*/  FMUL R52, R247.reuse, R184 ;  /* 0x000000b8f7347220 */ /* 0x040fe20000400000 */
[----:B------:R-:W-:Y:S01]  /*3b150*/  FMUL R185, R247, R185 ;  /* 0x000000b9f7b97220 */ /* 0x000fe20000400000 */
[----:B------:R-:W-:-:S03]  /*3b160*/  F2FP.F16.F32.PACK_AB R53, R186, R187 ;  /* 0x000000bbba35723e */ /* 0x000fc600000000ff */
[----:B------:R-:W1:Y:S01]  /*3b170*/  LDS.128 R44, [R0] ;  /* 0x00000000002c7984 */ /* 0x000e620000000c00 */
[----:B------:R-:W-:Y:S01]  /*3b180*/  F2FP.F16.F32.PACK_AB R52, R52, R185 ;  /* 0x000000b93434723e */ /* 0x000fe200000000ff */
[----:B------:R-:W-:Y:S06]  /*3b190*/  BAR.SYNC.DEFER_BLOCKING 0x0 ;  /* 0x0000000000007b1d */ /* 0x000fec0000010000 */
[----:B------:R-:W-:Y:S02]  /*3b1a0*/  STSM.16.M88.4 [R252], R52 ;  /* 0x00000034fc007844 */ /* 0x000fe40000000200 */
        /* <DEDUP_REMOVED lines=9> */
[----:B------:R-:W-:Y:S01]  /*3b240*/  FMUL R177, R247, R177 ;  /* 0x000000b1f7b17220 */ /* 0x000fe20000400000 */
[----:B------:R-:W-:-:S04]  /*3b250*/  F2FP.F16.F32.PACK_AB R61, R178, R179 ;  /* 0x000000b3b23d723e */ /* 0x000fc800000000ff */
        /* <DEDUP_REMOVED lines=12> */
[----:B---3--:R-:W-:Y:S01]  /*3b320*/  F2FP.F16.F32.PACK_AB R102, R111, R102 ;  /* 0x000000666f66723e */ /* 0x008fe200000000ff */
[C---:B------:R-:W-:Y:S01]  /*3b330*/  FMUL R122, R247.reuse, R114 ;  /* 0x00000072f77a7220 */ /* 0x040fe20000400000 */
[----:B------:R-:W-:-:S03]  /*3b340*/  FMUL R123, R247, R115 ;  /* 0x00000073f77b7220 */ /* 0x000fc60000400000 */
[----:B------:R-:W3:Y:S04]  /*3b350*/  LDL.LU R111, [R1+0x3b8] ;  /* 0x0003b800016f7983 */ /* 0x000ee80000300800 */
[----:B------:R-:W3:Y:S04]  /*3b360*/  LDL.LU R208, [R1+0x244] ;  /* 0x0002440001d07983 */ /* 0x000ee80000300800 */
[----:B------:R-:W3:Y:S01]  /*3b370*/  LDL.LU R114, [R1+0x240] ;  /* 0x0002400001727983 */ /* 0x000ee20000300800 */
[----:B------:R-:W-:-:S03]  /*3b380*/  @!P5 FMUL R74, R74, 16777216 ;  /* 0x4b8000004a4ad820 */ /* 0x000fc60000400000 */
[----:B------:R-:W3:Y:S04]  /*3b390*/  LDL.LU R204, [R1+0x3c4] ;  /* 0x0003c40001cc7983 */ /* 0x000ee80000300800 */
[----:B------:R-:W1:Y:S01]  /*3b3a0*/  LDS.128 R60, [R0] ;  /* 0x00000000003c7984 */ /* 0x000e620000000c00 */
[----:B------:R-:W-:Y:S01]  /*3b3b0*/  BAR.SYNC.DEFER_BLOCKING 0x0 ;  /* 0x0000000000007b1d */ /* 0x000fe20000010000 */
[----:B------:R-:W-:Y:S01]  /*3b3c0*/  @!P5 FMUL R75, R75, 16777216 ;  /* 0x4b8000004b4bd820 */ /* 0x000fe20000400000 */
[----:B------:R-:W-:Y:S01]  /*3b3d0*/  @!P5 FMUL R82, R82, 16777216 ;  /* 0x4b8000005252d820 */ /* 0x000fe20000400000 */
[----:B------:R-:W-:Y:S01]  /*3b3e0*/  @!P5 FMUL R83, R83, 16777216 ;  /* 0x4b8000005353d820 */ /* 0x000fe20000400000 */
[----:B------:R-:W-:Y:S01]  /*3b3f0*/  @!P5 FMUL R91, R91, 16777216 ;  /* 0x4b8000005b5bd820 */ /* 0x000fe20000400000 */
[----:B------:R-:W-:Y:S01]  /*3b400*/  @!P5 FMUL R98, R98, 16777216 ;  /* 0x4b8000006262d820 */ /* 0x000fe20000400000 */
[----:B------:R-:W-:Y:S01]  /*3b410*/  @!P5 FMUL R99, R99, 16777216 ;  /* 0x4b8000006363d820 */ /* 0x000fe20000400000 */
[----:B------:R-:W3:Y:S01]  /*3b420*/  LDL.LU R115, [R1+0x3c0] ;  /* 0x0003c00001737983 */ /* 0x000ee20000300800 */
[----:B------:R-:W-:Y:S01]  /*3b430*/  @!P5 FMUL R116, R116, 16777216 ;  /* 0x4b8000007474d820 */ /* 0x000fe20000400000 */
[----:B------:R-:W-:Y:S01]  /*3b440*/  @!P5 FMUL R117, R117, 16777216 ;  /* 0x4b8000007575d820 */ /* 0x000fe20000400000 */
[----:B------:R-:W-:Y:S01]  /*3b450*/  @!P5 FMUL R120, R120, 16777216 ;  /* 0x4b8000007878d820 */ /* 0x000fe20000400000 */
        /* <DEDUP_REMOVED lines=18> */
[----:B------:R-:W3:Y:S01]  /*3b580*/  LDL.LU R196, [R1+0x74] ;  /* 0x0000740001c47983 */ /* 0x000ee20000300800 */
[----:B------:R-:W-:-:S03]  /*3b590*/  FMUL R248, R247, R74 ;  /* 0x0000004af7f87220 */ /* 0x000fc60000400000 */
[----:B------:R-:W-:Y:S01]  /*3b5a0*/  STSM.16.M88.4 [R252], R168 ;  /* 0x000000a8fc007844 */ /* 0x000fe20000000200 */
[----:B------:R-:W-:-:S03]  /*3b5b0*/  FMUL R246, R247, R75 ;  /* 0x0000004bf7f67220 */ /* 0x000fc60000400000 */
[----:B------:R-:W3:Y:S01]  /*3b5c0*/  LDL.LU R192, [R1+0x88] ;  /* 0x0000880001c07983 */ /* 0x000ee20000300800 */
[C---:B------:R-:W-:Y:S01]  /*3b5d0*/  FMUL R242, R247.reuse, R82 ;  /* 0x00000052f7f27220 */ /* 0x040fe20000400000 */
[C---:B------:R-:W-:Y:S01]  /*3b5e0*/  FMUL R241, R247.reuse, R83 ;  /* 0x00000053f7f17220 */ /* 0x040fe20000400000 */
[----:B------:R-:W-:Y:S01]  /*3b5f0*/  BAR.SYNC.DEFER_BLOCKING 0x0 ;  /* 0x0000000000007b1d */ /* 0x000fe20000010000 */
[C---:B------:R-:W-:Y:S01]  /*3b600*/  FMUL R142, R247.reuse, R91 ;  /* 0x0000005bf78e7220 */ /* 0x040fe20000400000 */
[C---:B------:R-:W-:Y:S01]  /*3b610*/  FMUL R134, R247.reuse, R98 ;  /* 0x00000062f7867220 */ /* 0x040fe20000400000 */
[C---:B------:R-:W-:Y:S01]  /*3b620*/  FMUL R135, R247.reuse, R99 ;  /* 0x00000063f7877220 */ /* 0x040fe20000400000 */
[C---:B------:R-:W-:Y:S01]  /*3b630*/  FMUL R116, R247.reuse, R116 ;  /* 0x00000074f7747220 */ /* 0x040fe20000400000 */
[C---:B------:R-:W-:Y:S01]  /*3b640*/  FMUL R117, R247.reuse, R117 ;  /* 0x00000075f7757220 */ /* 0x040fe20000400000 */
[C---:B------:R-:W-:Y:S01]  /*3b650*/  FMUL R120, R247.reuse, R120 ;  /* 0x00000078f7787220 */ /* 0x040fe20000400000 */
[----:B------:R-:W3:Y:S01]  /*3b660*/  LDL.LU R188, [R1+0x80] ;  /* 0x0000800001bc7983 */ /* 0x000ee20000300800 */
[C---:B------:R-:W-:Y:S01]  /*3b670*/  FMUL R121, R247.reuse, R121 ;  /* 0x00000079f7797220 */ /* 0x040fe20000400000 */
[C---:B------:R-:W-:Y:S01]  /*3b680*/  FMUL R124, R247.reuse, R124 ;  /* 0x0000007cf77c7220 */ /* 0x040fe20000400000 */
[C---:B------:R-:W-:Y:S01]  /*3b690*/  FMUL R125, R247.reuse, R125 ;  /* 0x0000007df77d7220 */ /* 0x040fe20000400000 */
[----:B------:R-:W3:Y:S01]  /*3b6a0*/  LDL.LU R184, [R1+0x274] ;  /* 0x0002740001b87983 */ /* 0x000ee20000300800 */
        /* <DEDUP_REMOVED lines=14> */
[----:B------:R-:W3:Y:S01]  /*3b790*/  LDL.LU R180, [R1+0x270] ;  /* 0x0002700001b47983 */ /* 0x000ee20000300800 */
[----:B----4-:R-:W-:-:S03]  /*3b7a0*/  F2FP.F16.F32.PACK_AB R113, R176, R113 ;  /* 0x00000071b071723e */ /* 0x010fc600000000ff */
[----:B------:R-:W4:Y:S01]  /*3b7b0*/  LDL.LU R247, [R1+0x3ec] ;  /* 0x0003ec0001f77983 */ /* 0x000f220000300800 */
[----:B--2---:R-:W-:-:S03]  /*3b7c0*/  F2FP.F16.F32.PACK_AB R110, R172, R110 ;  /* 0x0000006eac6e723e */ /* 0x004fc600000000ff */
[----:B------:R-:W4:Y:S04]  /*3b7d0*/  LDL.LU R234, [R1+0x3e8] ;  /* 0x0003e80001ea7983 */ /* 0x000f280000300800 */
[----:B------:R-:W2:Y:S04]  /*3b7e0*/  LDL.LU R224, [R1+0x284] ;  /* 0x0002840001e07983 */ /* 0x000ea80000300800 */
[----:B------:R-:W2:Y:S04]  /*3b7f0*/  LDL.LU R220, [R1+0x278] ;  /* 0x0002780001dc7983 */ /* 0x000ea80000300800 */
[----:B------:R-:W4:Y:S04]  /*3b800*/  LDL.LU R176, [R1+0x3f4] ;  /* 0x0003f40001b07983 */ /* 0x000f280000300800 */
[----:B------:R-:W4:Y:S04]  /*3b810*/  LDL.LU R172, [R1+0x3f0] ;  /* 0x0003f00001ac7983 */ /* 0x000f280000300800 */
[----:B------:R-:W1:Y:S01]  /*3b820*/  LDS.128 R64, [R0] ;  /* 0x0000000000407984 */ /* 0x000e620000000c00 */
[----:B------:R-:W-:Y:S01]  /*3b830*/  BAR.SYNC.DEFER_BLOCKING 0x0 ;  /* 0x0000000000007b1d */ /* 0x000fe20000010000 */
[----:B------:R-:W-:-:S02]  /*3b840*/  F2FP.F16.F32.PACK_AB R156, R156, R157 ;  /* 0x0000009d9c9c723e */ /* 0x000fc400000000ff */
[----:B------:R-:W-:Y:S02]  /*3b850*/  F2FP.F16.F32.PACK_AB R148, R148, R149 ;  /* 0x000000959494723e */ /* 0x000fe400000000ff */
[----:B------:R-:W-:Y:S02]  /*3b860*/  F2FP.F16.F32.PACK_AB R154, R79, R78 ;  /* 0x0000004e4f9a723e */ /* 0x000fe400000000ff */
[----:B------:R-:W-:Y:S01]  /*3b870*/  F2FP.F16.F32.PACK_AB R144, R144, R145 ;  /* 0x000000919090723e */ /* 0x000fe200000000ff */
[----:B------:R-:W2:Y:S04]  /*3b880*/  LDL.LU R216, [R1+0xa4] ;  /* 0x0000a40001d87983 */ /* 0x000ea80000300800 */
[----:B------:R-:W-:Y:S01]  /*3b890*/  STSM.16.M88.4 [R252], R164 ;  /* 0x000000a4fc007844 */ /* 0x000fe20000000200 */
[----:B------:R-:W-:-:S02]  /*3b8a0*/  F2FP.F16.F32.PACK_AB R157, R158, R159 ;  /* 0x0000009f9e9d723e */ /* 0x000fc400000000ff */
[----:B------:R-:W-:Y:S01]  /*3b8b0*/  F2FP.F16.F32.PACK_AB R159, R69, R68 ;  /* 0x00000044459f723e */ /* 0x000fe200000000ff */
[----:B------:R-:W-:Y:S06]  /*3b8c0*/  BAR.SYNC.DEFER_BLOCKING 0x0 ;  /* 0x0000000000007b1d */ /* 0x000fec0000010000 */
[----:B------:R-:W1:Y:S02]  /*3b8d0*/  LDS.128 R68, [R0] ;  /* 0x0000000000447984 */ /* 0x000e640000000c00 */
[----:B------:R-:W-:Y:S06]  /*3b8e0*/  BAR.SYNC.DEFER_BLOCKING 0x0 ;  /* 0x0000000000007b1d */ /* 0x000fec0000010000 */
[----:B------:R-:W-:Y:S01]  /*3b8f0*/  STSM.16.M88.4 [R252], R160 ;  /* 0x000000a0fc007844 */ /* 0x000fe20000000200 */
[----:B------:R-:W-:Y:S01]  /*3b900*/  F2FP.F16.F32.PACK_AB R158, R73, R72 ;  /* 0x00000048499e723e */ /* 0x000fe200000000ff */
[----:B------:R-:W-:Y:S06]  /*3b910*/  BAR.SYNC.DEFER_BLOCKING 0x0 ;  /* 0x0000000000007b1d */ /* 0x000fec0000010000 */
[----:B------:R-:W1:Y:S02]  /*3b920*/  LDS.128 R72, [R0] ;  /* 0x0000000000487984 */ /* 0x000e640000000c00 */
[----:B------:R-:W-:Y:S01]  /*3b930*/  BAR.SYNC.DEFER_BLOCKING 0x0 ;  /* 0x0000000000007b1d */ /* 0x000fe20000010000 */
[----:B------:R-:W-:-:S05]  /*3b940*/  F2FP.F16.F32.PACK_AB R149, R150, R151 ;  /* 0x000000979695723e */ /* 0x000fca00000000ff */
[----:B------:R-:W-:Y:S01]  /*3b950*/  STSM.16.M88.4 [R252], R156 ;  /* 0x0000009cfc007844 */ /* 0x000fe20000000200 */
        /* <DEDUP_REMOVED lines=10> */
[----:B------:R0:W-:Y:S01]  /*3ba00*/  STSM.16.M88.4 [R252], R148 ;  /* 0x00000094fc007844 */ /* 0x0001e20000000200 */
[----:B------:R-:W-:Y:S02]  /*3ba10*/  F2FP.F16.F32.PACK_AB R97, R84, R97 ;  /* 0x000000615461723e */ /* 0x000fe400000000ff */
[----:B------:R-:W-:Y:S02]  /*3ba20*/  F2FP.F16.F32.PACK_AB R146, R90, R87 ;  /* 0x000000575a92723e */ /* 0x000fe400000000ff */
[----:B------:R-:W-:Y:S01]  /*3ba30*/  F2FP.F16.F32.PACK_AB R147, R86, R104 ;  /* 0x000000685693723e */ /* 0x000fe200000000ff */
[----:B------:R-:W-:Y:S01]  /*3ba40*/  BAR.SYNC.DEFER_BLOCKING 0x0 ;  /* 0x0000000000007b1d */ /* 0x000fe20000010000 */
[----:B------:R-:W-:-:S05]  /*3ba50*/  F2FP.F16.F32.PACK_AB R99, R88, R85 ;  /* 0x000000555863723e */ /* 0x000fca00000000ff */
[----:B------:R-:W1:Y:S02]  /*3ba60*/  LDS.128 R84, [R0] ;  /* 0x0000000000547984 */ /* 0x000e640000000c00 */
[----:B------:R-:W-:Y:S01]  /*3ba70*/  BAR.SYNC.DEFER_BLOCKING 0x0 ;  /* 0x0000000000007b1d */ /* 0x000fe20000010000 */
[----:B---3--:R-:W-:Y:S02]  /*3ba80*/  F2FP.F16.F32.PACK_AB R111, R212, R111 ;  /* 0x0000006fd46f723e */ /* 0x008fe400000000ff */
[----:B------:R-:W-:Y:S02]  /*3ba90*/  F2FP.F16.F32.PACK_AB R114, R208, R114 ;  /* 0x00000072d072723e */ /* 0x000fe400000000ff */
[----:B------:R-:W-:Y:S01]  /*3baa0*/  F2FP.F16.F32.PACK_AB R115, R204, R115 ;  /* 0x00000073cc73723e */ /* 0x000fe200000000ff */
[----:B------:R-:W3:Y:S04]  /*3bab0*/  LDL.LU R212, [R1+0x9c] ;  /* 0x00009c0001d47983 */ /* 0x000ee80000300800 */
[----:B------:R-:W3:Y:S04]  /*3bac0*/  LDL.LU R208, [R1+0xb0] ;  /* 0x0000b00001d07983 */ /* 0x000ee80000300800 */
[----:B------:R-:W3:Y:S01]  /*3bad0*/  LDL.LU R204, [R1+0xa8] ;  /* 0x0000a80001cc7983 */ /* 0x000ee20000300800 */
[----:B0-----:R-:W-:-:S03]  /*3bae0*/  F2FP.F16.F32.PACK_AB R149, R192, R188 ;  /* 0x000000bcc095723e */ /* 0x001fc600000000ff */
[----:B------:R0:W-:Y:S01]  /*3baf0*/  STSM.16.M88.4 [R252], R144 ;  /* 0x00000090fc007844 */ /* 0x0001e20000000200 */
[----:B----4-:R-:W-:Y:S02]  /*3bb00*/  F2FP.F16.F32.PACK_AB R151, R176, R172 ;  /* 0x000000acb097723e */ /* 0x010fe400000000ff */
[----:B0-----:R-:W-:Y:S02]  /*3bb10*/  F2FP.F16.F32.PACK_AB R145, R200, R196 ;  /* 0x000000c4c891723e */ /* 0x001fe400000000ff */
[----:B------:R-:W4:Y:S04]  /*3bb20*/  LDL.LU R200, [R1+0x2b4] ;  /* 0x0002b40001c87983 */ /* 0x000f280000300800 */
[----:B------:R-:W4:Y:S01]  /*3bb30*/  LDL.LU R196, [R1+0x2b0] ;  /* 0x0002b00001c47983 */ /* 0x000f220000300800 */
[----:B------:R-:W-:-:S03]  /*3bb40*/  F2FP.F16.F32.PACK_AB R146, R184, R180 ;  /* 0x000000b4b892723e */ /* 0x000fc600000000ff */
        /* <DEDUP_REMOVED lines=8> */
[----:B------:R-:W-:Y:S01]  /*3bbd0*/  F2FP.F16.F32.PACK_AB R98, R100, R89 ;  /* 0x000000596462723e */ /* 0x000fe200000000ff */
[----:B------:R-:W-:Y:S01]  /*3bbe0*/  BAR.SYNC.DEFER_BLOCKING 0x0 ;  /* 0x0000000000007b1d */ /* 0x000fe20000010000 */
[----:B------:R-:W-:-:S05]  /*3bbf0*/  F2FP.F16.F32.PACK_AB R96, R140, R141 ;  /* 0x0000008d8c60723e */ /* 0x000fca00000000ff */
[----:B------:R-:W0:Y:S02]  /*3bc00*/  LDS.128 R88, [R0] ;  /* 0x0000000000587984 */ /* 0x000e240000000c00 */
[----:B------:R-:W-:Y:S01]  /*3bc10*/  BAR.SYNC.DEFER_BLOCKING 0x0 ;  /* 0x0000000000007b1d */ /* 0x000fe20000010000 */
[----:B------:R-:W-:-:S05]  /*3bc20*/  F2FP.F16.F32.PACK_AB R103, R107, R103 ;  /* 0x000000676b67723e */ /* 0x000fca00000000ff */
[----:B------:R-:W-:Y:S02]  /*3bc30*/  STSM.16.M88.4 [R252], R96 ;  /* 0x00000060fc007844 */ /* 0x000fe40000000200 */
[----:B------:R-:W-:Y:S01]  /*3bc40*/  BAR.SYNC.DEFER_BLOCKING 0x0 ;  /* 0x0000000000007b1d */ /* 0x000fe20000010000 */
[----:B------:R-:W-:Y:S02]  /*3bc50*/  F2FP.F16.F32.PACK_AB R101, R92, R101 ;  /* 0x000000655c65723e */ /* 0x000fe400000000ff */
[----:B------:R-:W-:Y:S02]  /*3bc60*/  F2FP.F16.F32.PACK_AB R105, R93, R105 ;  /* 0x000000695d69723e */ /* 0x000fe400000000ff */
[----:B------:R-:W-:Y:S02]  /*3bc70*/  F2FP.F16.F32.PACK_AB R106, R106, R95 ;  /* 0x0000005f6a6a723e */ /* 0x000fe400000000ff */
[----:B------:R-:W-:Y:S02]  /*3bc80*/  F2FP.F16.F32.PACK_AB R107, R94, R108 ;  /* 0x0000006c5e6b723e */ /* 0x000fe400000000ff */
[----:B------:R-:W0:Y:S01]  /*3bc90*/  LDS.128 R92, [R0] ;  /* 0x00000000005c7984 */ /* 0x000e220000000c00 */
[----:B------:R-:W-:Y:S01]  /*3bca0*/  F2FP.F16.F32.PACK_AB R100, R136, R137 ;  /* 0x000000898864723e */ /* 0x000fe200000000ff */
[----:B------:R-:W-:Y:S06]  /*3bcb0*/  BAR.SYNC.DEFER_BLOCKING 0x0 ;  /* 0x0000000000007b1d */ /* 0x000fec0000010000 */
[----:B------:R-:W-:Y:S02]  /*3bcc0*/  STSM.16.M88.4 [R252], R100 ;  /* 0x00000064fc007844 */ /* 0x000fe40000000200 */
[----:B------:R-:W-:Y:S01]  /*3bcd0*/  BAR.SYNC.DEFER_BLOCKING 0x0 ;  /* 0x0000000000007b1d */ /* 0x000fe20000010000 */
[----:B------:R-:W-:-:S05]  /*3bce0*/  F2FP.F16.F32.PACK_AB R104, R132, R133 ;  /* 0x000000858468723e */ /* 0x000fca00000000ff */
[----:B------:R-:W0:Y:S02]  /*3bcf0*/  LDS.128 R96, [R0] ;  /* 0x0000000000607984 */ /* 0x000e240000000c00 */
[----:B------:R-:W-:Y:S06]  /*3bd00*/  BAR.SYNC.DEFER_BLOCKING 0x0 ;  /* 0x0000000000007b1d */ /* 0x000fec0000010000 */
[----:B------:R-:W-:Y:S02]  /*3bd10*/  STSM.16.M88.4 [R252], R104 ;  /* 0x00000068fc007844 */ /* 0x000fe40000000200 */
[----:B------:R-:W-:Y:S01]  /*3bd20*/  BAR.SYNC.DEFER_BLOCKING 0x0 ;  /* 0x0000000000007b1d */ /* 0x000fe20000010000 */
[----:B------:R-:W-:-:S02]  /*3bd30*/  F2FP.F16.F32.PACK_AB R108, R128, R129 ;  /* 0x00000081806c723e */ /* 0x000fc400000000ff */
[----:B------:R-:W-:-:S03]  /*3bd40*/  F2FP.F16.F32.PACK_AB R109, R112, R109 ;  /* 0x0000006d706d723e */ /* 0x000fc600000000ff */
[----:B------:R-:W0:Y:S02]  /*3bd50*/  LDS.128 R100, [R0] ;  /* 0x0000000000647984 */ /* 0x000e240000000c00 */
        /* <DEDUP_REMOVED lines=9> */
[----:B--2---:R-:W-:Y:S02]  /*3bdf0*/  F2FP.F16.F32.PACK_AB R150, R224, R220 ;  /* 0x000000dce096723e */ /* 0x004fe400000000ff */
[----:B---3--:R-:W-:Y:S01]  /*3be00*/  F2FP.F16.F32.PACK_AB R153, R216, R212 ;  /* 0x000000d4d899723e */ /* 0x008fe200000000ff */
[----:B------:R-:W2:Y:S04]  /*3be10*/  LDL.LU R247, [R1+0xe0] ;  /* 0x0000e00001f77983 */ /* 0x000ea80000300800 */
[----:B------:R-:W2:Y:S01]  /*3be20*/  LDL.LU R234, [R1+0xd8] ;  /* 0x0000d80001ea7983 */ /* 0x000ea20000300800 */
[----:B------:R-:W-:-:S03]  /*3be30*/  F2FP.F16.F32.PACK_AB R157, R208, R204 ;  /* 0x000000ccd09d723e */ /* 0x000fc600000000ff */
[----:B------:R-:W3:Y:S04]  /*3be40*/  LDL.LU R224, [R1+0x2f4] ;  /* 0x0002f40001e07983 */ /* 0x000ee80000300800 */
[----:B------:R-:W3:Y:S04]  /*3be50*/  LDL.LU R220, [R1+0x2f0] ;  /* 0x0002f00001dc7983 */ /* 0x000ee80000300800 */
[----:B------:R-:W0:Y:S01]  /*3be60*/  LDS.128 R108, [R0] ;  /* 0x00000000006c7984 */ /* 0x000e220000000c00 */
[----:B------:R-:W-:Y:S01]  /*3be70*/  F2FP.F16.F32.PACK_AB R144, R120, R121 ;  /* 0x000000797890723e */ /* 0x000fe200000000ff */
[----:B------:R-:W-:Y:S01]  /*3be80*/  BAR.SYNC.DEFER_BLOCKING 0x0 ;  /* 0x0000000000007b1d */ /* 0x000fe20000010000 */
[----:B----4-:R-:W-:-:S02]  /*3be90*/  F2FP.F16.F32.PACK_AB R154, R200, R196 ;  /* 0x000000c4c89a723e */ /* 0x010fc400000000ff */
[----:B------:R-:W-:-:S03]  /*3bea0*/  F2FP.F16.F32.PACK_AB R158, R192, R188 ;  /* 0x000000bcc09e723e */ /* 0x000fc600000000ff */
[----:B------:R-:W4:Y:S04]  /*3beb0*/  LDL.LU R216, [R1+0x44c] ;  /* 0x00044c0001d87983 */ /* 0x000f280000300800 */
[----:B------:R-:W4:Y:S04]  /*3bec0*/  LDL.LU R212, [R1+0x448] ;  /* 0x0004480001d47983 */ /* 0x000f280000300800 */
[----:B------:R-:W4:Y:S04]  /*3bed0*/  LDL.LU R208, [R1+0x304] ;  /* 0x0003040001d07983 */ /* 0x000f280000300800 */
[----:B------:R-:W4:Y:S01]  /*3bee0*/  LDL.LU R204, [R1+0x2f8] ;  /* 0x0002f80001cc7983 */ /* 0x000f220000300800 */
[----:B------:R-:W-:-:S03]  /*3bef0*/  F2FP.F16.F32.PACK_AB R159, R184, R180 ;  /* 0x000000b4b89f723e */ /* 0x000fc600000000ff */
[----:B------:R-:W4:Y:S04]  /*3bf00*/  LDL.LU R200, [R1+0x454] ;  /* 0x0004540001c87983 */ /* 0x000f280000300800 */
[----:B------:R-:W4:Y:S04]  /*3bf10*/  LDL.LU R196, [R1+0x450] ;  /* 0x0004500001c47983 */ /* 0x000f280000300800 */
[----:B------:R-:W4:Y:S04]  /*3bf20*/  LDL.LU R192, [R1+0xf0] ;  /* 0x0000f00001c07983 */ /* 0x000f280000300800 */
[----:B------:R-:W4:Y:S04]  /*3bf30*/  LDL.LU R188, [R1+0xe8] ;  /* 0x0000e80001bc7983 */ /* 0x000f280000300800 */
[----:B------:R1:W-:Y:S04]  /*3bf40*/  STSM.16.M88.4 [R252], R144 ;  /* 0x00000090fc007844 */ /* 0x0003e80000000200 */
[----:B------:R-:W4:Y:S04]  /*3bf50*/  LDL.LU R184, [R1+0x120] ;  /* 0x0001200001b87983 */ /* 0x000f280000300800 */
[----:B------:R-:W4:Y:S01]  /*3bf60*/  LDL.LU R180, [R1+0x100] ;  /* 0x0001000001b47983 */ /* 0x000f220000300800 */
[----:B------:R-:W-:Y:S01]  /*3bf70*/  BAR.SYNC.DEFER_BLOCKING 0x0 ;  /* 0x0000000000007b1d */ /* 0x000fe20000010000 */
[----:B-1----:R-:W-:-:S05]  /*3bf80*/  F2FP.F16.F32.PACK_AB R145, R176, R172 ;  /* 0x000000acb091723e */ /* 0x002fca00000000ff */
[----:B------:R-:W4:Y:S04]  /*3bf90*/  LDL.LU R176, [R1+0x334] ;  /* 0x0003340001b07983 */ /* 0x000f280000300800 */
[----:B------:R-:W4:Y:S04]  /*3bfa0*/  LDL.LU R172, [R1+0x330] ;  /* 0x0003300001ac7983 */ /* 0x000f280000300800 */
[----:B------:R-:W1:Y:S01]  /*3bfb0*/  LDS.128 R112, [R0] ;  /* 0x0000000000707984 */ /* 0x000e620000000c00 */
[----:B------:R-:W-:Y:S01]  /*3bfc0*/  F2FP.F16.F32.PACK_AB R148, R116, R117 ;  /* 0x000000757494723e */ /* 0x000fe200000000ff */
[----:B------:R-:W-:Y:S06]  /*3bfd0*/  BAR.SYNC.DEFER_BLOCKING 0x0 ;  /* 0x0000000000007b1d */ /* 0x000fec0000010000 */
[----:B------:R2:W-:Y:S01]  /*3bfe0*/  STSM.16.M88.4 [R252], R148 ;  /* 0x00000094fc007844 */ /* 0x0005e20000000200 */
[----:B------:R-:W-:Y:S01]  /*3bff0*/  F2FP.F16.F32.PACK_AB R156, R118, R119 ;  /* 0x00000077769c723e */ /* 0x000fe200000000ff */
[----:B------:R-:W-:Y:S01]  /*3c000*/  BAR.SYNC.DEFER_BLOCKING 0x0 ;  /* 0x0000000000007b1d */ /* 0x000fe20000010000 */
[----:B------:R-:W-:-:S02]  /*3c010*/  F2FP.F16.F32.PACK_AB R152, R122, R123 ;  /* 0x0000007b7a98723e */ /* 0x000fc400000000ff */
[----:B------:R-:W-:-:S03]  /*3c020*/  F2FP.F16.F32.PACK_AB R155, R239, R238 ;  /* 0x000000eeef9b723e */ /* 0x000fc600000000ff */
[----:B------:R-:W4:Y:S04]  /*3c030*/  LDL.LU R239, [R1+0x47c] ;  /* 0x00047c0001ef7983 */ /* 0x000f280000300800 */
[----:B------:R-:W4:Y:S04]  /*3c040*/  LDL.LU R238, [R1+0x478] ;  /* 0x0004780001ee7983 */ /* 0x000f280000300800 */
[----:B------:R-:W1:Y:S01]  /*3c050*/  LDS.128 R116, [R0] ;  /* 0x0000000000747984 */ /* 0x000e620000000c00 */
[----:B------:R-:W-:Y:S06]  /*3c060*/  BAR.SYNC.DEFER_BLOCKING 0x0 ;  /* 0x0000000000007b1d */ /* 0x000fec0000010000 */
[----:B------:R0:W-:Y:S02]  /*3c070*/  STSM.16.M88.4 [R252], R152 ;  /* 0x00000098fc007844 */ /* 0x0001e40000000200 */
[----:B------:R-:W-:Y:S06]  /*3c080*/  BAR.SYNC.DEFER_BLOCKING 0x0 ;  /* 0x0000000000007b1d */ /* 0x000fec0000010000 */
[----:B------:R-:W-:Y:S02]  /*3c090*/  LDS.128 R120, [R0] ;  /* 0x0000000000787984 */ /* 0x000fe40000000c00 */
[----:B------:R-:W-:Y:S06]  /*3c0a0*/  BAR.SYNC.DEFER_BLOCKING 0x0 ;  /* 0x0000000000007b1d */ /* 0x000fec0000010000 */
[----:B------:R0:W-:Y:S01]  /*3c0b0*/  STSM.16.M88.4 [R252], R156 ;  /* 0x0000009cfc007844 */ /* 0x0001e20000000200 */
[----:B--2---:R-:W-:-:S03]  /*3c0c0*/  F2FP.F16.F32.PACK_AB R149, R247, R234 ;  /* 0x000000eaf795723e */ /* 0x004fc600000000ff */
[----:B------:R-:W2:Y:S04]  /*3c0d0*/  LDL.LU R247, [R1+0x344] ;  /* 0x0003440001f77983 */ /* 0x000ea80000300800 */
[----:B------:R-:W2:Y:S01]  /*3c0e0*/  LDL.LU R234, [R1+0x338] ;  /* 0x0003380001ea7983 */ /* 0x000ea20000300800 */
[----:B---3--:R-:W-:-:S03]  /*3c0f0*/  F2FP.F16.F32.PACK_AB R146, R224, R220 ;  /* 0x000000dce092723e */ /* 0x008fc600000000ff */
[----:B------:R-:W3:Y:S04]  /*3c100*/  LDL.LU R224, [R1+0x484] ;  /* 0x0004840001e07983 */ /* 0x000ee80000300800 */
[----:B------:R-:W3:Y:S01]  /*3c110*/  LDL.LU R220, [R1+0x480] ;  /* 0x0004800001dc7983 */ /* 0x000ee20000300800 */
[----:B----4-:R-:W-:-:S03]  /*3c120*/  F2FP.F16.F32.PACK_AB R147, R216, R212 ;  /* 0x000000d4d893723e */ /* 0x010fc600000000ff */
[----:B------:R-:W4:Y:S04]  /*3c130*/  LDL.LU R216, [R1+0x140] ;  /* 0x0001400001d87983 */ /* 0x000f280000300800 */
[----:B------:R-:W4:Y:S01]  /*3c140*/  LDL.LU R212, [R1+0x130] ;  /* 0x0001300001d47983 */ /* 0x000f220000300800 */
[----:B------:R-:W-:-:S03]  /*3c150*/  F2FP.F16.F32.PACK_AB R150, R208, R204 ;  /* 0x000000ccd096723e */ /* 0x000fc600000000ff */
[----:B------:R-:W4:Y:S04]  /*3c160*/  LDL.LU R208, [R1+0x184] ;  /* 0x0001840001d07983 */ /* 0x000f280000300800 */
[----:B------:R-:W4:Y:S01]  /*3c170*/  LDL.LU R204, [R1+0x170] ;  /* 0x0001700001cc7983 */ /* 0x000f220000300800 */
[----:B------:R-:W-:-:S03]  /*3c180*/  F2FP.F16.F32.PACK_AB R151, R200, R196 ;  /* 0x000000c4c897723e */ /* 0x000fc600000000ff */
[----:B------:R-:W4:Y:S04]  /*3c190*/  LDL.LU R200, [R1+0x36c] ;  /* 0x00036c0001c87983 */ /* 0x000f280000300800 */
[----:B------:R-:W4:Y:S01]  /*3c1a0*/  LDL.LU R196, [R1+0x368] ;  /* 0x0003680001c47983 */ /* 0x000f220000300800 */
[----:B0-----:R-:W-:-:S03]  /*3c1b0*/  F2FP.F16.F32.PACK_AB R153, R192, R188 ;  /* 0x000000bcc099723e */ /* 0x001fc600000000ff */
        /* <DEDUP_REMOVED lines=8> */
[----:B------:R-:W-:Y:S01]  /*3c240*/  F2FP.F16.F32.PACK_AB R148, R126, R127 ;  /* 0x0000007f7e94723e */ /* 0x000fe200000000ff */
[----:B------:R-:W-:Y:S01]  /*3c250*/  BAR.SYNC.DEFER_BLOCKING 0x0 ;  /* 0x0000000000007b1d */ /* 0x000fe20000010000 */
[----:B------:R-:W-:Y:S02]  /*3c260*/  F2FP.F16.F32.PACK_AB R144, R130, R131 ;  /* 0x000000838290723e */ /* 0x000fe400000000ff */
[----:B------:R-:W-:Y:S02]  /*3c270*/  FSETP.NEU.AND P6, PT, R233, RZ, PT ;  /* 0x000000ffe900720b */ /* 0x000fe40003fcd000 */
[----:B------:R-:W-:Y:S01]  /*3c280*/  FSETP.NEU.AND P5, PT, R232, RZ, PT ;  /* 0x000000ffe800720b */ /* 0x000fe20003fad000 */
[----:B------:R-:W4:Y:S01]  /*3c290*/  LDL.LU R235, [R1+0x1a4] ;  /* 0x0001a40001eb7983 */ /* 0x000f220000300800 */
[----:B------:R-:W-:-:S03]  /*3c2a0*/  FSETP.NEU.AND P2, PT, R237, RZ, PT ;  /* 0x000000ffed00720b */ /* 0x000fc60003f4d000 */
[----:B------:R-:W4:Y:S01]  /*3c2b0*/  LDL.LU R233, [R1+0x194] ;  /* 0x0001940001e97983 */ /* 0x000f220000300800 */
[----:B------:R-:W-:-:S03]  /*3c2c0*/  FSETP.NEU.AND P1, PT, R236, RZ, PT ;  /* 0x000000ffec00720b */ /* 0x000fc60003f2d000 */
[----:B------:R-:W4:Y:S04]  /*3c2d0*/  LDL.LU R232, [R1+0x1c4] ;  /* 0x0001c40001e87983 */ /* 0x000f280000300800 */
[----:B------:R-:W4:Y:S04]  /*3c2e0*/  LDL.LU R237, [R1+0x1b4] ;  /* 0x0001b40001ed7983 */ /* 0x000f280000300800 */
[----:B------:R-:W-:Y:S01]  /*3c2f0*/  LDS.128 R124, [R0] ;  /* 0x00000000007c7984 */ /* 0x000fe20000000c00 */
[----:B------:R-:W-:Y:S06]  /*3c300*/  BAR.SYNC.DEFER_BLOCKING 0x0 ;  /* 0x0000000000007b1d */ /* 0x000fec0000010000 */
[----:B------:R-:W4:Y:S04]  /*3c310*/  LDL.LU R236, [R1+0x39c] ;  /* 0x00039c0001ec7983 */ /* 0x000f280000300800 */
[----:B------:R-:W4:Y:S04]  /*3c320*/  LDL.LU R240, [R1+0x398] ;  /* 0x0003980001f07983 */ /* 0x000f280000300800 */
[----:B------:R-:W-:Y:S01]  /*3c330*/  STSM.16.M88.4 [R252], R144 ;  /* 0x00000090fc007844 */ /* 0x000fe20000000200 */
[----:B------:R-:W-:Y:S01]  /*3c340*/  BAR.SYNC.DEFER_BLOCKING 0x0 ;  /* 0x0000000000007b1d */ /* 0x000fe20000010000 */
[----:B------:R-:W-:-:S05]  /*3c350*/  F2FP.F16.F32.PACK_AB R155, R239, R238 ;  /* 0x000000eeef9b723e */ /* 0x000fca00000000ff */
[----:B------:R-:W4:Y:S04]  /*3c360*/  LDL.LU R239, [R1+0x4c4] ;  /* 0x0004c40001ef7983 */ /* 0x000f280000300800 */
[----:B------:R-:W4:Y:S04]  /*3c370*/  LDL.LU R238, [R1+0x4c0] ;  /* 0x0004c00001ee7983 */ /* 0x000f280000300800 */
[----:B------:R-:W-:Y:S01]  /*3c380*/  LDS.128 R128, [R0] ;  /* 0x0000000000807984 */ /* 0x000fe20000000c00 */
        /* <DEDUP_REMOVED lines=9> */
[----:B------:R-:W4:Y:S01]  /*3c420*/  LDL.LU R216, [R1+0x248] ;  /* 0x0002480001d87983 */ /* 0x000f220000300800 */
[----:B------:R-:W-:Y:S02]  /*3c430*/  F2FP.F16.F32.PACK_AB R161, R208, R204 ;  /* 0x000000ccd0a1723e */ /* 0x000fe400000000ff */
[----:B------:R-:W-:Y:S02]  /*3c440*/  F2FP.F16.F32.PACK_AB R150, R200, R196 ;  /* 0x000000c4c896723e */ /* 0x000fe400000000ff */
[----:B------:R-:W-:Y:S02]  /*3c450*/  F2FP.F16.F32.PACK_AB R151, R192, R188 ;  /* 0x000000bcc097723e */ /* 0x000fe400000000ff */
[----:B------:R-:W-:Y:S02]  /*3c460*/  F2FP.F16.F32.PACK_AB R162, R184, R180 ;  /* 0x000000b4b8a2723e */ /* 0x000fe400000000ff */
[----:B------:R-:W-:Y:S02]  /*3c470*/  F2FP.F16.F32.PACK_AB R163, R176, R172 ;  /* 0x000000acb0a3723e */ /* 0x000fe400000000ff */
        /* <DEDUP_REMOVED lines=12> */
[----:B------:R-:W-:Y:S06]  /*3c540*/  BAR.SYNC.DEFER_BLOCKING 0x0 ;  /* 0x0000000000007b1d */ /* 0x000fec0000010000 */
[----:B------:R-:W-:Y:S02]  /*3c550*/  LDS.128 R132, [R0] ;  /* 0x0000000000847984 */ /* 0x000fe40000000c00 */
[----:B------:R-:W-:Y:S06]  /*3c560*/  BAR.SYNC.DEFER_BLOCKING 0x0 ;  /* 0x0000000000007b1d */ /* 0x000fec0000010000 */
[----:B------:R-:W-:Y:S02]  /*3c570*/  STSM.16.M88.4 [R252], R152 ;  /* 0x00000098fc007844 */ /* 0x000fe40000000200 */
[----:B------:R-:W-:Y:S01]  /*3c580*/  BAR.SYNC.DEFER_BLOCKING 0x0 ;  /* 0x0000000000007b1d */ /* 0x000fe20000010000 */
[----:B------:R-:W-:-:S05]  /*3c590*/  F2FP.F16.F32.PACK_AB R156, R139, R138 ;  /* 0x0000008a8b9c723e */ /* 0x000fca00000000ff */
[----:B------:R-:W-:Y:S02]  /*3c5a0*/  LDS.128 R136, [R0] ;  /* 0x0000000000887984 */ /* 0x000fe40000000c00 */
[----:B------:R-:W-:Y:S01]  /*3c5b0*/  BAR.SYNC.DEFER_BLOCKING 0x0 ;  /* 0x0000000000007b1d */ /* 0x000fe20000010000 */
[----:B------:R-:W-:-:S05]  /*3c5c0*/  F2FP.F16.F32.PACK_AB R165, R232, R237 ;  /* 0x000000ede8a5723e */ /* 0x000fca00000000ff */
[----:B------:R0:W-:Y:S02]  /*3c5d0*/  STSM.16.M88.4 [R252], R156 ;  /* 0x0000009cfc007844 */ /* 0x0001e40000000200 */
[----:B0-----:R-:W-:Y:S02]  /*3c5e0*/  F2FP.F16.F32.PACK_AB R157, R235, R233 ;  /* 0x000000e9eb9d723e */ /* 0x001fe400000000ff */
[----:B------:R-:W-:Y:S02]  /*3c5f0*/  F2FP.F16.F32.PACK_AB R158, R236, R240 ;  /* 0x000000f0ec9e723e */ /* 0x000fe400000000ff */
[----:B------:R-:W-:Y:S02]  /*3c600*/  F2FP.F16.F32.PACK_AB R159, R239, R238 ;  /* 0x000000eeef9f723e */ /* 0x000fe400000000ff */
[----:B--2---:R-:W-:Y:S02]  /*3c610*/  F2FP.F16.F32.PACK_AB R166, R247, R234 ;  /* 0x000000eaf7a6723e */ /* 0x004fe400000000ff */
[----:B---3--:R-:W-:-:S02]  /*3c620*/  F2FP.F16.F32.PACK_AB R167, R224, R220 ;  /* 0x000000dce0a7723e */ /* 0x008fc400000000ff */
[----:B----4-:R-:W-:Y:S02]  /*3c630*/  F2FP.F16.F32.PACK_AB R169, R216, R172 ;  /* 0x000000acd8a9723e */ /* 0x010fe400000000ff */
[----:B------:R-:W-:Y:S02]  /*3c640*/  F2FP.F16.F32.PACK_AB R173, R212, R208 ;  /* 0x000000d0d4ad723e */ /* 0x000fe400000000ff */
[----:B------:R-:W-:Y:S02]  /*3c650*/  F2FP.F16.F32.PACK_AB R175, R180, R176 ;  /* 0x000000b0b4af723e */ /* 0x000fe400000000ff */
[----:B------:R-:W2:Y:S04]  /*3c660*/  LDL.LU R176, [R1+0x60] ;  /* 0x0000600001b07983 */ /* 0x000ea80000300800 */
[----:B------:R-:W3:Y:S04]  /*3c670*/  LDL.LU R221, [R1+0x288] ;  /* 0x0002880001dd7983 */ /* 0x000ee80000300800 */
[----:B------:R-:W3:Y:S04]  /*3c680*/  LDL.LU R227, [R1+0x27c] ;  /* 0x00027c0001e37983 */ /* 0x000ee80000300800 */
[----:B------:R-:W4:Y:S04]  /*3c690*/  LDL.LU R225, [R1+0x6c] ;  /* 0x00006c0001e17983 */ /* 0x000f280000300800 */
[----:B------:R-:W4:Y:S04]  /*3c6a0*/  LDL.LU R180, [R1+0x64] ;  /* 0x0000640001b47983 */ /* 0x000f280000300800 */
[----:B------:R-:W2:Y:S04]  /*3c6b0*/  LDL.LU R231, [R1+0x298] ;  /* 0x0002980001e77983 */ /* 0x000ea80000300800 */
[----:B------:R-:W2:Y:S04]  /*3c6c0*/  LDL.LU R230, [R1+0x290] ;  /* 0x0002900001e67983 */ /* 0x000ea80000300800 */
[----:B------:R-:W2:Y:S04]  /*3c6d0*/  LDL.LU R229, [R1+0x3fc] ;  /* 0x0003fc0001e57983 */ /* 0x000ea80000300800 */
[----:B------:R-:W2:Y:S04]  /*3c6e0*/  LDL.LU R228, [R1+0x3f8] ;  /* 0x0003f80001e47983 */ /* 0x000ea80000300800 */
        /* <DEDUP_REMOVED lines=25> */
[----:B------:R-:W2:Y:S01]  /*3c880*/  LDL.LU R9, [R1+0xa0] ;  /* 0x0000a00001097983 */ /* 0x000ea20000300800 */
        /* <DEDUP_REMOVED lines=9> */
[----:B---3--:R-:W-:Y:S02]  /*3c920*/  F2FP.F16.F32.PACK_AB R177, R221, R227 ;  /* 0x000000e3ddb1723e */ /* 0x008fe400000000ff */
[----:B----4-:R-:W-:Y:S02]  /*3c930*/  F2FP.F16.F32.PACK_AB R180, R225, R180 ;  /* 0x000000b4e1b4723e */ /* 0x010fe400000000ff */
[----:B--2---:R-:W-:Y:S02]  /*3c940*/  F2FP.F16.F32.PACK_AB R181, R231, R230 ;  /* 0x000000e6e7b5723e */ /* 0x004fe400000000ff */
[----:B------:R-:W-:Y:S02]  /*3c950*/  F2FP.F16.F32.PACK_AB R178, R229, R228 ;  /* 0x000000e4e5b2723e */ /* 0x000fe400000000ff */
[----:B------:R-:W-:-:S02]  /*3c960*/  F2FP.F16.F32.PACK_AB R179, R243, R235 ;  /* 0x000000ebf3b3723e */ /* 0x000fc400000000ff */
[----:B------:R-:W-:Y:S02]  /*3c970*/  F2FP.F16.F32.PACK_AB R182, R233, R232 ;  /* 0x000000e8e9b6723e */ /* 0x000fe400000000ff */
[----:B------:R-:W-:Y:S02]  /*3c980*/  F2FP.F16.F32.PACK_AB R183, R237, R236 ;  /* 0x000000ecedb7723e */ /* 0x000fe400000000ff */
[----:B------:R-:W-:Y:S02]  /*3c990*/  F2FP.F16.F32.PACK_AB R184, R240, R184 ;  /* 0x000000b8f0b8723e */ /* 0x000fe400000000ff */
[----:B------:R-:W-:Y:S02]  /*3c9a0*/  F2FP.F16.F32.PACK_AB R185, R239, R238 ;  /* 0x000000eeefb9723e */ /* 0x000fe400000000ff */
[----:B------:R-:W-:Y:S02]  /*3c9b0*/  F2FP.F16.F32.PACK_AB R188, R247, R188 ;  /* 0x000000bcf7bc723e */ /* 0x000fe400000000ff */
[----:B------:R-:W-:-:S02]  /*3c9c0*/  F2FP.F16.F32.PACK_AB R189, R234, R224 ;  /* 0x000000e0eabd723e */ /* 0x000fc400000000ff */
[----:B------:R-:W-:Y:S02]  /*3c9d0*/  F2FP.F16.F32.PACK_AB R187, R212, R208 ;  /* 0x000000d0d4bb723e */ /* 0x000fe400000000ff */
[----:B------:R-:W-:Y:S02]  /*3c9e0*/  F2FP.F16.F32.PACK_AB R191, R196, R192 ;  /* 0x000000c0c4bf723e */ /* 0x000fe400000000ff */
[----:B------:R-:W2:Y:S04]  /*3c9f0*/  LDL.LU R192, [R1+0x98] ;  /* 0x0000980001c07983 */ /* 0x000ea80000300800 */
[----:B------:R-:W3:Y:S04]  /*3ca00*/  LDL.LU R7, [R1+0x308] ;  /* 0x0003080001077983 */ /* 0x000ee80000300800 */
        /* <DEDUP_REMOVED lines=31> */
[----:B------:R-:W-:Y:S01]  /*3cc00*/  STSM.16.M88.4 [R252], R160 ;  /* 0x000000a0fc007844 */ /* 0x000fe20000000200 */
[----:B------:R-:W-:Y:S01]  /*3cc10*/  BAR.SYNC.DEFER_BLOCKING 0x0 ;  /* 0x0000000000007b1d */ /* 0x000fe20000010000 */
[----:B------:R-:W-:-:S02]  /*3cc20*/  F2FP.F16.F32.PACK_AB R156, R242, R241 ;  /* 0x000000f1f29c723e */ /* 0x000fc400000000ff */
[----:B------:R-:W-:Y:S02]  /*3cc30*/  F2FP.F16.F32.PACK_AB R164, R245, R244 ;  /* 0x000000f4f5a4723e */ /* 0x000fe400000000ff */
[----:B------:R-:W-:Y:S02]  /*3cc40*/  F2FP.F16.F32.PACK_AB R168, R248, R246 ;  /* 0x000000f6f8a8723e */ /* 0x000fe400000000ff */
[----:B------:R-:W-:Y:S01]  /*3cc50*/  F2FP.F16.F32.PACK_AB R172, R250, R249 ;  /* 0x000000f9faac723e */ /* 0x000fe200000000ff */
[----:B------:R-:W4:Y:S04]  /*3cc60*/  LDL.LU R217, [R1+0x150] ;  /* 0x0001500001d97983 */ /* 0x000f280000300800 */
[----:B------:R-:W-:Y:S01]  /*3cc70*/  LDS.128 R148, [R0] ;  /* 0x0000000000947984 */ /* 0x000fe20000000c00 */
[----:B------:R-:W-:Y:S06]  /*3cc80*/  BAR.SYNC.DEFER_BLOCKING 0x0 ;  /* 0x0000000000007b1d */ /* 0x000fec0000010000 */
[----:B------:R-:W-:Y:S02]  /*3cc90*/  STSM.16.M88.4 [R252], R156 ;  /* 0x0000009cfc007844 */ /* 0x000fe40000000200 */
[----:B------:R-:W-:Y:S06]  /*3cca0*/  BAR.SYNC.DEFER_BLOCKING 0x0 ;  /* 0x0000000000007b1d */ /* 0x000fec0000010000 */
[----:B------:R-:W0:Y:S02]  /*3ccb0*/  LDS.128 R152, [R0] ;  /* 0x0000000000987984 */ /* 0x000e240000000c00 */
        /* <DEDUP_REMOVED lines=8> */
[----:B------:R-:W-:Y:S01]  /*3cd40*/  BAR.SYNC.DEFER_BLOCKING 0x0 ;  /* 0x0000000000007b1d */ /* 0x000fe20000010000 */
[----:B--2---:R-:W-:-:S02]  /*3cd50*/  F2FP.F16.F32.PACK_AB R192, R9, R192 ;  /* 0x000000c009c0723e */ /* 0x004fc400000000ff */
[----:B---3--:R-:W-:Y:S02]  /*3cd60*/  F2FP.F16.F32.PACK_AB R193, R7, R5 ;  /* 0x0000000507c1723e */ /* 0x008fe400000000ff */
[----:B----4-:R-:W-:Y:S02]  /*3cd70*/  F2FP.F16.F32.PACK_AB R196, R4, R196 ;  /* 0x000000c404c4723e */ /* 0x010fe400000000ff */
[----:B------:R-:W-:Y:S01]  /*3cd80*/  F2FP.F16.F32.PACK_AB R197, R223, R221 ;  /* 0x000000dddfc5723e */ /* 0x000fe200000000ff */
[----:B------:R-:W-:Y:S01]  /*3cd90*/  STSM.16.M88.4 [R252], R172 ;  /* 0x000000acfc007844 */ /* 0x000fe20000000200 */
[----:B------:R-:W-:Y:S01]  /*3cda0*/  BAR.SYNC.DEFER_BLOCKING 0x0 ;  /* 0x0000000000007b1d */ /* 0x000fe20000010000 */
[----:B------:R-:W-:Y:S02]  /*3cdb0*/  F2FP.F16.F32.PACK_AB R194, R227, R225 ;  /* 0x000000e1e3c2723e */ /* 0x000fe400000000ff */
[----:B------:R-:W-:Y:S02]  /*3cdc0*/  F2FP.F16.F32.PACK_AB R195, R231, R230 ;  /* 0x000000e6e7c3723e */ /* 0x000fe400000000ff */
[----:B------:R-:W-:-:S02]  /*3cdd0*/  F2FP.F16.F32.PACK_AB R198, R229, R228 ;  /* 0x000000e4e5c6723e */ /* 0x000fc400000000ff */
[----:B------:R-:W-:Y:S02]  /*3cde0*/  F2FP.F16.F32.PACK_AB R199, R243, R235 ;  /* 0x000000ebf3c7723e */ /* 0x000fe400000000ff */
[----:B------:R-:W-:Y:S02]  /*3cdf0*/  F2FP.F16.F32.PACK_AB R212, R233, R212 ;  /* 0x000000d4e9d4723e */ /* 0x000fe400000000ff */
[----:B------:R-:W-:Y:S01]  /*3ce00*/  F2FP.F16.F32.PACK_AB R213, R232, R237 ;  /* 0x000000ede8d5723e */ /* 0x000fe200000000ff */
[----:B------:R-:W2:Y:S01]  /*3ce10*/  LDS.128 R164, [R0] ;  /* 0x0000000000a47984 */ /* 0x000ea20000000c00 */
[----:B------:R-:W-:Y:S02]  /*3ce20*/  F2FP.F16.F32.PACK_AB R200, R236, R200 ;  /* 0x000000c8ecc8723e */ /* 0x000fe400000000ff */
[----:B------:R-:W-:Y:S02]  /*3ce30*/  F2FP.F16.F32.PACK_AB R201, R240, R239 ;  /* 0x000000eff0c9723e */ /* 0x000fe400000000ff */
[----:B------:R-:W-:-:S02]  /*3ce40*/  F2FP.F16.F32.PACK_AB R203, R208, R204 ;  /* 0x000000ccd0cb723e */ /* 0x000fc400000000ff */
[----:B------:R-:W3:Y:S04]  /*3ce50*/  LDL.LU R204, [R1+0x138] ;  /* 0x0001380001cc7983 */ /* 0x000ee80000300800 */
[----:B------:R-:W4:Y:S04]  /*3ce60*/  LDL.LU R10, [R1+0x37c] ;  /* 0x00037c00010a7983 */ /* 0x000f280000300800 */
[----:B------:R-:W4:Y:S04]  /*3ce70*/  LDL.LU R11, [R1+0x374] ;  /* 0x00037400010b7983 */ /* 0x000f280000300800 */
[----:B------:R-:W2:Y:S04]  /*3ce80*/  LDL.LU R8, [R1+0x18c] ;  /* 0x00018c0001087983 */ /* 0x000ea80000300800 */
[----:B------:R-:W2:Y:S04]  /*3ce90*/  LDL.LU R208, [R1+0x17c] ;  /* 0x00017c0001d07983 */ /* 0x000ea80000300800 */
[----:B------:R-:W2:Y:S04]  /*3cea0*/  LDL.LU R9, [R1+0x384] ;  /* 0x0003840001097983 */ /* 0x000ea80000300800 */
[----:B------:R-:W2:Y:S04]  /*3ceb0*/  LDL.LU R7, [R1+0x380] ;  /* 0x0003800001077983 */ /* 0x000ea80000300800 */
[----:B------:R-:W3:Y:S04]  /*3cec0*/  LDL.LU R5, [R1+0x4b4] ;  /* 0x0004b40001057983 */ /* 0x000ee80000300800 */
[----:B------:R-:W3:Y:S04]  /*3ced0*/  LDL.LU R4, [R1+0x4b0] ;  /* 0x0004b00001047983 */ /* 0x000ee80000300800 */
[----:B------:R-:W4:Y:S04]  /*3cee0*/  LDL.LU R223, [R1+0x57c] ;  /* 0x00057c0001df7983 */ /* 0x000f280000300800 */
[----:B------:R-:W4:Y:S04]  /*3cef0*/  LDL.LU R221, [R1+0x578] ;  /* 0x0005780001dd7983 */ /* 0x000f280000300800 */
[----:B------:R-:W2:Y:S04]  /*3cf00*/  LDL.LU R227, [R1+0x4bc] ;  /* 0x0004bc0001e37983 */ /* 0x000ea80000300800 */
[----:B------:R-:W2:Y:S04]  /*3cf10*/  LDL.LU R225, [R1+0x4b8] ;  /* 0x0004b80001e17983 */ /* 0x000ea80000300800 */
[----:B------:R-:W3:Y:S04]  /*3cf20*/  LDL.LU R231, [R1+0x584] ;  /* 0x0005840001e77983 */ /* 0x000ee80000300800 */
[----:B------:R-:W3:Y:S04]  /*3cf30*/  LDL.LU R230, [R1+0x580] ;  /* 0x0005800001e67983 */ /* 0x000ee80000300800 */
[----:B------:R-:W3:Y:S01]  /*3cf40*/  LDL.LU R229, [R1+0x1ac] ;  /* 0x0001ac0001e57983 */ /* 0x000ee20000300800 */
[----:B------:R-:W-:-:S03]  /*3cf50*/  F2FP.F16.F32.PACK_AB R202, R220, R216 ;  /* 0x000000d8dcca723e */ /* 0x000fc600000000ff */
[----:B------:R-:W3:Y:S04]  /*3cf60*/  LDL.LU R228, [R1+0x19c] ;  /* 0x00019c0001e47983 */ /* 0x000ee80000300800 */
[----:B------:R-:W3:Y:S04]  /*3cf70*/  LDL.LU R243, [R1+0x3ac] ;  /* 0x0003ac0001f37983 */ /* 0x000ee80000300800 */
[----:B------:R-:W3:Y:S01]  /*3cf80*/  LDL.LU R235, [R1+0x3a4] ;  /* 0x0003a40001eb7983 */ /* 0x000ee20000300800 */
[----:B------:R-:W-:Y:S01]  /*3cf90*/  BAR.SYNC.DEFER_BLOCKING 0x0 ;  /* 0x0000000000007b1d */ /* 0x000fe20000010000 */
[----:B------:R-:W-:-:S05]  /*3cfa0*/  F2FP.F16.F32.PACK_AB R214, R238, R247 ;  /* 0x000000f7eed6723e */ /* 0x000fca00000000ff */
[----:B------:R-:W3:Y:S04]  /*3cfb0*/  LDL.LU R233, [R1+0x1d0] ;  /* 0x0001d00001e97983 */ /* 0x000ee80000300800 */
[----:B------:R-:W3:Y:S04]  /*3cfc0*/  LDL.LU R216, [R1+0x1bc] ;  /* 0x0001bc0001d87983 */ /* 0x000ee80000300800 */
[----:B------:R-:W3:Y:S04]  /*3cfd0*/  LDL.LU R232, [R1+0x3b4] ;  /* 0x0003b40001e87983 */ /* 0x000ee80000300800 */
[----:B------:R-:W3:Y:S04]  /*3cfe0*/  LDL.LU R237, [R1+0x3b0] ;  /* 0x0003b00001ed7983 */ /* 0x000ee80000300800 */
[----:B------:R-:W3:Y:S01]  /*3cff0*/  LDL.LU R236, [R1+0x4d4] ;  /* 0x0004d40001ec7983 */ /* 0x000ee20000300800 */
[----:B------:R-:W-:-:S03]  /*3d000*/  F2FP.F16.F32.PACK_AB R215, R234, R224 ;  /* 0x000000e0ead7723e */ /* 0x000fc600000000ff */
[----:B------:R-:W3:Y:S04]  /*3d010*/  LDL.LU R240, [R1+0x4d0] ;  /* 0x0004d00001f07983 */ /* 0x000ee80000300800 */
[----:B------:R-:W3:Y:S04]  /*3d020*/  LDL.LU R239, [R1+0x58c] ;  /* 0x00058c0001ef7983 */ /* 0x000ee80000300800 */
[----:B------:R-:W3:Y:S04]  /*3d030*/  LDL.LU R238, [R1+0x588] ;  /* 0x0005880001ee7983 */ /* 0x000ee80000300800 */
[----:B------:R-:W3:Y:S04]  /*3d040*/  LDL.LU R247, [R1+0x4dc] ;  /* 0x0004dc0001f77983 */ /* 0x000ee80000300800 */
[----:B------:R-:W3:Y:S04]  /*3d050*/  LDL.LU R234, [R1+0x4d8] ;  /* 0x0004d80001ea7983 */ /* 0x000ee80000300800 */
[----:B------:R-:W2:Y:S04]  /*3d060*/  LDL.LU R224, [R1+0x594] ;  /* 0x0005940001e07983 */ /* 0x000ea80000300800 */
[----:B------:R-:W2:Y:S01]  /*3d070*/  LDL.LU R220, [R1+0x590] ;  /* 0x0005900001dc7983 */ /* 0x000ea20000300800 */
[----:B------:R-:W-:-:S03]  /*3d080*/  F2FP.F16.F32.PACK_AB R176, R176, R251 ;  /* 0x000000fbb0b0723e */ /* 0x000fc600000000ff */
[----:B------:R-:W3:Y:S04]  /*3d090*/  LDL.LU R14, [R1+0x24c] ;  /* 0x00024c00010e7983 */ /* 0x000ee80000300800 */
[----:B------:R-:W-:Y:S01]  /*3d0a0*/  STSM.16.M88.4 [R252], R176 ;  /* 0x000000b0fc007844 */ /* 0x000fe20000000200 */
        /* <DEDUP_REMOVED lines=20> */
[----:B------:R-:W-:Y:S01]  /*3d1f0*/  BAR.SYNC.DEFER_BLOCKING 0x0 ;  /* 0x0000000000007b1d */ /* 0x000fe20000010000 */
[----:B----4-:R-:W-:-:S02]  /*3d200*/  F2FP.F16.F32.PACK_AB R207, R223, R221 ;  /* 0x000000dddfcf723e */ /* 0x010fc400000000ff */
[----:B--2---:R-:W-:-:S03]  /*3d210*/  F2FP.F16.F32.PACK_AB R219, R224, R220 ;  /* 0x000000dce0db723e */ /* 0x004fc600000000ff */
[----:B------:R-:W2:Y:S04]  /*3d220*/  LDL.LU R220, [R1+0x1f0] ;  /* 0x0001f00001dc7983 */ /* 0x000ea80000300800 */
[----:B------:R-:W4:Y:S01]  /*3d230*/  LDL.LU R15, [R1+0x3dc] ;  /* 0x0003dc00010f7983 */ /* 0x000f220000300800 */
[----:B------:R-:W-:-:S03]  /*3d240*/  F2FP.F16.F32.PACK_AB R210, R227, R225 ;  /* 0x000000e1e3d2723e */ /* 0x000fc600000000ff */
[----:B------:R-:W4:Y:S01]  /*3d250*/  LDL.LU R221, [R1+0x3d4] ;  /* 0x0003d40001dd7983 */ /* 0x000f220000300800 */
[----:B------:R-:W-:-:S03]  /*3d260*/  F2FP.F16.F32.PACK_AB R205, R10, R11 ;  /* 0x0000000b0acd723e */ /* 0x000fc600000000ff */
[----:B------:R-:W4:Y:S04]  /*3d270*/  LDL.LU R12, [R1+0x25c] ;  /* 0x00025c00010c7983 */ /* 0x000f280000300800 */
[----:B------:R-:W0:Y:S01]  /*3d280*/  LDS.128 R188, [R0] ;  /* 0x0000000000bc7984 */ /* 0x000e220000000c00 */
[----:B------:R-:W-:Y:S01]  /*3d290*/  BAR.SYNC.DEFER_BLOCKING 0x0 ;  /* 0x0000000000007b1d */ /* 0x000fe20000010000 */
[----:B---3--:R-:W-:-:S05]  /*3d2a0*/  F2FP.F16.F32.PACK_AB R206, R5, R4 ;  /* 0x0000000405ce723e */ /* 0x008fca00000000ff */
[----:B------:R-:W3:Y:S04]  /*3d2b0*/  LDL.LU R224, [R1+0x254] ;  /* 0x0002540001e07983 */ /* 0x000ee80000300800 */
[----:B------:R-:W3:Y:S04]  /*3d2c0*/  LDL.LU R13, [R1+0x3e4] ;  /* 0x0003e400010d7983 */ /* 0x000ee80000300800 */
[----:B------:R-:W3:Y:S04]  /*3d2d0*/  LDL.LU R225, [R1+0x3e0] ;  /* 0x0003e00001e17983 */ /* 0x000ee80000300800 */
[----:B------:R-:W2:Y:S01]  /*3d2e0*/  LDL.LU R10, [R1+0x4f4] ;  /* 0x0004f400010a7983 */ /* 0x000ea20000300800 */
[----:B------:R-:W-:-:S03]  /*3d2f0*/  F2FP.F16.F32.PACK_AB R204, R217, R204 ;  /* 0x000000ccd9cc723e */ /* 0x000fc600000000ff */
[----:B------:R-:W2:Y:S01]  /*3d300*/  LDL.LU R11, [R1+0x4f0] ;  /* 0x0004f000010b7983 */ /* 0x000ea20000300800 */
[----:B------:R-:W-:-:S03]  /*3d310*/  F2FP.F16.F32.PACK_AB R216, R233, R216 ;  /* 0x000000d8e9d8723e */ /* 0x000fc600000000ff */
[----:B------:R-:W4:Y:S01]  /*3d320*/  LDL.LU R5, [R1+0x59c] ;  /* 0x00059c0001057983 */ /* 0x000f220000300800 */
[----:B------:R-:W-:-:S03]  /*3d330*/  F2FP.F16.F32.PACK_AB R217, R232, R237 ;  /* 0x000000ede8d9723e */ /* 0x000fc600000000ff */
[----:B------:R-:W4:Y:S04]  /*3d340*/  LDL.LU R223, [R1+0x598] ;  /* 0x0005980001df7983 */ /* 0x000f280000300800 */
[----:B------:R-:W3:Y:S04]  /*3d350*/  LDL.LU R227, [R1+0x4fc] ;  /* 0x0004fc0001e37983 */ /* 0x000ee80000300800 */
[----:B------:R1:W-:Y:S04]  /*3d360*/  STSM.16.M88.4 [R252], R212 ;  /* 0x000000d4fc007844 */ /* 0x0003e80000000200 */
[----:B------:R-:W3:Y:S04]  /*3d370*/  LDL.LU R233, [R1+0x4f8] ;  /* 0x0004f80001e97983 */ /* 0x000ee80000300800 */
[----:B------:R-:W3:Y:S01]  /*3d380*/  LDL.LU R232, [R1+0x5a4] ;  /* 0x0005a40001e87983 */ /* 0x000ee20000300800 */
[----:B------:R-:W-:Y:S01]  /*3d390*/  BAR.SYNC.DEFER_BLOCKING 0x0 ;  /* 0x0000000000007b1d */ /* 0x000fe20000010000 */
[----:B-1----:R-:W-:-:S05]  /*3d3a0*/  F2FP.F16.F32.PACK_AB R214, R236, R240 ;  /* 0x000000f0ecd6723e */ /* 0x002fca00000000ff */
[----:B------:R-:W3:Y:S04]  /*3d3b0*/  LDL.LU R236, [R1+0x5a0] ;  /* 0x0005a00001ec7983 */ /* 0x000ee80000300800 */
[----:B------:R-:W1:Y:S01]  /*3d3c0*/  LDS.128 R192, [R0] ;  /* 0x0000000000c07984 */ /* 0x000e620000000c00 */
[----:B------:R-:W-:Y:S06]  /*3d3d0*/  BAR.SYNC.DEFER_BLOCKING 0x0 ;  /* 0x0000000000007b1d */ /* 0x000fec0000010000 */
[----:B------:R-:W-:Y:S02]  /*3d3e0*/  STSM.16.M88.4 [R252], R200 ;  /* 0x000000c8fc007844 */ /* 0x000fe40000000200 */
[----:B------:R-:W-:Y:S01]  /*3d3f0*/  BAR.SYNC.DEFER_BLOCKING 0x0 ;  /* 0x0000000000007b1d */ /* 0x000fe20000010000 */
[----:B------:R-:W-:-:S02]  /*3d400*/  F2FP.F16.F32.PACK_AB R208, R8, R208 ;  /* 0x000000d008d0723e */ /* 0x000fc400000000ff */
[----:B------:R-:W-:Y:S02]  /*3d410*/  F2FP.F16.F32.PACK_AB R212, R229, R228 ;  /* 0x000000e4e5d4723e */ /* 0x000fe400000000ff */
[----:B------:R-:W-:Y:S01]  /*3d420*/  F2FP.F16.F32.PACK_AB R209, R9, R7 ;  /* 0x0000000709d1723e */ /* 0x000fe200000000ff */
[----:B------:R-:W3:Y:S04]  /*3d430*/  LDL.LU R8, [R1+0x28c] ;  /* 0x00028c0001087983 */ /* 0x000ee80000300800 */
[----:B------:R-:W3:Y:S04]  /*3d440*/  LDL.LU R228, [R1+0x280] ;  /* 0x0002800001e47983 */ /* 0x000ee80000300800 */
[----:B------:R-:W3:Y:S01]  /*3d450*/  LDL.LU R9, [R1+0x408] ;  /* 0x0004080001097983 */ /* 0x000ee20000300800 */
[----:B------:R-:W-:-:S03]  /*3d460*/  F2FP.F16.F32.PACK_AB R211, R231, R230 ;  /* 0x000000e6e7d3723e */ /* 0x000fc600000000ff */
[----:B------:R-:W3:Y:S04]  /*3d470*/  LDL.LU R229, [R1+0x400] ;  /* 0x0004000001e57983 */ /* 0x000ee80000300800 */
[----:B------:R-:W1:Y:S01]  /*3d480*/  LDS.128 R196, [R0] ;  /* 0x0000000000c47984 */ /* 0x000e620000000c00 */
[----:B------:R-:W-:Y:S01]  /*3d490*/  BAR.SYNC.DEFER_BLOCKING 0x0 ;  /* 0x0000000000007b1d */ /* 0x000fe20000010000 */
[----:B------:R-:W-:-:S05]  /*3d4a0*/  F2FP.F16.F32.PACK_AB R213, R243, R235 ;  /* 0x000000ebf3d5723e */ /* 0x000fca00000000ff */
        /* <DEDUP_REMOVED lines=8> */
[----:B------:R-:W-:Y:S01]  /*3d530*/  STSM.16.M88.4 [R252], R204 ;  /* 0x000000ccfc007844 */ /* 0x000fe20000000200 */
[----:B------:R-:W-:Y:S01]  /*3d540*/  BAR.SYNC.DEFER_BLOCKING 0x0 ;  /* 0x0000000000007b1d */ /* 0x000fe20000010000 */
[----:B------:R-:W-:-:S02]  /*3d550*/  F2FP.F16.F32.PACK_AB R215, R239, R238 ;  /* 0x000000eeefd7723e */ /* 0x000fc400000000ff */
[----:B------:R-:W-:-:S03]  /*3d560*/  F2FP.F16.F32.PACK_AB R218, R247, R234 ;  /* 0x000000eaf7da723e */ /* 0x000fc600000000ff */
[----:B------:R-:W3:Y:S04]  /*3d570*/  LDL.LU R239, [R1+0x51c] ;  /* 0x00051c0001ef7983 */ /* 0x000ee80000300800 */
[----:B------:R-:W3:Y:S04]  /*3d580*/  LDL.LU R238, [R1+0x518] ;  /* 0x0005180001ee7983 */ /* 0x000ee80000300800 */
[----:B------:R-:W3:Y:S04]  /*3d590*/  LDL.LU R247, [R1+0x5b4] ;  /* 0x0005b40001f77983 */ /* 0x000ee80000300800 */
[----:B------:R-:W3:Y:S04]  /*3d5a0*/  LDL.LU R234, [R1+0x5b0] ;  /* 0x0005b00001ea7983 */ /* 0x000ee80000300800 */
[----:B------:R-:W1:Y:S01]  /*3d5b0*/  LDS.128 R200, [R0] ;  /* 0x0000000000c87984 */ /* 0x000e620000000c00 */
[----:B------:R-:W-:Y:S06]  /*3d5c0*/  BAR.SYNC.DEFER_BLOCKING 0x0 ;  /* 0x0000000000007b1d */ /* 0x000fec0000010000 */
[----:B------:R-:W-:Y:S02]  /*3d5d0*/  STSM.16.M88.4 [R252], R208 ;  /* 0x000000d0fc007844 */ /* 0x000fe40000000200 */
[----:B------:R-:W-:Y:S06]  /*3d5e0*/  BAR.SYNC.DEFER_BLOCKING 0x0 ;  /* 0x0000000000007b1d */ /* 0x000fec0000010000 */
[----:B------:R-:W1:Y:S02]  /*3d5f0*/  LDS.128 R204, [R0] ;  /* 0x0000000000cc7984 */ /* 0x000e640000000c00 */
[----:B------:R-:W-:Y:S01]  /*3d600*/  BAR.SYNC.DEFER_BLOCKING 0x0 ;  /* 0x0000000000007b1d */ /* 0x000fe20000010000 */
[----:B--2---:R-:W-:-:S05]  /*3d610*/  F2FP.F16.F32.PACK_AB R222, R10, R11 ;  /* 0x0000000b0ade723e */ /* 0x004fca00000000ff */
[----:B------:R-:W2:Y:S01]  /*3d620*/  LDL.LU R10, [R1+0x2cc] ;  /* 0x0002cc00010a7983 */ /* 0x000ea20000300800 */
[----:B----4-:R-:W-:Y:S02]  /*3d630*/  F2FP.F16.F32.PACK_AB R223, R5, R223 ;  /* 0x000000df05df723e */ /* 0x010fe400000000ff */
[----:B---3--:R-:W-:Y:S02]  /*3d640*/  F2FP.F16.F32.PACK_AB R226, R227, R233 ;  /* 0x000000e9e3e2723e */ /* 0x008fe400000000ff */
[----:B------:R-:W-:Y:S02]  /*3d650*/  F2FP.F16.F32.PACK_AB R227, R232, R236 ;  /* 0x000000ece8e3723e */ /* 0x000fe400000000ff */
[----:B------:R-:W2:Y:S04]  /*3d660*/  LDL.LU R232, [R1+0x2c0] ;  /* 0x0002c00001e87983 */ /* 0x000ea80000300800 */
[----:B------:R-:W3:Y:S04]  /*3d670*/  LDL.LU R11, [R1+0x43c] ;  /* 0x00043c00010b7983 */ /* 0x000ee80000300800 */
[----:B------:R-:W3:Y:S04]  /*3d680*/  LDL.LU R233, [R1+0x434] ;  /* 0x0004340001e97983 */ /* 0x000ee80000300800 */
[----:B------:R-:W4:Y:S04]  /*3d690*/  LDL.LU R5, [R1+0x2dc] ;  /* 0x0002dc0001057983 */ /* 0x000f280000300800 */
[----:B------:R-:W4:Y:S04]  /*3d6a0*/  LDL.LU R236, [R1+0x2d4] ;  /* 0x0002d40001ec7983 */ /* 0x000f280000300800 */
[----:B------:R-:W-:Y:S01]  /*3d6b0*/  STSM.16.M88.4 [R252], R212 ;  /* 0x000000d4fc007844 */ /* 0x000fe20000000200 */
[----:B------:R-:W-:Y:S06]  /*3d6c0*/  BAR.SYNC.DEFER_BLOCKING 0x0 ;  /* 0x0000000000007b1d */ /* 0x000fec0000010000 */
[----:B------:R-:W1:Y:S02]  /*3d6d0*/  LDS.128 R208, [R0] ;  /* 0x0000000000d07984 */ /* 0x000e640000000c00 */
[----:B------:R-:W-:Y:S06]  /*3d6e0*/  BAR.SYNC.DEFER_BLOCKING 0x0 ;  /* 0x0000000000007b1d */ /* 0x000fec0000010000 */
[----:B------:R-:W-:Y:S02]  /*3d6f0*/  STSM.16.M88.4 [R252], R216 ;  /* 0x000000d8fc007844 */ /* 0x000fe40000000200 */
[----:B------:R-:W-:Y:S01]  /*3d700*/  BAR.SYNC.DEFER_BLOCKING 0x0 ;  /* 0x0000000000007b1d */ /* 0x000fe20000010000 */
[----:B------:R-:W-:-:S02]  /*3d710*/  F2FP.F16.F32.PACK_AB R220, R14, R220 ;  /* 0x000000dc0edc723e */ /* 0x000fc400000000ff */
[----:B------:R-:W-:-:S03]  /*3d720*/  F2FP.F16.F32.PACK_AB R221, R15, R221 ;  /* 0x000000dd0fdd723e */ /* 0x000fc600000000ff */
        /* <DEDUP_REMOVED lines=12> */
[----:B------:R-:W1:Y:S01]  /*3d7f0*/  LDS.128 R220, [R0] ;  /* 0x0000000000dc7984 */ /* 0x000e620000000c00 */
[----:B------:R-:W-:Y:S02]  /*3d800*/  F2FP.F16.F32.PACK_AB R229, R9, R229 ;  /* 0x000000e509e5723e */ /* 0x000fe400000000ff */
[----:B------:R-:W-:Y:S01]  /*3d810*/  F2FP.F16.F32.PACK_AB R230, R230, R243 ;  /* 0x000000f3e6e6723e */ /* 0x000fe200000000ff */
[----:B------:R-:W4:Y:S01]  /*3d820*/  LDL.LU R8, [R1+0x444] ;  /* 0x0004440001087983 */ /* 0x000f220000300800 */
[----:B------:R-:W-:Y:S01]  /*3d830*/  F2FP.F16.F32.PACK_AB R231, R235, R237 ;  /* 0x000000edebe7723e */ /* 0x000fe200000000ff */
[----:B------:R-:W-:Y:S01]  /*3d840*/  BAR.SYNC.DEFER_BLOCKING 0x0 ;  /* 0x0000000000007b1d */ /* 0x000fe20000010000 */
[----:B------:R-:W-:Y:S02]  /*3d850*/  F2FP.F16.F32.PACK_AB R243, R247, R234 ;  /* 0x000000eaf7f3723e */ /* 0x000fe400000000ff */
[----:B------:R-:W-:-:S03]  /*3d860*/  F2FP.F16.F32.PACK_AB R240, R7, R240 ;  /* 0x000000f007f0723e */ /* 0x000fc600000000ff */
[----:B------:R-:W4:Y:S04]  /*3d870*/  LDL.LU R237, [R1+0x440] ;  /* 0x0004400001ed7983 */ /* 0x000f280000300800 */
[----:B------:R-:W4:Y:S01]  /*3d880*/  LDL.LU R9, [R1+0x534] ;  /* 0x0005340001097983 */ /* 0x000f220000300800 */
[----:B------:R-:W-:-:S03]  /*3d890*/  F2FP.F16.F32.PACK_AB R242, R239, R238 ;  /* 0x000000eeeff2723e */ /* 0x000fc600000000ff */
[----:B------:R-:W4:Y:S04]  /*3d8a0*/  LDL.LU R234, [R1+0x530] ;  /* 0x0005300001ea7983 */ /* 0x000f280000300800 */
[----:B------:R-:W4:Y:S04]  /*3d8b0*/  LDL.LU R7, [R1+0x5bc] ;  /* 0x0005bc0001077983 */ /* 0x000f280000300800 */
[----:B------:R-:W-:Y:S01]  /*3d8c0*/  STSM.16.M88.4 [R252], R228 ;  /* 0x000000e4fc007844 */ /* 0x000fe20000000200 */
[----:B------:R-:W-:Y:S06]  /*3d8d0*/  BAR.SYNC.DEFER_BLOCKING 0x0 ;  /* 0x0000000000007b1d */ /* 0x000fec0000010000 */
[----:B------:R-:W4:Y:S04]  /*3d8e0*/  LDL.LU R235, [R1+0x5b8] ;  /* 0x0005b80001eb7983 */ /* 0x000f280000300800 */
[----:B------:R-:W4:Y:S04]  /*3d8f0*/  LDL.LU R4, [R1+0x53c] ;  /* 0x00053c0001047983 */ /* 0x000f280000300800 */
[----:B------:R-:W4:Y:S04]  /*3d900*/  LDL.LU R238, [R1+0x538] ;  /* 0x0005380001ee7983 */ /* 0x000f280000300800 */
[----:B------:R-:W4:Y:S04]  /*3d910*/  LDL.LU R239, [R1+0x5c4] ;  /* 0x0005c40001ef7983 */ /* 0x000f280000300800 */
[----:B------:R-:W1:Y:S01]  /*3d920*/  LDS.128 R224, [R0] ;  /* 0x0000000000e07984 */ /* 0x000e620000000c00 */
[----:B------:R-:W-:Y:S06]  /*3d930*/  BAR.SYNC.DEFER_BLOCKING 0x0 ;  /* 0x0000000000007b1d */ /* 0x000fec0000010000 */
[----:B------:R-:W4:Y:S04]  /*3d940*/  LDL.LU R247, [R1+0x5c0] ;  /* 0x0005c00001f77983 */ /* 0x000f280000300800 */
[----:B------:R0:W-:Y:S01]  /*3d950*/  STSM.16.M88.4 [R252], R240 ;  /* 0x000000f0fc007844 */ /* 0x0001e20000000200 */
[----:B--2---:R-:W-:-:S02]  /*3d960*/  F2FP.F16.F32.PACK_AB R232, R10, R232 ;  /* 0x000000e80ae8723e */ /* 0x004fc400000000ff */
[----:B---3--:R-:W-:Y:S01]  /*3d970*/  F2FP.F16.F32.PACK_AB R233, R11, R233 ;  /* 0x000000e90be9723e */ /* 0x008fe200000000ff */
[----:B------:R-:W-:Y:S06]  /*3d980*/  BAR.SYNC.DEFER_BLOCKING 0x0 ;  /* 0x0000000000007b1d */ /* 0x000fec0000010000 */
[----:B0-----:R-:W2:Y:S04]  /*3d990*/  LDL.LU R240, [R1+0x30c] ;  /* 0x00030c0001f07983 */ /* 0x001ea80000300800 */
[----:B------:R-:W2:Y:S04]  /*3d9a0*/  LDL.LU R241, [R1+0x300] ;  /* 0x0003000001f17983 */ /* 0x000ea80000300800 */
[----:B------:R-:W3:Y:S04]  /*3d9b0*/  LDL.LU R242, [R1+0x46c] ;  /* 0x00046c0001f27983 */ /* 0x000ee80000300800 */
[----:B------:R-:W3:Y:S04]  /*3d9c0*/  LDL.LU R243, [R1+0x464] ;  /* 0x0004640001f37983 */ /* 0x000ee80000300800 */
[----:B------:R-:W3:Y:S01]  /*3d9d0*/  LDL.LU R251, [R1+0x31c] ;  /* 0x00031c0001fb7983 */ /* 0x000ee20000300800 */
[----:B----4-:R-:W-:-:S03]  /*3d9e0*/  F2FP.F16.F32.PACK_AB R236, R5, R236 ;  /* 0x000000ec05ec723e */ /* 0x010fc600000000ff */
        /* <DEDUP_REMOVED lines=15> */
[----:B------:R-:W0:Y:S01]  /*3dae0*/  LDS.128 R228, [R0] ;  /* 0x0000000000e47984 */ /* 0x000e220000000c00 */
[----:B------:R-:W-:-:S02]  /*3daf0*/  F2FP.F16.F32.PACK_AB R237, R8, R237 ;  /* 0x000000ed08ed723e */ /* 0x000fc400000000ff */
[----:B------:R-:W-:Y:S02]  /*3db00*/  F2FP.F16.F32.PACK_AB R234, R9, R234 ;  /* 0x000000ea09ea723e */ /* 0x000fe400000000ff */
[----:B------:R-:W-:Y:S01]  /*3db10*/  F2FP.F16.F32.PACK_AB R235, R7, R235 ;  /* 0x000000eb07eb723e */ /* 0x000fe200000000ff */
[----:B------:R-:W-:Y:S01]  /*3db20*/  BAR.SYNC.DEFER_BLOCKING 0x0 ;  /* 0x0000000000007b1d */ /* 0x000fe20000010000 */
[----:B------:R-:W-:-:S05]  /*3db30*/  F2FP.F16.F32.PACK_AB R238, R4, R238 ;  /* 0x000000ee04ee723e */ /* 0x000fca00000000ff */
[----:B------:R-:W4:Y:S04]  /*3db40*/  LDL.LU R7, [R1+0x574] ;  /* 0x0005740001077983 */ /* 0x000f280000300800 */
[----:B------:R-:W4:Y:S04]  /*3db50*/  LDL.LU R4, [R1+0x570] ;  /* 0x0005700001047983 */ /* 0x000f280000300800 */
[----:B------:R-:W4:Y:S04]  /*3db60*/  LDL.LU R8, [R1+0x5dc] ;  /* 0x0005dc0001087983 */ /* 0x000f280000300800 */
[----:B------:R-:W4:Y:S01]  /*3db70*/  LDL.LU R9, [R1+0x5d8] ;  /* 0x0005d80001097983 */ /* 0x000f220000300800 */
[----:B--2---:R-:W-:-:S02]  /*3db80*/  F2FP.F16.F32.PACK_AB R240, R240, R241 ;  /* 0x000000f1f0f0723e */ /* 0x004fc400000000ff */
[----:B---3--:R-:W-:Y:S02]  /*3db90*/  F2FP.F16.F32.PACK_AB R241, R242, R243 ;  /* 0x000000f3f2f1723e */ /* 0x008fe400000000ff */
[----:B----4-:R-:W-:Y:S02]  /*3dba0*/  F2FP.F16.F32.PACK_AB R242, R246, R5 ;  /* 0x00000005f6f2723e */ /* 0x010fe400000000ff */
[----:B------:R-:W2:Y:S04]  /*3dbb0*/  LDL.LU R5, [R1+0x10] ;  /* 0x0000100001057983 */ /* 0x000ea80000300800 */
[----:B------:R-:W-:Y:S01]  /*3dbc0*/  STSM.16.M88.4 [R252], R232 ;  /* 0x000000e8fc007844 */ /* 0x000fe20000000200 */
[----:B------:R-:W-:Y:S01]  /*3dbd0*/  BAR.SYNC.DEFER_BLOCKING 0x0 ;  /* 0x0000000000007b1d */ /* 0x000fe20000010000 */
[----:B------:R-:W-:-:S02]  /*3dbe0*/  F2FP.F16.F32.PACK_AB R239, R239, R247 ;  /* 0x000000f7efef723e */ /* 0x000fc400000000ff */
[----:B------:R-:W-:Y:S02]  /*3dbf0*/  F2FP.F16.F32.PACK_AB R243, R244, R245 ;  /* 0x000000f5f4f3723e */ /* 0x000fe400000000ff */
[----:B------:R-:W-:-:S03]  /*3dc00*/  F2FP.F16.F32.PACK_AB R248, R251, R248 ;  /* 0x000000f8fbf8723e */ /* 0x000fc600000000ff */
[----:B------:R-:W3:Y:S01]  /*3dc10*/  LDC R247, c[0x0][0x278] ;  /* 0x00009e00fff77b82 */ /* 0x000ee20000000800 */
[----:B------:R-:W4:Y:S07]  /*3dc20*/  LDS.128 R232, [R0] ;  /* 0x0000000000e87984 */ /* 0x000f2e0000000c00 */
[----:B------:R-:W-:Y:S06]  /*3dc30*/  BAR.SYNC.DEFER_BLOCKING 0x0 ;  /* 0x0000000000007b1d */ /* 0x000fec0000010000 */
[----:B------:R-:W-:Y:S02]  /*3dc40*/  STSM.16.M88.4 [R252], R236 ;  /* 0x000000ecfc007844 */ /* 0x000fe40000000200 */
[----:B------:R-:W-:Y:S06]  /*3dc50*/  BAR.SYNC.DEFER_BLOCKING 0x0 ;  /* 0x0000000000007b1d */ /* 0x000fec0000010000 */
[----:B------:R-:W4:Y:S02]  /*3dc60*/  LDS.128 R236, [R0] ;  /* 0x0000000000ec7984 */ /* 0x000f240000000c00 */
[----:B------:R-:W-:Y:S06]  /*3dc70*/  BAR.SYNC.DEFER_BLOCKING 0x0 ;  /* 0x0000000000007b1d */ /* 0x000fec0000010000 */
[----:B------:R-:W-:Y:S02]  /*3dc80*/  STSM.16.M88.4 [R252], R240 ;  /* 0x000000f0fc007844 */ /* 0x000fe40000000200 */
[----:B------:R-:W-:Y:S01]  /*3dc90*/  BAR.SYNC.DEFER_BLOCKING 0x0 ;  /* 0x0000000000007b1d */ /* 0x000fe20000010000 */
[----:B------:R-:W-:-:S02]  /*3dca0*/  F2FP.F16.F32.PACK_AB R249, R249, R250 ;  /* 0x000000faf9f9723e */ /* 0x000fc400000000ff */
[----:B------:R-:W-:Y:S02]  /*3dcb0*/  F2FP.F16.F32.PACK_AB R250, R18, R19 ;  /* 0x0000001312fa723e */ /* 0x000fe400000000ff */
[----:B------:R-:W-:-:S03]  /*3dcc0*/  F2FP.F16.F32.PACK_AB R251, R14, R10 ;  /* 0x0000000a0efb723e */ /* 0x000fc600000000ff */
[----:B------:R-:W1:Y:S01]  /*3dcd0*/  LDC R19, c[0x0][0x278] ;  /* 0x00009e00ff137b82 */ /* 0x000e620000000800 */
[----:B------:R-:W-:Y:S02]  /*3dce0*/  F2FP.F16.F32.PACK_AB R245, R13, R11 ;  /* 0x0000000b0df5723e */ /* 0x000fe400000000ff */
[----:B------:R-:W4:Y:S01]  /*3dcf0*/  LDL.LU R11, [R1+0x14] ;  /* 0x00001400010b7983 */ /* 0x000f220000300800 */
[----:B------:R-:W-:-:S04]  /*3dd00*/  F2FP.F16.F32.PACK_AB R244, R15, R12 ;  /* 0x0000000c0ff4723e */ /* 0x000fc800000000ff */
[----:B------:R-:W0:Y:S08]  /*3dd10*/  LDC R10, c[0x0][0x278] ;  /* 0x00009e00ff0a7b82 */ /* 0x000e300000000800 */
[----:B------:R-:W1:Y:S01]  /*3dd20*/  LDC R14, c[0x0][0x278] ;  /* 0x00009e00ff0e7b82 */ /* 0x000e620000000800 */
[----:B------:R-:W4:Y:S07]  /*3dd30*/  LDS.128 R240, [R0] ;  /* 0x0000000000f07984 */ /* 0x000f2e0000000c00 */
[----:B------:R-:W-:Y:S08]  /*3dd40*/  BAR.SYNC.DEFER_BLOCKING 0x0 ;  /* 0x0000000000007b1d */ /* 0x000ff00000010000 */
[----:B------:R-:W1:Y:S01]  /*3dd50*/  LDC R15, c[0x0][0x278] ;  /* 0x00009e00ff0f7b82 */ /* 0x000e620000000800 */
[----:B------:R-:W-:Y:S07]  /*3dd60*/  STSM.16.M88.4 [R252], R248 ;  /* 0x000000f8fc007844 */ /* 0x000fee0000000200 */
[----:B------:R-:W-:Y:S06]  /*3dd70*/  BAR.SYNC.DEFER_BLOCKING 0x0 ;  /* 0x0000000000007b1d */ /* 0x000fec0000010000 */
[----:B------:R-:W4:Y:S01]  /*3dd80*/  LDS.128 R248, [R0] ;  /* 0x0000000000f87984 */ /* 0x000f220000000c00 */
[----:B------:R-:W-:-:S02]  /*3dd90*/  F2FP.F16.F32.PACK_AB R246, R7, R4 ;  /* 0x0000000407f6723e */ /* 0x000fc400000000ff */
[----:B---3--:R-:W-:Y:S01]  /*3dda0*/  SHF.L.U32 R4, R247, 0x1, RZ ;  /* 0x00000001f7047819 */ /* 0x008fe200000006ff */
[----:B------:R-:W3:Y:S01]  /*3ddb0*/  LDC R7, c[0x0][0x278] ;  /* 0x00009e00ff077b82 */ /* 0x000ee20000000800 */
[----:B------:R-:W-:-:S07]  /*3ddc0*/  F2FP.F16.F32.PACK_AB R247, R8, R9 ;  /* 0x0000000908f7723e */ /* 0x000fce00000000ff */
[----:B------:R-:W-:Y:S08]  /*3ddd0*/  BAR.SYNC.DEFER_BLOCKING 0x0 ;  /* 0x0000000000007b1d */ /* 0x000ff00000010000 */
[----:B------:R-:W3:Y:S01]  /*3dde0*/  LDC R8, c[0x0][0x278] ;  /* 0x00009e00ff087b82 */ /* 0x000ee20000000800 */
[----:B------:R-:W4:Y:S04]  /*3ddf0*/  LDL.LU R9, [R1+0x18] ;  /* 0x0000180001097983 */ /* 0x000f280000300800 */
[----:B------:R1:W-:Y:S03]  /*3de00*/  STSM.16.M88.4 [R252], R244 ;  /* 0x000000f4fc007844 */ /* 0x0003e60000000200 */
[----:B------:R-:W-:Y:S01]  /*3de10*/  BAR.SYNC.DEFER_BLOCKING 0x0 ;  /* 0x0000000000007b1d */ /* 0x000fe20000010000 */
[----:B------:R-:W-:-:S04]  /*3de20*/  IADD3 R12, P0, R4, R2, RZ ;  /* 0x00000002040c7210 */ /* 0x000fc80007f1e0ff */
[-C--:B0-----:R-:W-:Y:S02]  /*3de30*/  LEA.HI.X.SX32 R13, R10, R3.reuse, 0x1, P0 ;  /* 0x000000030a0d7211 */ /* 0x081fe400000f0eff */
[----:B-1----:R-:W-:Y:S01]  /*3de40*/  LEA R14, P0, R14, R2, 0x2 ;  /* 0x000000020e0e7211 */ /* 0x002fe200078010ff */
[----:B------:R-:W0:Y:S01]  /*3de50*/  LDC R10, c[0x0][0x278] ;  /* 0x00009e00ff0a7b82 */ /* 0x000e220000000800 */
[----:B------:R-:W-:Y:S02]  /*3de60*/  SHF.L.U32 R18, R15, 0x2, RZ ;  /* 0x000000020f127819 */ /* 0x000fe400000006ff */
[----:B------:R-:W-:-:S05]  /*3de70*/  LEA.HI.X.SX32 R15, R4, R3, 0x1, P0 ;  /* 0x00000003040f7211 */ /* 0x000fca00000f0eff */
[----:B------:R-:W1:Y:S01]  /*3de80*/  LDC R247, c[0x0][0x278] ;  /* 0x00009e00fff77b82 */ /* 0x000e620000000800 */
[----:B--2---:R-:W-:Y:S01]  /*3de90*/  PRMT R244, R5, 0x7632, R244 ;  /* 0x0000763205f47816 */ /* 0x004fe200000000f4 */
[----:B------:R2:W-:Y:S04]  /*3dea0*/  STG.E.U16 desc[UR60][R2.64], R5 ;  /* 0x0000000502007986 */ /* 0x0005e8000c10153c */
[----:B------:R3:W-:Y:S02]  /*3deb0*/  STG.E.U16 desc[UR60][R12.64], R244 ;  /* 0x000000f40c007986 */ /* 0x0007e4000c10153c */
[----:B--2---:R-:W2:Y:S01]  /*3dec0*/  LDC R5, c[0x0][0x278] ;  /* 0x00009e00ff057b82 */ /* 0x004ea20000000800 */
[----:B---3--:R-:W-:-:S07]  /*3ded0*/  IMAD R244, R7, 0x6, RZ ;  /* 0x0000000607f47824 */ /* 0x008fce00078e02ff */
[----:B------:R-:W3:Y:S01]  /*3dee0*/  LDC R13, c[0x0][0x278] ;  /* 0x00009e00ff0d7b82 */ /* 0x000ee20000000800 */
[-C--:B------:R-:W-:Y:S02]  /*3def0*/  IADD3 R246, P3, R244, R2.reuse, RZ ;  /* 0x00000002f4f67210 */ /* 0x080fe40007f7e0ff */
[----:B------:R-:W-:Y:S02]  /*3df00*/  LEA R244, P4, R8, R2, 0x3 ;  /* 0x0000000208f47211 */ /* 0x000fe400078818ff */
[----:B------:R-:W3:Y:S01]  /*3df10*/  LDL.LU R8, [R1+0x1c] ;  /* 0x00001c0001087983 */ /* 0x000ee20000300800 */
[----:B-1----:R-:W-:Y:S02]  /*3df20*/  LEA R245, R247, R247, 0x1 ;  /* 0x000000f7f7f57211 */ /* 0x002fe400078e08ff */
[----:B------:R-:W1:Y:S01]  /*3df30*/  LDC R12, c[0x0][0x278] ;  /* 0x00009e00ff0c7b82 */ /* 0x000e620000000800 */
[----:B------:R-:W3:Y:S01]  /*3df40*/  LDL.LU R4, [R1] ;  /* 0x0000000001047983 */ /* 0x000ee20000300800 */
[----:B------:R-:W-:-:S02]  /*3df50*/  LEA.HI.X.SX32 R247, R245, R3, 0x1, P3 ;  /* 0x00000003f5f77211 */ /* 0x000fc400018f0eff */
[----:B------:R-:W-:Y:S01]  /*3df60*/  LEA.HI.X.SX32 R245, R18, R3, 0x1, P4 ;  /* 0x0000000312f57211 */ /* 0x000fe200020f0eff */
[----:B--2---:R-:W-:-:S03]  /*3df70*/  IMAD R18, R5, 0xa, RZ ;  /* 0x0000000a05127824 */ /* 0x004fc600078e02ff */
[----:B------:R-:W2:Y:S02]  /*3df80*/  LDC R5, c[0x0][0x278] ;  /* 0x00009e00ff057b82 */ /* 0x000ea40000000800 */
[----:B------:R-:W-:Y:S02]  /*3df90*/  IADD3 R18, P3, R18, R2, RZ ;  /* 0x0000000212127210 */ /* 0x000fe40007f7e0ff */
[----:B0-----:R-:W-:Y:S01]  /*3dfa0*/  SHF.L.U32 R10, R10, 0x3, RZ ;  /* 0x000000030a0a7819 */ /* 0x001fe200000006ff */
[----:B-1----:R-:W-:-:S05]  /*3dfb0*/  IMAD R12, R12, 0xc, RZ ;  /* 0x0000000c0c0c7824 */ /* 0x002fca00078e02ff */
[----:B------:R-:W-:Y:S01]  /*3dfc0*/  IADD3 R12, P0, R12, R2, RZ ;  /* 0x000000020c0c7210 */ /* 0x000fe20007f1e0ff */
[----:B--2---:R-:W-:Y:S01]  /*3dfd0*/  IMAD R5, R5, 0x16, RZ ;  /* 0x0000001605057824 */ /* 0x004fe200078e02ff */
[----:B----4-:R-:W-:Y:S01]  /*3dfe0*/  PRMT R252, R11, 0x7632, R252 ;  /* 0x000076320bfc7816 */ /* 0x010fe200000000fc */
[----:B------:R0:W-:Y:S04]  /*3dff0*/  STG.E.U16 desc[UR60][R14.64], R11 ;  /* 0x0000000b0e007986 */ /* 0x0001e8000c10153c */
[----:B------:R3:W-:Y:S04]  /*3e000*/  STG.E.U16 desc[UR60][R246.64], R252 ;  /* 0x000000fcf6007986 */ /* 0x0007e8000c10153c */
[----:B0-----:R-:W2:Y:S01]  /*3e010*/  LDL.LU R14, [R1+0x19d0] ;  /* 0x0019d000010e7983 */ /* 0x001ea20000300800 */
[----:B------:R-:W0:Y:S01]  /*3e020*/  LDC R15, c[0x0][0x278] ;  /* 0x00009e00ff0f7b82 */ /* 0x000e220000000800 */
[----:B---3--:R-:W-:-:S02]  /*3e030*/  IMAD R246, R13, 0xe, RZ ;  /* 0x0000000e0df67824 */ /* 0x008fc400078e02ff */
[----:B------:R-:W-:Y:S02]  /*3e040*/  IMAD R13, R7, 0x6, RZ ;  /* 0x00000006070d7824 */ /* 0x000fe400078e02ff */
[----:B------:R-:W3:Y:S03]  /*3e050*/  LDL.LU R7, [R1+0x4] ;  /* 0x0000040001077983 */ /* 0x000ee60000300800 */
[----:B------:R-:W1:Y:S01]  /*3e060*/  LDC R247, c[0x0][0x278] ;  /* 0x00009e00fff77b82 */ /* 0x000e620000000800 */
[----:B------:R-:W-:-:S07]  /*3e070*/  LEA.HI.X.SX32 R13, R13, R3, 0x1, P0 ;  /* 0x000000030d0d7211 */ /* 0x000fce00000f0eff */
[----:B------:R-:W4:Y:S01]  /*3e080*/  LDC R11, c[0x0][0x278] ;  /* 0x00009e00ff0b7b82 */ /* 0x000f220000000800 */
[----:B0-----:R-:W-:Y:S01]  /*3e090*/  IMAD R15, R15, 0x14, RZ ;  /* 0x000000140f0f7824 */ /* 0x001fe200078e02ff */
[----:B-1----:R-:W-:Y:S01]  /*3e0a0*/  LEA R247, R247, -R247, 0x3 ;  /* 0x800000f7f7f77211 */ /* 0x002fe200078e18ff */
[----:B------:R0:W-:Y:S02]  /*3e0b0*/  STG.E.U16 desc[UR60][R244.64], R9 ;  /* 0x00000009f4007986 */ /* 0x0001e4000c10153c */
[----:B0-----:R-:W-:-:S04]  /*3e0c0*/  LEA R244, R19, R19, 0x2 ;  /* 0x0000001313f47211 */ /* 0x001fc800078e10ff */
[----:B------:R-:W-:Y:S02]  /*3e0d0*/  LEA.HI.X.SX32 R19, R244, R3, 0x1, P3 ;  /* 0x00000003f4137211 */ /* 0x000fe400018f0eff */
[----:B------:R-:W0:Y:S01]  /*3e0e0*/  LDC R244, c[0x0][0x278] ;  /* 0x00009e00fff47b82 */ /* 0x000e220000000800 */
[----:B------:R-:W-:Y:S02]  /*3e0f0*/  PRMT R245, R9, 0x7632, R245 ;  /* 0x0000763209f57816 */ /* 0x000fe400000000f5 */
[----:B------:R-:W-:-:S03]  /*3e100*/  IADD3 R246, P3, R246, R2, RZ ;  /* 0x00000002f6f67210 */ /* 0x000fc60007f7e0ff */
[----:B------:R1:W-:Y:S01]  /*3e110*/  STG.E.U16 desc[UR60][R18.64], R245 ;  /* 0x000000f512007986 */ /* 0x0003e2000c10153c */
[----:B------:R-:W-:Y:S01]  /*3e120*/  LEA.HI.X.SX32 R247, R247, R3, 0x1, P3 ;  /* 0x00000003f7f77211 */ /* 0x000fe200018f0eff */
[----:B------:R-:W4:Y:S02]  /*3e130*/  LDC R9, c[0x0][0x278] ;  /* 0x00009e00ff097b82 */ /* 0x000f240000000800 */
[----:B-1----:R-:W2:Y:S01]  /*3e140*/  LDL.LU.64 R18, [R1+0x19c8] ;  /* 0x0019c80001127983 */ /* 0x002ea20000300a00 */
[----:B0-----:R-:W-:-:S04]  /*3e150*/  LEA R244, P4, R244, R2, 0x4 ;  /* 0x00000002f4f47211 */ /* 0x001fc800078820ff */
[----:B------:R-:W-:Y:S02]  /*3e160*/  LEA.HI.X.SX32 R245, R10, R3, 0x1, P4 ;  /* 0x000000030af57211 */ /* 0x000fe400020f0eff */
[----:B------:R-:W-:Y:S01]  /*3e170*/  PRMT R252, R8, 0x7632, R252 ;  /* 0x0000763208fc7816 */ /* 0x000fe200000000fc */
[----:B------:R-:W-:Y:S04]  /*3e180*/  STG.E.U16 desc[UR60][R12.64], R8 ;  /* 0x000000080c007986 */ /* 0x000fe8000c10153c */
[----:B------:R0:W-:Y:S01]  /*3e190*/  STG.E.U16 desc[UR60][R246.64], R252 ;  /* 0x000000fcf6007986 */ /* 0x0001e2000c10153c */
[----:B------:R-:W-:-:S03]  /*3e1a0*/  PRMT R6, R4, 0x7632, R6 ;  /* 0x0000763204067816 */ /* 0x000fc60000000006 */
[----:B------:R1:W-:Y:S01]  /*3e1b0*/  STG.E.U16 desc[UR60][R244.64], R4 ;  /* 0x00000004f4007986 */ /* 0x0003e2000c10153c */
[----:B----4-:R-:W-:Y:S02]  /*3e1c0*/  IMAD R10, R9, 0x12, RZ ;  /* 0x00000012090a7824 */ /* 0x010fe400078e02ff */
[----:B------:R-:W4:Y:S01]  /*3e1d0*/  LDC R9, c[0x0][0x278] ;  /* 0x00009e00ff097b82 */ /* 0x000f220000000800 */
[-C--:B0-----:R-:W-:Y:S02]  /*3e1e0*/  IADD3 R246, P3, R15, R2.reuse, RZ ;  /* 0x000000020ff67210 */ /* 0x081fe40007f7e0ff */
[----:B------:R-:W2:Y:S05]  /*3e1f0*/  LDL.LU R15, [R1+0x8] ;  /* 0x00000800010f7983 */ /* 0x000eaa0000300800 */
[----:B------:R-:W0:Y:S01]  /*3e200*/  LDC R247, c[0x0][0x278] ;  /* 0x00009e00fff77b82 */ /* 0x000e220000000800 */
[----:B-1----:R-:W-:-:S02]  /*3e210*/  IADD3 R244, P4, R5, R2, RZ ;  /* 0x0000000205f47210 */ /* 0x002fc40007f9e0ff */
[----:B------:R-:W2:Y:S04]  /*3e220*/  LDL.LU R5, [R1+0xc] ;  /* 0x00000c0001057983 */ /* 0x000ea80000300800 */
[----:B------:R-:W2:Y:S01]  /*3e230*/  LDL.LU R4, [R1+0x19c0] ;  /* 0x0019c00001047983 */ /* 0x000ea20000300800 */
[----:B------:R-:W-:Y:S01]  /*3e240*/  LEA R245, R11, R11, 0x3 ;  /* 0x0000000b0bf57211 */ /* 0x000fe200078e18ff */
[----:B------:R-:W1:Y:S08]  /*3e250*/  LDC R12, c[0x0][0x278] ;  /* 0x00009e00ff0c7b82 */ /* 0x000e700000000800 */
[----:B------:R-:W4:Y:S01]  /*3e260*/  LDC R11, c[0x0][0x278] ;  /* 0x00009e00ff0b7b82 */ /* 0x000f220000000800 */
[----:B------:R-:W-:Y:S01]  /*3e270*/  IADD3 R10, P0, R10, R2, RZ ;  /* 0x000000020a0a7210 */ /* 0x000fe20007f1e0ff */
[----:B0-----:R-:W-:-:S06]  /*3e280*/  IMAD R252, R247, 0xb, RZ ;  /* 0x0000000bf7fc7824 */ /* 0x001fcc00078e02ff */
[----:B------:R-:W0:Y:S08]  /*3e290*/  LDC R8, c[0x0][0x278] ;  /* 0x00009e00ff087b82 */ /* 0x000e300000000800 */
[----:B------:R-:W3:Y:S01]  /*3e2a0*/  LDC R13, c[0x0][0x278] ;  /* 0x00009e00ff0d7b82 */ /* 0x000ee20000000800 */
[----:B----4-:R-:W-:Y:S01]  /*3e2b0*/  IMAD R247, R11, 0xa, RZ ;  /* 0x0000000a0bf77824 */ /* 0x010fe200078e02ff */
[----:B------:R-:W-:-:S02]  /*3e2c0*/  LEA.HI.X.SX32 R11, R245, R3, 0x1, P0 ;  /* 0x00000003f50b7211 */ /* 0x000fc400000f0eff */
[-C--:B------:R-:W-:Y:S02]  /*3e2d0*/  LEA.HI.X.SX32 R245, R252, R3.reuse, 0x1, P4 ;  /* 0x00000003fcf57211 */ /* 0x080fe400020f0eff */
[----:B------:R-:W-:Y:S01]  /*3e2e0*/  LEA.HI.X.SX32 R247, R247, R3, 0x1, P3 ;  /* 0x00000003f7f77211 */ /* 0x000fe200018f0eff */
[----:B------:R4:W-:Y:S01]  /*3e2f0*/  STG.E.U16 desc[UR60][R10.64], R6 ;  /* 0x000000060a007986 */ /* 0x0009e2000c10153c */
[----:B-1----:R-:W-:Y:S02]  /*3e300*/  IMAD R12, R12, 0x18, RZ ;  /* 0x000000180c0c7824 */ /* 0x002fe400078e02ff */
[----:B0-----:R-:W-:-:S03]  /*3e310*/  IMAD R8, R8, 0x1a, RZ ;  /* 0x0000001a08087824 */ /* 0x001fc600078e02ff */
[-C--:B------:R-:W-:Y:S02]  /*3e320*/  IADD3 R12, P3, R12, R2.reuse, RZ ;  /* 0x000000020c0c7210 */ /* 0x080fe40007f7e0ff */
[----:B------:R-:W-:Y:S01]  /*3e330*/  IADD3 R8, P0, R8, R2, RZ ;  /* 0x0000000208087210 */ /* 0x000fe20007f1e0ff */
[----:B----4-:R-:W0:Y:S08]  /*3e340*/  LDC R11, c[0x0][0x278] ;  /* 0x00009e00ff0b7b82 */ /* 0x010e300000000800 */
[----:B------:R-:W1:Y:S08]  /*3e350*/  LDC R6, c[0x0][0x278] ;  /* 0x00009e00ff067b82 */ /* 0x000e700000000800 */
[----:B------:R-:W4:Y:S01]  /*3e360*/  LDC R10, c[0x0][0x278] ;  /* 0x00009e00ff0a7b82 */ /* 0x000f220000000800 */
[----:B---3--:R-:W-:Y:S01]  /*3e370*/  PRMT R252, R7, 0x7632, R252 ;  /* 0x0000763207fc7816 */ /* 0x008fe200000000fc */
[----:B------:R3:W-:Y:S04]  /*3e380*/  STG.E.U16 desc[UR60][R246.64], R7 ;  /* 0x00000007f6007986 */ /* 0x0007e8000c10153c */
[----:B------:R3:W-:Y:S02]  /*3e390*/  STG.E.U16 desc[UR60][R244.64], R252 ;  /* 0x000000fcf4007986 */ /* 0x0007e4000c10153c */
[----:B---3--:R-:W-:Y:S01]  /*3e3a0*/  IMAD R247, R13, 0xd, RZ ;  /* 0x0000000d0df77824 */ /* 0x008fe200078e02ff */
[----:B------:R-:W3:Y:S08]  /*3e3b0*/  LDC R246, c[0x0][0x278] ;  /* 0x00009e00fff67b82 */ /* 0x000ef00000000800 */
[----:B------:R-:W0:Y:S01]  /*3e3c0*/  LDC R245, c[0x0][0x278] ;  /* 0x00009e00fff57b82 */ /* 0x000e220000000800 */
[----:B------:R-:W-:Y:S01]  /*3e3d0*/  IMAD R244, R9, 0x1e, RZ ;  /* 0x0000001e09f47824 */ /* 0x000fe200078e02ff */
[----:B------:R-:W-:-:S06]  /*3e3e0*/  LEA.HI.X.SX32 R9, R247, R3, 0x1, P0 ;  /* 0x00000003f7097211 */ /* 0x000fcc00000f0eff */
[----:B------:R-:W1:Y:S08]  /*3e3f0*/  LDC R247, c[0x0][0x278] ;  /* 0x00009e00fff77b82 */ /* 0x000e700000000800 */
[----:B------:R-:W4:Y:S01]  /*3e400*/  LDC R7, c[0x0][0x278] ;  /* 0x00009e00ff077b82 */ /* 0x000f220000000800 */
[----:B0-----:R-:W-:Y:S01]  /*3e410*/  IMAD R13, R245, 0xc, RZ ;  /* 0x0000000cf50d7824 */ /* 0x001fe200078e02ff */
[----:B--2---:R-:W-:Y:S01]  /*3e420*/  PRMT R4, R15, 0x7632, R4 ;  /* 0x000076320f047816 */ /* 0x004fe20000000004 */
[----:B---3--:R-:W-:-:S03]  /*3e430*/  IMAD R246, R246, 0x1c, RZ ;  /* 0x0000001cf6f67824 */ /* 0x008fc600078e02ff */
[----:B------:R-:W-:Y:S01]  /*3e440*/  LEA.HI.X.SX32 R13, R13, R3, 0x1, P3 ;  /* 0x000000030d0d7211 */ /* 0x000fe200018f0eff */
[----:B-1----:R-:W-:Y:S01]  /*3e450*/  IMAD R247, R247, 0xe, RZ ;  /* 0x0000000ef7f77824 */ /* 0x002fe200078e02ff */
[----:B------:R-:W0:Y:S03]  /*3e460*/  LDC R245, c[0x0][0x278] ;  /* 0x00009e00fff57b82 */ /* 0x000e260000000800 */
[----:B------:R1:W-:Y:S04]  /*3e470*/  STG.E.U16 desc[UR60][R12.64], R15 ;  /* 0x0000000f0c007986 */ /* 0x0003e8000c10153c */
[----:B------:R2:W-:Y:S04]  /*3e480*/  STG.E.U16 desc[UR60][R8.64], R4 ;  /* 0x0000000408007986 */ /* 0x0005e8000c10153c */
[----:B-1----:R-:W3:Y:S04]  /*3e490*/  LDL.LU.64 R12, [R1+0x19b8] ;  /* 0x0019b800010c7983 */ /* 0x002ee80000300a00 */
[----:B------:R-:W3:Y:S04]  /*3e4a0*/  LDL.LU R15, [R1+0x19b0] ;  /* 0x0019b000010f7983 */ /* 0x000ee80000300800 */
[----:B--2---:R-:W2:Y:S04]  /*3e4b0*/  LDL.LU.64 R8, [R1+0x19a8] ;  /* 0x0019a80001087983 */ /* 0x004ea80000300a00 */
[----:B------:R-:W3:Y:S01]  /*3e4c0*/  LDL.LU R4, [R1+0x19a4] ;  /* 0x0019a40001047983 */ /* 0x000ee20000300800 */
[----:B------:R-:W-:-:S04]  /*3e4d0*/  IADD3 R246, P3, R246, R2, RZ ;  /* 0x00000002f6f67210 */ /* 0x000fc80007f7e0ff */
[----:B------:R-:W-:Y:S02]  /*3e4e0*/  LEA.HI.X.SX32 R247, R247, R3, 0x1, P3 ;  /* 0x00000003f7f77211 */ /* 0x000fe400018f0eff */
[----:B------:R-:W-:-:S03]  /*3e4f0*/  PRMT R252, R5, 0x7632, R252 ;  /* 0x0000763205fc7816 */ /* 0x000fc600000000fc */
[----:B------:R1:W-:Y:S02]  /*3e500*/  STG.E.U16 desc[UR60][R246.64], R5 ;  /* 0x00000005f6007986 */ /* 0x0003e4000c10153c */
[----:B-1----:R-:W1:Y:S02]  /*3e510*/  LDC R247, c[0x0][0x278] ;  /* 0x00009e00fff77b82 */ /* 0x002e640000000800 */
[----:B------:R-:W2:Y:S01]  /*3e520*/  LDL.LU R5, [R1+0x19a0] ;  /* 0x0019a00001057983 */ /* 0x000ea20000300800 */
[----:B0-----:R-:W-:Y:S02]  /*3e530*/  LEA R245, R245, -R245, 0x4 ;  /* 0x800000f5f5f57211 */ /* 0x001fe400078e20ff */
[----:B------:R-:W-:-:S04]  /*3e540*/  IADD3 R244, P4, R244, R2, RZ ;  /* 0x00000002f4f47210 */ /* 0x000fc80007f9e0ff */
[----:B------:R-:W-:-:S05]  /*3e550*/  LEA.HI.X.SX32 R245, R245, R3, 0x1, P4 ;  /* 0x00000003f5f57211 */ /* 0x000fca00020f0eff */
[----:B------:R1:W-:Y:S02]  /*3e560*/  STG.E.U16 desc[UR60][R244.64], R252 ;  /* 0x000000fcf4007986 */ /* 0x0003e4000c10153c */
[----:B-1----:R-:W-:Y:S01]  /*3e570*/  SHF.L.U32 R244, R247, 0x4, RZ ;  /* 0x00000004f7f47819 */ /* 0x002fe200000006ff */
[----:B------:R-:W-:Y:S01]  /*3e580*/  IMAD R6, R6, 0x22, RZ ;  /* 0x0000002206067824 */ /* 0x000fe200078e02ff */
[----:B------:R-:W-:Y:S01]  /*3e590*/  LEA R247, R11, R11, 0x4 ;  /* 0x0000000b0bf77211 */ /* 0x000fe200078e20ff */
[----:B----4-:R-:W-:Y:S01]  /*3e5a0*/  IMAD R246, R7, 0x24, RZ ;  /* 0x0000002407f67824 */ /* 0x010fe200078e02ff */
[----:B------:R-:W0:Y:S01]  /*3e5b0*/  LDC R11, c[0x0][0x278] ;  /* 0x00009e00ff0b7b82 */ /* 0x000e220000000800 */
[-C--:B------:R-:W-:Y:S02]  /*3e5c0*/  LEA R10, P3, R10, R2.reuse, 0x5 ;  /* 0x000000020a0a7211 */ /* 0x080fe400078628ff */
[----:B------:R-:W-:-:S05]  /*3e5d0*/  IADD3 R6, P0, R6, R2, RZ ;  /* 0x0000000206067210 */ /* 0x000fca0007f1e0ff */
[----:B------:R-:W1:Y:S01]  /*3e5e0*/  LDC R245, c[0x0][0x278] ;  /* 0x00009e00fff57b82 */ /* 0x000e620000000800 */
[----:B0-----:R-:W-:Y:S01]  /*3e5f0*/  IMAD R7, R11, 0x26, RZ ;  /* 0x000000260b077824 */ /* 0x001fe200078e02ff */
[----:B------:R-:W-:-:S04]  /*3e600*/  LEA.HI.X.SX32 R11, R244, R3, 0x1, P3 ;  /* 0x00000003f40b7211 */ /* 0x000fc800018f0eff */
[-C--:B------:R-:W-:Y:S02]  /*3e610*/  IADD3 R244, P4, R7, R2.reuse, RZ ;  /* 0x0000000207f47210 */ /* 0x080fe40007f9e0ff */
[----:B------:R-:W-:Y:S02]  /*3e620*/  LEA.HI.X.SX32 R7, R247, R3, 0x1, P0 ;  /* 0x00000003f7077211 */ /* 0x000fe400000f0eff */
[----:B------:R-:W0:Y:S01]  /*3e630*/  LDC R247, c[0x0][0x278] ;  /* 0x00009e00fff77b82 */ /* 0x000e220000000800 */
[----:B---3--:R-:W-:Y:S01]  /*3e640*/  PRMT R252, R4, 0x7632, R252 ;  /* 0x0000763204fc7816 */ /* 0x008fe200000000fc */
[----:B------:R3:W-:Y:S04]  /*3e650*/  STG.E.U16 desc[UR60][R10.64], R4 ;  /* 0x000000040a007986 */ /* 0x0007e8000c10153c */
[----:B------:R4:W-:Y:S04]  /*3e660*/  STG.E.U16 desc[UR60][R6.64], R252 ;  /* 0x000000fc06007986 */ /* 0x0009e8000c10153c */
[----:B---3--:R-:W3:Y:S04]  /*3e670*/  LDL.LU.64 R10, [R1+0x1998] ;  /* 0x00199800010a7983 */ /* 0x008ee80000300a00 */
[----:B----4-:R-:W4:Y:S01]  /*3e680*/  LDL.LU.64 R6, [R1+0x1990] ;  /* 0x0019900001067983 */ /* 0x010f220000300a00 */
[----:B0-----:R-:W-:Y:S01]  /*3e690*/  IMAD R247, R247, 0x12, RZ ;  /* 0x00000012f7f77824 */ /* 0x001fe200078e02ff */
[----:B------:R-:W-:Y:S01]  /*3e6a0*/  IADD3 R246, P3, R246, R2, RZ ;  /* 0x00000002f6f67210 */ /* 0x000fe20007f7e0ff */
[----:B-1----:R-:W-:-:S03]  /*3e6b0*/  IMAD R245, R245, 0x13, RZ ;  /* 0x00000013f5f57824 */ /* 0x002fc600078e02ff */
[-C--:B------:R-:W-:Y:S02]  /*3e6c0*/  LEA.HI.X.SX32 R247, R247, R3.reuse, 0x1, P3 ;  /* 0x00000003f7f77211 */ /* 0x080fe400018f0eff */
[----:B------:R-:W-:Y:S02]  /*3e6d0*/  LEA.HI.X.SX32 R245, R245, R3, 0x1, P4 ;  /* 0x00000003f5f57211 */ /* 0x000fe400020f0eff */
[----:B--2---:R-:W-:Y:S01]  /*3e6e0*/  PRMT R4, R5, 0x7632, R4 ;  /* 0x0000763205047816 */ /* 0x004fe20000000004 */
[----:B------:R0:W-:Y:S04]  /*3e6f0*/  STG.E.U16 desc[UR60][R246.64], R5 ;  /* 0x00000005f6007986 */ /* 0x0001e8000c10153c */
[----:B------:R1:W-:Y:S01]  /*3e700*/  STG.E.U16 desc[UR60][R244.64], R4 ;  /* 0x00000004f4007986 */ /* 0x0003e2000c10153c */
[----:B0-----:R-:W0:Y:S08]  /*3e710*/  LDC R5, c[0x0][0x278] ;  /* 0x00009e00ff057b82 */ /* 0x001e300000000800 */
[----:B------:R-:W2:Y:S08]  /*3e720*/  LDC R247, c[0x0][0x278] ;  /* 0x00009e00fff77b82 */ /* 0x000eb00000000800 */
[----:B-1----:R-:W1:Y:S08]  /*3e730*/  LDC R245, c[0x0][0x278] ;  /* 0x00009e00fff57b82 */ /* 0x002e700000000800 */
[----:B------:R-:W1:Y:S01]  /*3e740*/  LDC R246, c[0x0][0x278] ;  /* 0x00009e00fff67b82 */ /* 0x000e620000000800 */
[----:B0-----:R-:W-:-:S02]  /*3e750*/  IMAD R4, R5, 0x2a, RZ ;  /* 0x0000002a05047824 */ /* 0x001fc400078e02ff */
[----:B--2---:R-:W-:-:S05]  /*3e760*/  IMAD R244, R247, 0x2c, RZ ;  /* 0x0000002cf7f47824 */ /* 0x004fca00078e02ff */
[----:B------:R-:W0:Y:S01]  /*3e770*/  LDC R5, c[0x0][0x278] ;  /* 0x00009e00ff057b82 */ /* 0x000e220000000800 */
[----:B-1----:R-:W-:-:S07]  /*3e780*/  IMAD R247, R245, 0x14, RZ ;  /* 0x00000014f5f77824 */ /* 0x002fce00078e02ff */
[----:B------:R-:W1:Y:S01]  /*3e790*/  LDC R245, c[0x0][0x278] ;  /* 0x00009e00fff57b82 */ /* 0x000e620000000800 */
[----:B------:R-:W-:-:S05]  /*3e7a0*/  IMAD R246, R246, 0x28, RZ ;  /* 0x00000028f6f67824 */ /* 0x000fca00078e02ff */
[-C--:B------:R-:W-:Y:S02]  /*3e7b0*/  IADD3 R246, P0, R246, R2.reuse, RZ ;  /* 0x00000002f6f67210 */ /* 0x080fe40007f1e0ff */
[-C--:B------:R-:W-:Y:S01]  /*3e7c0*/  IADD3 R4, P3, R4, R2.reuse, RZ ;  /* 0x0000000204047210 */ /* 0x080fe20007f7e0ff */
[----:B0-----:R-:W-:Y:S01]  /*3e7d0*/  IMAD R5, R5, 0x15, RZ ;  /* 0x0000001505057824 */ /* 0x001fe200078e02ff */
[-C--:B------:R-:W-:Y:S02]  /*3e7e0*/  LEA.HI.X.SX32 R247, R247, R3.reuse, 0x1, P0 ;  /* 0x00000003f7f77211 */ /* 0x080fe400000f0eff */
[----:B------:R-:W-:Y:S02]  /*3e7f0*/  IADD3 R244, P4, R244, R2, RZ ;  /* 0x00000002f4f47210 */ /* 0x000fe40007f9e0ff */
[----:B------:R-:W-:Y:S01]  /*3e800*/  LEA.HI.X.SX32 R5, R5, R3, 0x1, P3 ;  /* 0x0000000305057211 */ /* 0x000fe200018f0eff */
[----:B-1----:R-:W-:-:S05]  /*3e810*/  IMAD R245, R245, 0x16, RZ ;  /* 0x00000016f5f57824 */ /* 0x002fca00078e02ff */
[----:B------:R-:W-:Y:S02]  /*3e820*/  LEA.HI.X.SX32 R245, R245, R3, 0x1, P4 ;  /* 0x00000003f5f57211 */ /* 0x000fe400020f0eff */
[----:B----4-:R-:W-:Y:S01]  /*3e830*/  PRMT R252, R6, 0x7632, R252 ;  /* 0x0000763206fc7816 */ /* 0x010fe200000000fc */
[----:B------:R0:W-:Y:S04]  /*3e840*/  STG.E.U16 desc[UR60][R246.64], R6 ;  /* 0x00000006f6007986 */ /* 0x0001e8000c10153c */
[----:B------:R-:W-:Y:S01]  /*3e850*/  STG.E.U16 desc[UR60][R4.64], R252 ;  /* 0x000000fc04007986 */ /* 0x000fe2000c10153c */
[----:B0-----:R-:W0:Y:S03]  /*3e860*/  LDC R247, c[0x0][0x278] ;  /* 0x00009e00fff77b82 */ /* 0x001e260000000800 */
[----:B------:R1:W-:Y:S05]  /*3e870*/  STG.E.U16 desc[UR60][R244.64], R7 ;  /* 0x00000007f4007986 */ /* 0x0003ea000c10153c */
[----:B------:R-:W2:Y:S08]  /*3e880*/  LDC R246, c[0x0][0x278] ;  /* 0x00009e00fff67b82 */ /* 0x000eb00000000800 */
[----:B-1----:R-:W1:Y:S01]  /*3e890*/  LDC R245, c[0x0][0x278] ;  /* 0x00009e00fff57b82 */ /* 0x002e620000000800 */
[----:B------:R-:W-:Y:S01]  /*3e8a0*/  PRMT R252, R7, 0x7632, R252 ;  /* 0x0000763207fc7816 */ /* 0x000fe200000000fc */
[----:B0-----:R-:W-:-:S06]  /*3e8b0*/  IMAD R7, R247, 0x2e, RZ ;  /* 0x0000002ef7077824 */ /* 0x001fcc00078e02ff */
[----:B------:R-:W0:Y:S08]  /*3e8c0*/  LDC R6, c[0x0][0x278] ;  /* 0x00009e00ff067b82 */ /* 0x000e300000000800 */
[----:B------:R-:W4:Y:S01]  /*3e8d0*/  LDC R247, c[0x0][0x278] ;  /* 0x00009e00fff77b82 */ /* 0x000f220000000800 */
[----:B--2---:R-:W-:Y:S01]  /*3e8e0*/  IMAD R4, R246, 0x30, RZ ;  /* 0x00000030f6047824 */ /* 0x004fe200078e02ff */
[----:B------:R-:W-:Y:S01]  /*3e8f0*/  IADD3 R246, P3, R7, R2, RZ ;  /* 0x0000000207f67210 */ /* 0x000fe20007f7e0ff */
[----:B-1----:R-:W-:-:S05]  /*3e900*/  IMAD R244, R245, 0x34, RZ ;  /* 0x00000034f5f47824 */ /* 0x002fca00078e02ff */
[----:B------:R-:W1:Y:S08]  /*3e910*/  LDC R7, c[0x0][0x278] ;  /* 0x00009e00ff077b82 */ /* 0x000e700000000800 */
[----:B------:R-:W2:Y:S01]  /*3e920*/  LDC R245, c[0x0][0x278] ;  /* 0x00009e00fff57b82 */ /* 0x000ea20000000800 */
[----:B0-----:R-:W-:Y:S02]  /*3e930*/  IMAD R6, R6, 0x32, RZ ;  /* 0x0000003206067824 */ /* 0x001fe400078e02ff */
[----:B----4-:R-:W-:Y:S01]  /*3e940*/  IMAD R5, R247, 0x17, RZ ;  /* 0x00000017f7057824 */ /* 0x010fe200078e02ff */
[----:B------:R-:W-:-:S04]  /*3e950*/  IADD3 R4, P0, R4, R2, RZ ;  /* 0x0000000204047210 */ /* 0x000fc80007f1e0ff */
[-C--:B------:R-:W-:Y:S02]  /*3e960*/  LEA.HI.X.SX32 R247, R5, R3.reuse, 0x1, P3 ;  /* 0x0000000305f77211 */ /* 0x080fe400018f0eff */
[----:B------:R-:W-:Y:S01]  /*3e970*/  IADD3 R6, P3, R6, R2, RZ ;  /* 0x0000000206067210 */ /* 0x000fe20007f7e0ff */
[----:B-1----:R-:W-:Y:S02]  /*3e980*/  IMAD R7, R7, 0x19, RZ ;  /* 0x0000001907077824 */ /* 0x002fe400078e02ff */
[----:B------:R0:W-:Y:S01]  /*3e990*/  STG.E.U16 desc[UR60][R246.64], R252 ;  /* 0x000000fcf6007986 */ /* 0x0001e2000c10153c */
[----:B--2---:R-:W-:Y:S02]  /*3e9a0*/  IMAD R5, R245, 0x18, RZ ;  /* 0x00000018f5057824 */ /* 0x004fe400078e02ff */
[----:B------:R-:W1:Y:S01]  /*3e9b0*/  LDC R245, c[0x0][0x278] ;  /* 0x00009e00fff57b82 */ /* 0x000e620000000800 */
[-C--:B------:R-:W-:Y:S02]  /*3e9c0*/  LEA.HI.X.SX32 R7, R7, R3.reuse, 0x1, P3 ;  /* 0x0000000307077211 */ /* 0x080fe400018f0eff */
[----:B------:R-:W-:-:S02]  /*3e9d0*/  LEA.HI.X.SX32 R5, R5, R3, 0x1, P0 ;  /* 0x0000000305057211 */ /* 0x000fc400000f0eff */
[----:B0-----:R-:W-:-:S03]  /*3e9e0*/  PRMT R246, R8, 0x7632, R246 ;  /* 0x0000763208f67816 */ /* 0x001fc600000000f6 */
[----:B------:R-:W0:Y:S01]  /*3e9f0*/  LDC R247, c[0x0][0x278] ;  /* 0x00009e00fff77b82 */ /* 0x000e220000000800 */
[----:B------:R-:W-:Y:S04]  /*3ea00*/  STG.E.U16 desc[UR60][R4.64], R8 ;  /* 0x0000000804007986 */ /* 0x000fe8000c10153c */
[----:B------:R2:W-:Y:S01]  /*3ea10*/  STG.E.U16 desc[UR60][R6.64], R246 ;  /* 0x000000f606007986 */ /* 0x0005e2000c10153c */
[----:B------:R-:W-:Y:S02]  /*3ea20*/  IADD3 R244, P4, R244, R2, RZ ;  /* 0x00000002f4f47210 */ /* 0x000fe40007f9e0ff */
[----:B------:R-:W4:Y:S01]  /*3ea30*/  LDC R252, c[0x0][0x278] ;  /* 0x00009e00fffc7b82 */ /* 0x000f220000000800 */
[----:B-1----:R-:W-:-:S07]  /*3ea40*/  IMAD R245, R245, 0x1a, RZ ;  /* 0x0000001af5f57824 */ /* 0x002fce00078e02ff */
[----:B--2---:R-:W1:Y:S01]  /*3ea50*/  LDC R7, c[0x0][0x278] ;  /* 0x00009e00ff077b82 */ /* 0x004e620000000800 */
[----:B------:R-:W-:Y:S01]  /*3ea60*/  LEA.HI.X.SX32 R245, R245, R3, 0x1, P4 ;  /* 0x00000003f5f57211 */ /* 0x000fe200020f0eff */
[----:B0-----:R-:W-:-:S06]  /*3ea70*/  IMAD R246, R247, 0x36, RZ ;  /* 0x00000036f7f67824 */ /* 0x001fcc00078e02ff */
[----:B------:R-:W0:Y:S01]  /*3ea80*/  LDC R4, c[0x0][0x278] ;  /* 0x00009e00ff047b82 */ /* 0x000e220000000800 */
[----:B------:R2:W-:Y:S07]  /*3ea90*/  STG.E.U16 desc[UR60][R244.64], R9 ;  /* 0x00000009f4007986 */ /* 0x0005ee000c10153c */
[----:B------:R-:W3:Y:S01]  /*3eaa0*/  LDC R247, c[0x0][0x278] ;  /* 0x00009e00fff77b82 */ /* 0x000ee20000000800 */
[----:B--2---:R-:W-:-:S07]  /*3eab0*/  PRMT R245, R9, 0x7632, R245 ;  /* 0x0000763209f57816 */ /* 0x004fce00000000f5 */
[----:B------:R-:W2:Y:S01]  /*3eac0*/  LDC R5, c[0x0][0x278] ;  /* 0x00009e00ff057b82 */ /* 0x000ea20000000800 */
[----:B-1----:R-:W-:-:S07]  /*3ead0*/  IMAD R9, R7, 0x1d, RZ ;  /* 0x0000001d07097824 */ /* 0x002fce00078e02ff */
[----:B------:R-:W1:Y:S01]  /*3eae0*/  LDC R7, c[0x0][0x278] ;  /* 0x00009e00ff077b82 */ /* 0x000e620000000800 */
[----:B0-----:R-:W-:Y:S01]  /*3eaf0*/  IMAD R8, R4, 0x3a, RZ ;  /* 0x0000003a04087824 */ /* 0x001fe200078e02ff */
[----:B------:R-:W-:Y:S01]  /*3eb00*/  IADD3 R4, P0, R246, R2, RZ ;  /* 0x00000002f6047210 */ /* 0x000fe20007f1e0ff */
[----:B---3--:R-:W-:-:S05]  /*3eb10*/  IMAD R247, R247, 0x38, RZ ;  /* 0x00000038f7f77824 */ /* 0x008fca00078e02ff */
[----:B------:R-:W-:Y:S01]  /*3eb20*/  IADD3 R6, P3, R247, R2, RZ ;  /* 0x00000002f7067210 */ /* 0x000fe20007f7e0ff */
[----:B--2---:R-:W-:Y:S02]  /*3eb30*/  IMAD R5, R5, 0x1b, RZ ;  /* 0x0000001b05057824 */ /* 0x004fe400078e02ff */
[----:B-1----:R-:W-:-:S03]  /*3eb40*/  IMAD R7, R7, 0x1c, RZ ;  /* 0x0000001c07077824 */ /* 0x002fc600078e02ff */
[-C--:B------:R-:W-:Y:S02]  /*3eb50*/  LEA.HI.X.SX32 R5, R5, R3.reuse, 0x1, P0 ;  /* 0x0000000305057211 */ /* 0x080fe400000f0eff */
[----:B------:R-:W-:-:S03]  /*3eb60*/  LEA.HI.X.SX32 R7, R7, R3, 0x1, P3 ;  /* 0x0000000307077211 */ /* 0x000fc600018f0eff */
[----:B------:R0:W-:Y:S04]  /*3eb70*/  STG.E.U16 desc[UR60][R4.64], R245 ;  /* 0x000000f504007986 */ /* 0x0001e8000c10153c */
[----:B------:R1:W-:Y:S01]  /*3eb80*/  STG.E.U16 desc[UR60][R6.64], R10 ;  /* 0x0000000a06007986 */ /* 0x0003e2000c10153c */
[----:B0-----:R-:W0:Y:S08]  /*3eb90*/  LDC R5, c[0x0][0x278] ;  /* 0x00009e00ff057b82 */ /* 0x001e300000000800 */
[----:B------:R-:W2:Y:S08]  /*3eba0*/  LDC R4, c[0x0][0x278] ;  /* 0x00009e00ff047b82 */ /* 0x000eb00000000800 */
[----:B-1----:R-:W1:Y:S01]  /*3ebb0*/  LDC R6, c[0x0][0x278] ;  /* 0x00009e00ff067b82 */ /* 0x002e620000000800 */
[----:B------:R-:W-:-:S02]  /*3ebc0*/  IADD3 R8, P4, R8, R2, RZ ;  /* 0x0000000208087210 */ /* 0x000fc40007f9e0ff */
[----:B------:R-:W-:Y:S02]  /*3ebd0*/  PRMT R244, R10, 0x7632, R244 ;  /* 0x000076320af47816 */ /* 0x000fe400000000f4 */
[----:B------:R-:W-:Y:S01]  /*3ebe0*/  LEA.HI.X.SX32 R9, R9, R3, 0x1, P4 ;  /* 0x0000000309097211 */ /* 0x000fe200020f0eff */
[----:B----4-:R-:W-:Y:S02]  /*3ebf0*/  IMAD R252, R252, 0x3c, RZ ;  /* 0x0000003cfcfc7824 */ /* 0x010fe400078e02ff */
[----:B------:R-:W3:Y:S02]  /*3ec00*/  LDC R10, c[0x0][0x278] ;  /* 0x00009e00ff0a7b82 */ /* 0x000ee40000000800 */
[----:B------:R0:W-:Y:S01]  /*3ec10*/  STG.E.U16 desc[UR60][R8.64], R244 ;  /* 0x000000f408007986 */ /* 0x0001e2000c10153c */
[----:B--2---:R-:W-:Y:S01]  /*3ec20*/  IMAD R245, R4, 0x3e, RZ ;  /* 0x0000003e04f57824 */ /* 0x004fe200078e02ff */
[----:B------:R-:W-:-:S04]  /*3ec30*/  IADD3 R4, P3, R252, R2, RZ ;  /* 0x00000002fc047210 */ /* 0x000fc80007f7e0ff */
[----:B------:R-:W2:Y:S01]  /*3ec40*/  LDC R7, c[0x0][0x278] ;  /* 0x00009e00ff077b82 */ /* 0x000ea20000000800 */
[----:B0-----:R-:W-:Y:S01]  /*3ec50*/  SHF.L.U32 R9, R5, 0x5, RZ ;  /* 0x0000000505097819 */ /* 0x001fe200000006ff */
[----:B-1----:R-:W-:-:S06]  /*3ec60*/  IMAD R5, R6, 0x1e, RZ ;  /* 0x0000001e06057824 */ /* 0x002fcc00078e02ff */
[----:B------:R-:W0:Y:S01]  /*3ec70*/  LDC R8, c[0x0][0x278] ;  /* 0x00009e00ff087b82 */ /* 0x000e220000000800 */
[----:B------:R-:W-:-:S05]  /*3ec80*/  LEA.HI.X.SX32 R5, R5, R3, 0x1, P3 ;  /* 0x0000000305057211 */ /* 0x000fca00018f0eff */
[----:B------:R1:W-:Y:S02]  /*3ec90*/  STG.E.U16 desc[UR60][R4.64], R11 ;  /* 0x0000000b04007986 */ /* 0x0003e4000c10153c */
[----:B-1----:R-:W1:Y:S01]  /*3eca0*/  LDC R5, c[0x0][0x278] ;  /* 0x00009e00ff057b82 */ /* 0x002e620000000800 */
[----:B---3--:R-:W-:Y:S01]  /*3ecb0*/  IMAD R10, R10, 0x42, RZ ;  /* 0x000000420a0a7824 */ /* 0x008fe200078e02ff */
[----:B--2---:R-:W-:Y:S02]  /*3ecc0*/  LEA R7, R7, -R7, 0x5 ;  /* 0x8000000707077211 */ /* 0x004fe400078e28ff */
[-C--:B------:R-:W-:Y:S02]  /*3ecd0*/  IADD3 R6, P0, R245, R2.reuse, RZ ;  /* 0x00000002f5067210 */ /* 0x080fe40007f1e0ff */
[-C--:B0-----:R-:W-:Y:S02]  /*3ece0*/  LEA R8, P3, R8, R2.reuse, 0x6 ;  /* 0x0000000208087211 */ /* 0x081fe400078630ff */
[----:B------:R-:W-:-:S02]  /*3ecf0*/  IADD3 R10, P4, R10, R2, RZ ;  /* 0x000000020a0a7210 */ /* 0x000fc40007f9e0ff */
[-C--:B------:R-:W-:Y:S02]  /*3ed00*/  LEA.HI.X.SX32 R7, R7, R3.reuse, 0x1, P0 ;  /* 0x0000000307077211 */ /* 0x080fe400000f0eff */
[----:B------:R-:W-:Y:S02]  /*3ed10*/  PRMT R244, R11, 0x7632, R244 ;  /* 0x000076320bf47816 */ /* 0x000fe400000000f4 */
[----:B------:R-:W-:-:S03]  /*3ed20*/  LEA.HI.X.SX32 R9, R9, R3, 0x1, P3 ;  /* 0x0000000309097211 */ /* 0x000fc600018f0eff */
[----:B------:R0:W-:Y:S01]  /*3ed30*/  STG.E.U16 desc[UR60][R6.64], R244 ;  /* 0x000000f406007986 */ /* 0x0001e2000c10153c */
[----:B-1----:R-:W-:-:S03]  /*3ed40*/  LEA R5, R5, R5, 0x5 ;  /* 0x0000000505057211 */ /* 0x002fc600078e28ff */
[----:B------:R1:W-:Y:S01]  /*3ed50*/  STG.E.U16 desc[UR60][R8.64], R12 ;  /* 0x0000000c08007986 */ /* 0x0003e2000c10153c */
[----:B------:R-:W-:Y:S01]  /*3ed60*/  LEA.HI.X.SX32 R11, R5, R3, 0x1, P4 ;  /* 0x00000003050b7211 */ /* 0x000fe200020f0eff */
[----:B0-----:R-:W0:Y:S08]  /*3ed70*/  LDC R7, c[0x0][0x278] ;  /* 0x00009e00ff077b82 */ /* 0x001e300000000800 */
[----:B------:R-:W2:Y:S08]  /*3ed80*/  LDC R5, c[0x0][0x278] ;  /* 0x00009e00ff057b82 */ /* 0x000eb00000000800 */
[----:B-1----:R-:W1:Y:S01]  /*3ed90*/  LDC R9, c[0x0][0x278] ;  /* 0x00009e00ff097b82 */ /* 0x002e620000000800 */
[----:B------:R-:W-:-:S05]  /*3eda0*/  PRMT R4, R12, 0x7632, R4 ;  /* 0x000076320c047816 */ /* 0x000fca0000000004 */
[----:B------:R1:W-:Y:S01]  /*3edb0*/  STG.E.U16 desc[UR60][R10.64], R4 ;  /* 0x000000040a007986 */ /* 0x0003e2000c10153c */
[----:B0-----:R-:W-:Y:S01]  /*3edc0*/  IMAD R6, R7, 0x46, RZ ;  /* 0x0000004607067824 */ /* 0x001fe200078e02ff */
[----:B------:R-:W0:Y:S01]  /*3edd0*/  LDC R8, c[0x0][0x278] ;  /* 0x00009e00ff087b82 */ /* 0x000e220000000800 */
[----:B--2---:R-:W-:-:S07]  /*3ede0*/  IMAD R244, R5, 0x44, RZ ;  /* 0x0000004405f47824 */ /* 0x004fce00078e02ff */
[----:B------:R-:W2:Y:S01]  /*3edf0*/  LDC R12, c[0x0][0x278] ;  /* 0x00009e00ff0c7b82 */ /* 0x000ea20000000800 */
[----:B-1----:R-:W-:-:S07]  /*3ee00*/  IMAD R11, R9, 0x22, RZ ;  /* 0x00000022090b7824 */ /* 0x002fce00078e02ff */
[----:B------:R-:W1:Y:S08]  /*3ee10*/  LDC R5, c[0x0][0x278] ;  /* 0x00009e00ff057b82 */ /* 0x000e700000000800 */
[----:B------:R-:W3:Y:S01]  /*3ee20*/  LDC R9, c[0x0][0x278] ;  /* 0x00009e00ff097b82 */ /* 0x000ee20000000800 */
[----:B------:R-:W-:-:S07]  /*3ee30*/  IADD3 R4, P3, R244, R2, RZ ;  /* 0x00000002f4047210 */ /* 0x000fce0007f7e0ff */
[----:B------:R-:W4:Y:S01]  /*3ee40*/  LDC R10, c[0x0][0x278] ;  /* 0x00009e00ff0a7b82 */ /* 0x000f220000000800 */
[----:B-1----:R-:W-:Y:S01]  /*3ee50*/  IMAD R7, R5, 0x23, RZ ;  /* 0x0000002305077824 */ /* 0x002fe200078e02ff */
[----:B------:R-:W-:Y:S01]  /*3ee60*/  LEA.HI.X.SX32 R5, R11, R3, 0x1, P3 ;  /* 0x000000030b057211 */ /* 0x000fe200018f0eff */
[----:B---3--:R-:W-:-:S05]  /*3ee70*/  IMAD R11, R9, 0x25, RZ ;  /* 0x00000025090b7824 */ /* 0x008fca00078e02ff */
[----:B------:R-:W1:Y:S01]  /*3ee80*/  LDC R9, c[0x0][0x278] ;  /* 0x00009e00ff097b82 */ /* 0x000e620000000800 */
[----:B0-----:R-:W-:Y:S01]  /*3ee90*/  IMAD R8, R8, 0x48, RZ ;  /* 0x0000004808087824 */ /* 0x001fe200078e02ff */
[-C--:B------:R-:W-:Y:S01]  /*3eea0*/  IADD3 R6, P0, R6, R2.reuse, RZ ;  /* 0x0000000206067210 */ /* 0x080fe20007f1e0ff */
[----:B------:R0:W-:Y:S03]  /*3eeb0*/  STG.E.U16 desc[UR60][R4.64], R13 ;  /* 0x0000000d04007986 */ /* 0x0001e6000c10153c */
[----:B------:R-:W-:Y:S02]  /*3eec0*/  IADD3 R8, P3, R8, R2, RZ ;  /* 0x0000000208087210 */ /* 0x000fe40007f7e0ff */
[----:B------:R-:W-:Y:S02]  /*3eed0*/  LEA.HI.X.SX32 R7, R7, R3, 0x1, P0 ;  /* 0x0000000307077211 */ /* 0x000fe400000f0eff */
[----:B0-----:R-:W-:Y:S01]  /*3eee0*/  PRMT R13, R13, 0x7632, R13 ;  /* 0x000076320d0d7816 */ /* 0x001fe2000000000d */
[----:B------:R-:W0:Y:S01]  /*3eef0*/  LDC R5, c[0x0][0x278] ;  /* 0x00009e00ff057b82 */ /* 0x000e220000000800 */
[----:B-1----:R-:W-:-:S03]  /*3ef00*/  IMAD R9, R9, 0x24, RZ ;  /* 0x0000002409097824 */ /* 0x002fc600078e02ff */
[----:B------:R1:W-:Y:S02]  /*3ef10*/  STG.E.U16 desc[UR60][R6.64], R13 ;  /* 0x0000000d06007986 */ /* 0x0003e4000c10153c */
[----:B------:R-:W-:Y:S02]  /*3ef20*/  LEA.HI.X.SX32 R9, R9, R3, 0x1, P3 ;  /* 0x0000000309097211 */ /* 0x000fe400018f0eff */
[----:B------:R-:W-:-:S03]  /*3ef30*/  PRMT R4, R14, 0x7632, R4 ;  /* 0x000076320e047816 */ /* 0x000fc60000000004 */
[----:B------:R3:W-:Y:S01]  /*3ef40*/  STG.E.U16 desc[UR60][R8.64], R14 ;  /* 0x0000000e08007986 */ /* 0x0007e2000c10153c */
[----:B----4-:R-:W-:Y:S01]  /*3ef50*/  IMAD R10, R10, 0x4a, RZ ;  /* 0x0000004a0a0a7824 */ /* 0x010fe200078e02ff */
[----:B-1----:R-:W1:Y:S08]  /*3ef60*/  LDC R7, c[0x0][0x278] ;  /* 0x00009e00ff077b82 */ /* 0x002e700000000800 */
[----:B------:R-:W4:Y:S08]  /*3ef70*/  LDC R13, c[0x0][0x278] ;  /* 0x00009e00ff0d7b82 */ /* 0x000f300000000800 */
[----:B---3--:R-:W3:Y:S01]  /*3ef80*/  LDC R14, c[0x0][0x278] ;  /* 0x00009e00ff0e7b82 */ /* 0x008ee20000000800 */
[----:B------:R-:W-:-:S07]  /*3ef90*/  IADD3 R10, P4, R10, R2, RZ ;  /* 0x000000020a0a7210 */ /* 0x000fce0007f9e0ff */
[----:B------:R-:W4:Y:S01]  /*3efa0*/  LDC R9, c[0x0][0x278] ;  /* 0x00009e00ff097b82 */ /* 0x000f220000000800 */
[----:B------:R-:W-:-:S05]  /*3efb0*/  LEA.HI.X.SX32 R11, R11, R3, 0x1, P4 ;  /* 0x000000030b0b7211 */ /* 0x000fca00020f0eff */
[----:B------:R2:W-:Y:S01]  /*3efc0*/  STG.E.U16 desc[UR60][R10.64], R4 ;  /* 0x000000040a007986 */ /* 0x0005e2000c10153c */
[----:B-1----:R-:W-:Y:S01]  /*3efd0*/  IMAD R6, R7, 0x4e, RZ ;  /* 0x0000004e07067824 */ /* 0x002fe200078e02ff */
[----:B------:R-:W1:Y:S01]  /*3efe0*/  LDC R8, c[0x0][0x278] ;  /* 0x00009e00ff087b82 */ /* 0x000e620000000800 */
[----:B0-----:R-:W-:Y:S02]  /*3eff0*/  IMAD R7, R5, 0x27, RZ ;  /* 0x0000002705077824 */ /* 0x001fe400078e02ff */
[----:B--2---:R-:W-:Y:S02]  /*3f000*/  IMAD R4, R12, 0x4c, RZ ;  /* 0x0000004c0c047824 */ /* 0x004fe400078e02ff */
[----:B---3--:R-:W-:-:S03]  /*3f010*/  IMAD R14, R14, 0x26, RZ ;  /* 0x000000260e0e7824 */ /* 0x008fc600078e02ff */
[----:B------:R-:W-:-:S04]  /*3f020*/  IADD3 R4, P3, R4, R2, RZ ;  /* 0x0000000204047210 */ /* 0x000fc80007f7e0ff */
[----:B------:R-:W-:Y:S02]  /*3f030*/  LEA.HI.X.SX32 R5, R14, R3, 0x1, P3 ;  /* 0x000000030e057211 */ /* 0x000fe400018f0eff */
[----:B------:R-:W0:Y:S01]  /*3f040*/  LDC R14, c[0x0][0x278] ;  /* 0x00009e00ff0e7b82 */ /* 0x000e220000000800 */
[----:B----4-:R-:W-:-:S07]  /*3f050*/  IMAD R10, R9, 0x52, RZ ;  /* 0x00000052090a7824 */ /* 0x010fce00078e02ff */
[----:B------:R-:W2:Y:S01]  /*3f060*/  LDC R9, c[0x0][0x278] ;  /* 0x00009e00ff097b82 */ /* 0x000ea20000000800 */
[----:B-1----:R-:W-:Y:S01]  /*3f070*/  IMAD R8, R8, 0x50, RZ ;  /* 0x0000005008087824 */ /* 0x002fe200078e02ff */
[-C--:B------:R-:W-:Y:S02]  /*3f080*/  IADD3 R6, P0, R6, R2.reuse, RZ ;  /* 0x0000000206067210 */ /* 0x080fe40007f1e0ff */
[----:B------:R-:W-:Y:S02]  /*3f090*/  PRMT R12, R15, 0x7632, R12 ;  /* 0x000076320f0c7816 */ /* 0x000fe4000000000c */
[----:B------:R-:W-:Y:S02]  /*3f0a0*/  IADD3 R8, P3, R8, R2, RZ ;  /* 0x0000000208087210 */ /* 0x000fe40007f7e0ff */
[----:B------:R-:W-:Y:S01]  /*3f0b0*/  LEA.HI.X.SX32 R7, R7, R3, 0x1, P0 ;  /* 0x0000000307077211 */ /* 0x000fe200000f0eff */
[----:B------:R1:W-:Y:S01]  /*3f0c0*/  STG.E.U16 desc[UR60][R4.64], R15 ;  /* 0x0000000f04007986 */ /* 0x0003e2000c10153c */
[----:B0-----:R-:W-:-:S03]  /*3f0d0*/  IMAD R14, R14, 0x28, RZ ;  /* 0x000000280e0e7824 */ /* 0x001fc600078e02ff */
[----:B------:R0:W-:Y:S01]  /*3f0e0*/  STG.E.U16 desc[UR60][R6.64], R12 ;  /* 0x0000000c06007986 */ /* 0x0001e2000c10153c */
[----:B-1----:R-:W1:Y:S01]  /*3f0f0*/  LDC R5, c[0x0][0x278] ;  /* 0x00009e00ff057b82 */ /* 0x002e620000000800 */
[----:B--2---:R-:W-:Y:S01]  /*3f100*/  IMAD R11, R9, 0x29, RZ ;  /* 0x00000029090b7824 */ /* 0x004fe200078e02ff */
[----:B------:R-:W-:-:S06]  /*3f110*/  LEA.HI.X.SX32 R9, R14, R3, 0x1, P3 ;  /* 0x000000030e097211 */ /* 0x000fcc00018f0eff */
[----:B0-----:R-:W0:Y:S01]  /*3f120*/  LDC R7, c[0x0][0x278] ;  /* 0x00009e00ff077b82 */ /* 0x001e220000000800 */
[----:B------:R2:W-:Y:S01]  /*3f130*/  STG.E.U16 desc[UR60][R8.64], R16 ;  /* 0x0000001008007986 */ /* 0x0005e2000c10153c */
[----:B------:R-:W-:Y:S02]  /*3f140*/  IADD3 R10, P4, R10, R2, RZ ;  /* 0x000000020a0a7210 */ /* 0x000fe40007f9e0ff */
[----:B------:R-:W-:-:S04]  /*3f150*/  PRMT R4, R16, 0x7632, R4 ;  /* 0x0000763210047816 */ /* 0x000fc80000000004 */
[----:B------:R-:W3:Y:S08]  /*3f160*/  LDC R15, c[0x0][0x278] ;  /* 0x00009e00ff0f7b82 */ /* 0x000ef00000000800 */
[----:B--2---:R-:W2:Y:S01]  /*3f170*/  LDC R9, c[0x0][0x278] ;  /* 0x00009e00ff097b82 */ /* 0x004ea20000000800 */
[----:B------:R-:W-:Y:S01]  /*3f180*/  LEA.HI.X.SX32 R11, R11, R3, 0x1, P4 ;  /* 0x000000030b0b7211 */ /* 0x000fe200020f0eff */
[----:B------:R-:W-:-:S02]  /*3f190*/  IMAD R16, R13, 0x54, RZ ;  /* 0x000000540d107824 */ /* 0x000fc400078e02ff */
[----:B-1----:R-:W-:Y:S02]  /*3f1a0*/  IMAD R8, R5, 0x58, RZ ;  /* 0x0000005805087824 */ /* 0x002fe400078e02ff */
[----:B------:R1:W-:Y:S01]  /*3f1b0*/  STG.E.U16 desc[UR60][R10.64], R4 ;  /* 0x000000040a007986 */ /* 0x0003e2000c10153c */
[----:B0-----:R-:W-:Y:S01]  /*3f1c0*/  IMAD R6, R7, 0x56, RZ ;  /* 0x0000005607067824 */ /* 0x001fe200078e02ff */
[----:B------:R-:W0:Y:S08]  /*3f1d0*/  LDC R14, c[0x0][0x278] ;  /* 0x00009e00ff0e7b82 */ /* 0x000e300000000800 */
[----:B------:R-:W4:Y:S01]  /*3f1e0*/  LDC R7, c[0x0][0x278] ;  /* 0x00009e00ff077b82 */ /* 0x000f220000000800 */
[----:B-1----:R-:W-:Y:S01]  /*3f1f0*/  IADD3 R4, P0, R16, R2, RZ ;  /* 0x0000000210047210 */ /* 0x002fe20007f1e0ff */
[----:B--2---:R-:W-:-:S06]  /*3f200*/  IMAD R5, R9, 0x2a, RZ ;  /* 0x0000002a09057824 */ /* 0x004fcc00078e02ff */
[----:B------:R-:W1:Y:S01]  /*3f210*/  LDC R11, c[0x0][0x278] ;  /* 0x00009e00ff0b7b82 */ /* 0x000e620000000800 */
[----:B------:R-:W-:-:S07]  /*3f220*/  LEA.HI.X.SX32 R5, R5, R3, 0x1, P0 ;  /* 0x0000000305057211 */ /* 0x000fce00000f0eff */
[----:B------:R-:W2:Y:S01]  /*3f230*/  LDC R9, c[0x0][0x278] ;  /* 0x00009e00ff097b82 */ /* 0x000ea20000000800 */
[----:B------:R-:W-:Y:S01]  /*3f240*/  PRMT R10, R17, 0x7632, R10 ;  /* 0x00007632110a7816 */ /* 0x000fe2000000000a */
[----:B------:R3:W-:Y:S06]  /*3f250*/  STG.E.U16 desc[UR60][R4.64], R17 ;  /* 0x0000001104007986 */ /* 0x0007ec000c10153c */
[----:B------:R-:W1:Y:S08]  /*3f260*/  LDC R12, c[0x0][0x278] ;  /* 0x00009e00ff0c7b82 */ /* 0x000e700000000800 */
[----:B---3--:R-:W3:Y:S01]  /*3f270*/  LDC R17, c[0x0][0x278] ;  /* 0x00009e00ff117b82 */ /* 0x008ee20000000800 */
[----:B----4-:R-:W-:Y:S01]  /*3f280*/  IMAD R7, R7, 0x2b, RZ ;  /* 0x0000002b07077824 */ /* 0x010fe200078e02ff */
[-C--:B------:R-:W-:Y:S01]  /*3f290*/  IADD3 R6, P3, R6, R2.reuse, RZ ;  /* 0x0000000206067210 */ /* 0x080fe20007f7e0ff */
[----:B------:R-:W-:Y:S01]  /*3f2a0*/  IMAD R15, R15, 0x5a, RZ ;  /* 0x0000005a0f0f7824 */ /* 0x000fe200078e02ff */
[----:B------:R-:W-:-:S02]  /*3f2b0*/  IADD3 R8, P4, R8, R2, RZ ;  /* 0x0000000208087210 */ /* 0x000fc40007f9e0ff */
[-C--:B------:R-:W-:Y:S01]  /*3f2c0*/  LEA.HI.X.SX32 R7, R7, R3.reuse, 0x1, P3 ;  /* 0x0000000307077211 */ /* 0x080fe200018f0eff */
[----:B--2---:R-:W-:Y:S01]  /*3f2d0*/  IMAD R9, R9, 0x2c, RZ ;  /* 0x0000002c09097824 */ /* 0x004fe200078e02ff */
[----:B------:R-:W2:Y:S01]  /*3f2e0*/  LDC R13, c[0x0][0x278] ;  /* 0x00009e00ff0d7b82 */ /* 0x000ea20000000800 */
[----:B0-----:R-:W-:Y:S02]  /*3f2f0*/  IMAD R14, R14, 0x5c, RZ ;  /* 0x0000005c0e0e7824 */ /* 0x001fe400078e02ff */
[----:B------:R0:W-:Y:S01]  /*3f300*/  STG.E.U16 desc[UR60][R6.64], R10 ;  /* 0x0000000a06007986 */ /* 0x0001e2000c10153c */
[----:B-1----:R-:W-:Y:S01]  /*3f310*/  IMAD R5, R11, 0x2d, RZ ;  /* 0x0000002d0b057824 */ /* 0x002fe200078e02ff */
[----:B------:R-:W-:Y:S02]  /*3f320*/  LEA.HI.X.SX32 R9, R9, R3, 0x1, P4 ;  /* 0x0000000309097211 */ /* 0x000fe400020f0eff */
[----:B------:R-:W-:-:S03]  /*3f330*/  IADD3 R4, P3, R15, R2, RZ ;  /* 0x000000020f047210 */ /* 0x000fc60007f7e0ff */
[----:B------:R1:W-:Y:S01]  /*3f340*/  STG.E.U16 desc[UR60][R8.64], R18 ;  /* 0x0000001208007986 */ /* 0x0003e2000c10153c */
[----:B0-----:R-:W-:Y:S01]  /*3f350*/  IMAD R10, R12, 0x60, RZ ;  /* 0x000000600c0a7824 */ /* 0x001fe200078e02ff */
[----:B------:R-:W-:Y:S01]  /*3f360*/  IADD3 R6, P0, R14, R2, RZ ;  /* 0x000000020e067210 */ /* 0x000fe20007f1e0ff */
[----:B---3--:R-:W-:Y:S01]  /*3f370*/  IMAD R12, R17, 0x2e, RZ ;  /* 0x0000002e110c7824 */ /* 0x008fe200078e02ff */
[-C--:B------:R-:W-:Y:S01]  /*3f380*/  LEA.HI.X.SX32 R5, R5, R3.reuse, 0x1, P3 ;  /* 0x0000000305057211 */ /* 0x080fe200018f0eff */
[----:B------:R-:W0:Y:S01]  /*3f390*/  LDC R17, c[0x0][0x278] ;  /* 0x00009e00ff117b82 */ /* 0x000e220000000800 */
[----:B-1----:R-:W-:Y:S02]  /*3f3a0*/  PRMT R18, R18, 0x7632, R18 ;  /* 0x0000763212127816 */ /* 0x002fe40000000012 */
[----:B------:R-:W-:-:S03]  /*3f3b0*/  LEA.HI.X.SX32 R7, R12, R3, 0x1, P0 ;  /* 0x000000030c077211 */ /* 0x000fc600000f0eff */
[----:B------:R-:W-:Y:S02]  /*3f3c0*/  STG.E.U16 desc[UR60][R4.64], R18 ;  /* 0x0000001204007986 */ /* 0x000fe4000c10153c */
[----:B------:R-:W1:Y:S02]  /*3f3d0*/  LDC R9, c[0x0][0x278] ;  /* 0x00009e00ff097b82 */ /* 0x000e640000000800 */
[----:B------:R3:W-:Y:S01]  /*3f3e0*/  STG.E.U16 desc[UR60][R6.64], R19 ;  /* 0x0000001306007986 */ /* 0x0007e2000c10153c */
[----:B--2---:R-:W-:-:S05]  /*3f3f0*/  IMAD R13, R13, 0x5e, RZ ;  /* 0x0000005e0d0d7824 */ /* 0x004fca00078e02ff */
[----:B------:R-:W2:Y:S08]  /*3f400*/  LDC R12, c[0x0][0x278] ;  /* 0x00009e00ff0c7b82 */ /* 0x000eb00000000800 */
[----:B---3--:R-:W3:Y:S01]  /*3f410*/  LDC R7, c[0x0][0x278] ;  /* 0x00009e00ff077b82 */ /* 0x008ee20000000800 */
[----:B------:R-:W-:Y:S02]  /*3f420*/  PRMT R4, R19, 0x7632, R4 ;  /* 0x0000763213047816 */ /* 0x000fe40000000004 */
[----:B------:R-:W-:Y:S01]  /*3f430*/  IADD3 R8, P3, R13, R2, RZ ;  /* 0x000000020d087210 */ /* 0x000fe20007f7e0ff */
[----:B-1----:R-:W-:-:S04]  /*3f440*/  IMAD R9, R9, 0x2f, RZ ;  /* 0x0000002f09097824 */ /* 0x002fc800078e02ff */
[----:B------:R-:W1:Y:S08]  /*3f450*/  LDC R18, c[0x0][0x278] ;  /* 0x00009e00ff127b82 */ /* 0x000e700000000800 */
[----:B------:R-:W4:Y:S01]  /*3f460*/  LDC R5, c[0x0][0x278] ;  /* 0x00009e00ff057b82 */ /* 0x000f220000000800 */
[----:B---3--:R-:W-:-:S07]  /*3f470*/  IMAD R19, R7, 0x64, RZ ;  /* 0x0000006407137824 */ /* 0x008fce00078e02ff */
[----:B------:R-:W3:Y:S01]  /*3f480*/  LDC R7, c[0x0][0x278] ;  /* 0x00009e00ff077b82 */ /* 0x000ee20000000800 */
[----:B------:R-:W-:-:S05]  /*3f490*/  LEA.HI.X.SX32 R9, R9, R3, 0x1, P3 ;  /* 0x0000000309097211 */ /* 0x000fca00018f0eff */
[----:B------:R3:W-:Y:S02]  /*3f4a0*/  STG.E.U16 desc[UR60][R8.64], R4 ;  /* 0x0000000408007986 */ /* 0x0007e4000c10153c */
[----:B---3--:R-:W-:Y:S02]  /*3f4b0*/  IMAD R9, R7, 0x33, RZ ;  /* 0x0000003307097824 */ /* 0x008fe400078e02ff */
[----:B------:R-:W3:Y:S01]  /*3f4c0*/  LDC R7, c[0x0][0x278] ;  /* 0x00009e00ff077b82 */ /* 0x000ee20000000800 */
[----:B0-----:R-:W-:Y:S01]  /*3f4d0*/  IMAD R17, R17, 0x30, RZ ;  /* 0x0000003011117824 */ /* 0x001fe200078e02ff */
[-C--:B------:R-:W-:Y:S01]  /*3f4e0*/  IADD3 R10, P4, R10, R2.reuse, RZ ;  /* 0x000000020a0a7210 */ /* 0x080fe20007f9e0ff */
[----:B--2---:R-:W-:Y:S02]  /*3f4f0*/  IMAD R12, R12, 0x62, RZ ;  /* 0x000000620c0c7824 */ /* 0x004fe400078e02ff */
[----:B-1----:R-:W-:Y:S01]  /*3f500*/  IMAD R18, R18, 0x66, RZ ;  /* 0x0000006612127824 */ /* 0x002fe200078e02ff */
[----:B------:R-:W-:Y:S01]  /*3f510*/  LEA.HI.X.SX32 R11, R17, R3, 0x1, P4 ;  /* 0x00000003110b7211 */ /* 0x000fe200020f0eff */
[----:B----4-:R-:W-:Y:S01]  /*3f520*/  IMAD R5, R5, 0x31, RZ ;  /* 0x0000003105057824 */ /* 0x010fe200078e02ff */
[-C--:B------:R-:W-:Y:S01]  /*3f530*/  IADD3 R4, P0, R12, R2.reuse, RZ ;  /* 0x000000020c047210 */ /* 0x080fe20007f1e0ff */
[----:B------:R-:W0:Y:S01]  /*3f540*/  LDC R17, c[0x0][0x278] ;  /* 0x00009e00ff117b82 */ /* 0x000e220000000800 */
[-C--:B------:R-:W-:Y:S01]  /*3f550*/  IADD3 R6, P3, R19, R2.reuse, RZ ;  /* 0x0000000213067210 */ /* 0x080fe20007f7e0ff */
[----:B------:R1:W-:Y:S01]  /*3f560*/  STG.E.U16 desc[UR60][R10.64], R20 ;  /* 0x000000140a007986 */ /* 0x0003e2000c10153c */
[----:B------:R-:W-:-:S02]  /*3f570*/  IADD3 R8, P4, R18, R2, RZ ;  /* 0x0000000212087210 */ /* 0x000fc40007f9e0ff */
[-C--:B------:R-:W-:Y:S02]  /*3f580*/  LEA.HI.X.SX32 R5, R5, R3.reuse, 0x1, P0 ;  /* 0x0000000305057211 */ /* 0x080fe400000f0eff */
[-C--:B------:R-:W-:Y:S01]  /*3f590*/  LEA.HI.X.SX32 R9, R9, R3.reuse, 0x1, P4 ;  /* 0x0000000309097211 */ /* 0x080fe200020f0eff */
[----:B---3--:R-:W-:Y:S01]  /*3f5a0*/  IMAD R7, R7, 0x32, RZ ;  /* 0x0000003207077824 */ /* 0x008fe200078e02ff */
[----:B-1----:R-:W-:Y:S01]  /*3f5b0*/  PRMT R20, R20, 0x7632, R20 ;  /* 0x0000763214147816 */ /* 0x002fe20000000014 */
[----:B------:R-:W1:Y:S01]  /*3f5c0*/  LDC R11, c[0x0][0x278] ;  /* 0x00009e00ff0b7b82 */ /* 0x000e620000000800 */
[----:B------:R-:W-:Y:S02]  /*3f5d0*/  PRMT R10, R21, 0x7632, R10 ;  /* 0x00007632150a7816 */ /* 0x000fe4000000000a */
[----:B------:R-:W-:Y:S01]  /*3f5e0*/  LEA.HI.X.SX32 R7, R7, R3, 0x1, P3 ;  /* 0x0000000307077211 */ /* 0x000fe200018f0eff */
[----:B------:R2:W-:Y:S04]  /*3f5f0*/  STG.E.U16 desc[UR60][R4.64], R20 ;  /* 0x0000001404007986 */ /* 0x0005e8000c10153c */
[----:B------:R-:W-:Y:S04]  /*3f600*/  STG.E.U16 desc[UR60][R6.64], R21 ;  /* 0x0000001506007986 */ /* 0x000fe8000c10153c */
[----:B------:R3:W-:Y:S01]  /*3f610*/  STG.E.U16 desc[UR60][R8.64], R10 ;  /* 0x0000000a08007986 */ /* 0x0007e2000c10153c */
[----:B--2---:R-:W2:Y:S08]  /*3f620*/  LDC R5, c[0x0][0x278] ;  /* 0x00009e00ff057b82 */ /* 0x004eb00000000800 */
[----:B---3--:R-:W3:Y:S08]  /*3f630*/  LDC R9, c[0x0][0x278] ;  /* 0x00009e00ff097b82 */ /* 0x008ef00000000800 */
[----:B------:R-:W4:Y:S01]  /*3f640*/  LDC R6, c[0x0][0x278] ;  /* 0x00009e00ff067b82 */ /* 0x000f220000000800 */
[----:B0-----:R-:W-:-:S02]  /*3f650*/  IMAD R20, R17, 0x6a, RZ ;  /* 0x0000006a11147824 */ /* 0x001fc400078e02ff */
[----:B-1----:R-:W-:-:S05]  /*3f660*/  IMAD R21, R11, 0x68, RZ ;  /* 0x000000680b157824 */ /* 0x002fca00078e02ff */
[----:B------:R-:W0:Y:S01]  /*3f670*/  LDC R17, c[0x0][0x278] ;  /* 0x00009e00ff117b82 */ /* 0x000e220000000800 */
[----:B------:R-:W-:Y:S01]  /*3f680*/  IADD3 R4, P3, R21, R2, RZ ;  /* 0x0000000215047210 */ /* 0x000fe20007f7e0ff */
[----:B--2---:R-:W-:Y:S02]  /*3f690*/  IMAD R7, R5, 0x35, RZ ;  /* 0x0000003505077824 */ /* 0x004fe400078e02ff */
[----:B---3--:R-:W-:-:S04]  /*3f6a0*/  IMAD R11, R9, 0x34, RZ ;  /* 0x00000034090b7824 */ /* 0x008fc800078e02ff */
[----:B------:R-:W1:Y:S01]  /*3f6b0*/  LDC R8, c[0x0][0x278] ;  /* 0x00009e00ff087b82 */ /* 0x000e620000000800 */
[----:B------:R-:W-:Y:S01]  /*3f6c0*/  LEA.HI.X.SX32 R5, R11, R3, 0x1, P3 ;  /* 0x000000030b057211 */ /* 0x000fe200018f0eff */
[----:B----4-:R-:W-:Y:S01]  /*3f6d0*/  IMAD R10, R6, 0x6e, RZ ;  /* 0x0000006e060a7824 */ /* 0x010fe200078e02ff */
[----:B------:R-:W-:-:S03]  /*3f6e0*/  IADD3 R6, P0, R20, R2, RZ ;  /* 0x0000000214067210 */ /* 0x000fc60007f1e0ff */
[----:B------:R2:W-:Y:S02]  /*3f6f0*/  STG.E.U16 desc[UR60][R4.64], R22 ;  /* 0x0000001604007986 */ /* 0x0005e4000c10153c */
[----:B------:R-:W3:Y:S01]  /*3f700*/  LDC R9, c[0x0][0x278] ;  /* 0x00009e00ff097b82 */ /* 0x000ee20000000800 */
[----:B------:R-:W-:Y:S02]  /*3f710*/  LEA.HI.X.SX32 R7, R7, R3, 0x1, P0 ;  /* 0x0000000307077211 */ /* 0x000fe400000f0eff */
[----:B--2---:R-:W-:-:S05]  /*3f720*/  PRMT R22, R22, 0x7632, R22 ;  /* 0x0000763216167816 */ /* 0x004fca0000000016 */
[----:B------:R-:W2:Y:S01]  /*3f730*/  LDC R5, c[0x0][0x278] ;  /* 0x00009e00ff057b82 */ /* 0x000ea20000000800 */
[----:B------:R0:W-:Y:S02]  /*3f740*/  STG.E.U16 desc[UR60][R6.64], R22 ;  /* 0x0000001606007986 */ /* 0x0001e4000c10153c */
[----:B0-----:R-:W-:-:S05]  /*3f750*/  IMAD R22, R17, 0x70, RZ ;  /* 0x0000007011167824 */ /* 0x001fca00078e02ff */
[----:B------:R-:W0:Y:S01]  /*3f760*/  LDC R17, c[0x0][0x278] ;  /* 0x00009e00ff117b82 */ /* 0x000e220000000800 */
[----:B-1----:R-:W-:Y:S02]  /*3f770*/  IMAD R8, R8, 0x6c, RZ ;  /* 0x0000006c08087824 */ /* 0x002fe400078e02ff */
[----:B---3--:R-:W-:-:S03]  /*3f780*/  IMAD R11, R9, 0x37, RZ ;  /* 0x00000037090b7824 */ /* 0x008fc600078e02ff */
[-C--:B------:R-:W-:Y:S02]  /*3f790*/  IADD3 R8, P3, R8, R2.reuse, RZ ;  /* 0x0000000208087210 */ /* 0x080fe40007f7e0ff */
[----:B------:R-:W-:Y:S02]  /*3f7a0*/  IADD3 R10, P4, R10, R2, RZ ;  /* 0x000000020a0a7210 */ /* 0x000fe40007f9e0ff */
[-C--:B------:R-:W-:Y:S02]  /*3f7b0*/  LEA.HI.X.SX32 R9, R246, R3.reuse, 0x1, P3 ;  /* 0x00000003f6097211 */ /* 0x080fe400018f0eff */
[----:B------:R-:W-:Y:S02]  /*3f7c0*/  LEA.HI.X.SX32 R11, R11, R3, 0x1, P4 ;  /* 0x000000030b0b7211 */ /* 0x000fe400020f0eff */
[----:B------:R-:W-:Y:S01]  /*3f7d0*/  PRMT R4, R23, 0x7632, R4 ;  /* 0x0000763217047816 */ /* 0x000fe20000000004 */
[----:B------:R1:W-:Y:S01]  /*3f7e0*/  STG.E.U16 desc[UR60][R8.64], R23 ;  /* 0x0000001708007986 */ /* 0x0003e2000c10153c */
[----:B--2---:R-:W-:Y:S01]  /*3f7f0*/  IMAD R7, R5, 0x39, RZ ;  /* 0x0000003905077824 */ /* 0x004fe200078e02ff */
[----:B------:R-:W2:Y:S01]  /*3f800*/  LDC R246, c[0x0][0x278] ;  /* 0x00009e00fff67b82 */ /* 0x000ea20000000800 */
[----:B0-----:R-:W-:-:S07]  /*3f810*/  IMAD R6, R17, 0x72, RZ ;  /* 0x0000007211067824 */ /* 0x001fce00078e02ff */
[----:B------:R-:W0:Y:S01]  /*3f820*/  LDC R17, c[0x0][0x278] ;  /* 0x00009e00ff117b82 */ /* 0x000e220000000800 */
[----:B------:R3:W-:Y:S07]  /*3f830*/  STG.E.U16 desc[UR60][R10.64], R4 ;  /* 0x000000040a007986 */ /* 0x0007ee000c10153c */
[----:B-1----:R-:W1:Y:S01]  /*3f840*/  LDC R9, c[0x0][0x278] ;  /* 0x00009e00ff097b82 */ /* 0x002e620000000800 */
[----:B---3--:R-:W-:-:S07]  /*3f850*/  IADD3 R4, P3, R22, R2, RZ ;  /* 0x0000000216047210 */ /* 0x008fce0007f7e0ff */
[----:B------:R-:W3:Y:S01]  /*3f860*/  LDC R23, c[0x0][0x278] ;  /* 0x00009e00ff177b82 */ /* 0x000ee20000000800 */
[----:B------:R-:W-:-:S07]  /*3f870*/  LEA.HI.X.SX32 R5, R247, R3, 0x1, P3 ;  /* 0x00000003f7057211 */ /* 0x000fce00018f0eff */
[----:B------:R-:W4:Y:S01]  /*3f880*/  LDC R247, c[0x0][0x278] ;  /* 0x00009e00fff77b82 */ /* 0x000f220000000800 */
[----:B0-----:R-:W-:Y:S01]  /*3f890*/  IMAD R10, R17, 0x76, RZ ;  /* 0x00000076110a7824 */ /* 0x001fe200078e02ff */
[----:B------:R-:W-:-:S06]  /*3f8a0*/  IADD3 R6, P0, R6, R2, RZ ;  /* 0x0000000206067210 */ /* 0x000fcc0007f1e0ff */
[----:B------:R-:W0:Y:S01]  /*3f8b0*/  LDC R17, c[0x0][0x278] ;  /* 0x00009e00ff117b82 */ /* 0x000e220000000800 */
[----:B-1----:R-:W-:Y:S01]  /*3f8c0*/  IMAD R8, R9, 0x74, RZ ;  /* 0x0000007409087824 */ /* 0x002fe200078e02ff */
[----:B------:R1:W-:Y:S01]  /*3f8d0*/  STG.E.U16 desc[UR60][R4.64], R24 ;  /* 0x0000001804007986 */ /* 0x0003e2000c10153c */
[----:B------:R-:W-:-:S05]  /*3f8e0*/  LEA.HI.X.SX32 R7, R7, R3, 0x1, P0 ;  /* 0x0000000307077211 */ /* 0x000fca00000f0eff */
[----:B------:R-:W2:Y:S01]  /*3f8f0*/  LDC R9, c[0x0][0x278] ;  /* 0x00009e00ff097b82 */ /* 0x000ea20000000800 */
[----:B-1----:R-:W-:-:S07]  /*3f900*/  PRMT R24, R24, 0x7632, R24 ;  /* 0x0000763218187816 */ /* 0x002fce0000000018 */
[----:B------:R-:W1:Y:S01]  /*3f910*/  LDC R5, c[0x0][0x278] ;  /* 0x00009e00ff057b82 */ /* 0x000e620000000800 */
[----:B------:R4:W-:Y:S01]  /*3f920*/  STG.E.U16 desc[UR60][R6.64], R24 ;  /* 0x0000001806007986 */ /* 0x0009e2000c10153c */
[----:B------:R-:W-:Y:S01]  /*3f930*/  IADD3 R8, P3, R8, R2, RZ ;  /* 0x0000000208087210 */ /* 0x000fe20007f7e0ff */
[----:B----4-:R-:W-:Y:S02]  /*3f940*/  IMAD R6, R247, 0x7a, RZ ;  /* 0x0000007af7067824 */ /* 0x010fe400078e02ff */
[----:B0-----:R-:W-:-:S03]  /*3f950*/  IMAD R17, R17, 0x3a, RZ ;  /* 0x0000003a11117824 */ /* 0x001fc600078e02ff */
[----:B------:R-:W0:Y:S01]  /*3f960*/  LDC R247, c[0x0][0x278] ;  /* 0x00009e00fff77b82 */ /* 0x000e220000000800 */
[----:B--2---:R-:W-:Y:S01]  /*3f970*/  IMAD R11, R9, 0x3b, RZ ;  /* 0x0000003b090b7824 */ /* 0x004fe200078e02ff */
[----:B------:R-:W-:Y:S02]  /*3f980*/  IADD3 R10, P4, R10, R2, RZ ;  /* 0x000000020a0a7210 */ /* 0x000fe40007f9e0ff */
[----:B------:R-:W-:-:S04]  /*3f990*/  LEA.HI.X.SX32 R9, R17, R3, 0x1, P3 ;  /* 0x0000000311097211 */ /* 0x000fc800018f0eff */
[----:B------:R-:W2:Y:S01]  /*3f9a0*/  LDC R17, c[0x0][0x278] ;  /* 0x00009e00ff117b82 */ /* 0x000ea20000000800 */
[----:B------:R-:W-:Y:S01]  /*3f9b0*/  LEA.HI.X.SX32 R11, R11, R3, 0x1, P4 ;  /* 0x000000030b0b7211 */ /* 0x000fe200020f0eff */
[----:B------:R-:W-:Y:S01]  /*3f9c0*/  IMAD R246, R246, 0x78, RZ ;  /* 0x00000078f6f67824 */ /* 0x000fe200078e02ff */
[----:B------:R-:W-:Y:S01]  /*3f9d0*/  PRMT R4, R25, 0x7632, R4 ;  /* 0x0000763219047816 */ /* 0x000fe20000000004 */
[----:B------:R4:W-:Y:S01]  /*3f9e0*/  STG.E.U16 desc[UR60][R8.64], R25 ;  /* 0x0000001908007986 */ /* 0x0009e2000c10153c */
[----:B------:R-:W-:-:S03]  /*3f9f0*/  IADD3 R6, P3, R6, R2, RZ ;  /* 0x0000000206067210 */ /* 0x000fc60007f7e0ff */
[----:B------:R3:W-:Y:S01]  /*3fa00*/  STG.E.U16 desc[UR60][R10.64], R4 ;  /* 0x000000040a007986 */ /* 0x0007e2000c10153c */
[----:B------:R-:W2:Y:S01]  /*3fa10*/  LDC R24, c[0x0][0x278] ;  /* 0x00009e00ff187b82 */ /* 0x000ea20000000800 */
[----:B0-----:R-:W-:-:S07]  /*3fa20*/  IMAD R7, R247, 0x3d, RZ ;  /* 0x0000003df7077824 */ /* 0x001fce00078e02ff */
[----:B----4-:R-:W0:Y:S01]  /*3fa30*/  LDC R25, c[0x0][0x278] ;  /* 0x00009e00ff197b82 */ /* 0x010e220000000800 */
[----:B---3--:R-:W-:Y:S01]  /*3fa40*/  IADD3 R4, P0, R246, R2, RZ ;  /* 0x00000002f6047210 */ /* 0x008fe20007f1e0ff */
[----:B-1----:R-:W-:Y:S01]  /*3fa50*/  IMAD R8, R5, 0x7c, RZ ;  /* 0x0000007c05087824 */ /* 0x002fe200078e02ff */
[-C--:B------:R-:W-:Y:S02]  /*3fa60*/  LEA.HI.X.SX32 R7, R7, R3.reuse, 0x1, P3 ;  /* 0x0000000307077211 */ /* 0x080fe400018f0eff */
[----:B------:R-:W-:-:S03]  /*3fa70*/  LEA.HI.X.SX32 R5, R252, R3, 0x1, P0 ;  /* 0x00000003fc057211 */ /* 0x000fc600000f0eff */
[----:B------:R-:W1:Y:S01]  /*3fa80*/  LDC R247, c[0x0][0x278] ;  /* 0x00009e00fff77b82 */ /* 0x000e620000000800 */
[----:B------:R-:W-:Y:S02]  /*3fa90*/  PRMT R10, R26, 0x7632, R10 ;  /* 0x000076321a0a7816 */ /* 0x000fe4000000000a */
[----:B------:R-:W-:Y:S01]  /*3faa0*/  IADD3 R8, P4, R8, R2, RZ ;  /* 0x0000000208087210 */ /* 0x000fe20007f9e0ff */
[----:B------:R-:W-:Y:S04]  /*3fab0*/  STG.E.U16 desc[UR60][R4.64], R26 ;  /* 0x0000001a04007986 */ /* 0x000fe8000c10153c */
[----:B------:R3:W-:Y:S01]  /*3fac0*/  STG.E.U16 desc[UR60][R6.64], R10 ;  /* 0x0000000a06007986 */ /* 0x0007e2000c10153c */
[----:B------:R-:W-:Y:S01]  /*3fad0*/  LEA.HI.X.SX32 R9, R245, R3, 0x1, P4 ;  /* 0x00000003f5097211 */ /* 0x000fe200020f0eff */
[----:B--2---:R-:W-:Y:S01]  /*3fae0*/  IMAD R245, R17, 0x7e, RZ ;  /* 0x0000007e11f57824 */ /* 0x004fe200078e02ff */
[----:B------:R-:W2:Y:S08]  /*3faf0*/  LDC R252, c[0x0][0x278] ;  /* 0x00009e00fffc7b82 */ /* 0x000eb00000000800 */
[----:B------:R-:W4:Y:S08]  /*3fb00*/  LDC R17, c[0x0][0x278] ;  /* 0x00009e00ff117b82 */ /* 0x000f300000000800 */
[----:B---3--:R-:W3:Y:S08]  /*3fb10*/  LDC R10, c[0x0][0x278] ;  /* 0x00009e00ff0a7b82 */ /* 0x008ef00000000800 */
[----:B------:R-:W1:Y:S01]  /*3fb20*/  LDC R6, c[0x0][0x278] ;  /* 0x00009e00ff067b82 */ /* 0x000e620000000800 */
[----:B------:R3:W-:Y:S01]  /*3fb30*/  STG.E.U16 desc[UR60][R8.64], R27 ;  /* 0x0000001b08007986 */ /* 0x0007e2000c10153c */
[----:B------:R-:W-:-:S02]  /*3fb40*/  LEA R5, R24, -R24, 0x6 ;  /* 0x8000001818057211 */ /* 0x000fc400078e30ff */
[----:B------:R-:W-:Y:S02]  /*3fb50*/  IADD3 R4, P0, R245, R2, RZ ;  /* 0x00000002f5047210 */ /* 0x000fe40007f1e0ff */
[----:B------:R-:W-:Y:S02]  /*3fb60*/  SHF.L.U32 R7, R23, 0x6, RZ ;  /* 0x0000000617077819 */ /* 0x000fe400000006ff */
[----:B------:R-:W-:Y:S01]  /*3fb70*/  PRMT R11, R27, 0x7632, R11 ;  /* 0x000076321b0b7816 */ /* 0x000fe2000000000b */
[----:B----4-:R-:W-:Y:S01]  /*3fb80*/  IMAD R17, R17, 0x42, RZ ;  /* 0x0000004211117824 */ /* 0x010fe200078e02ff */
[----:B------:R-:W-:Y:S01]  /*3fb90*/  LEA.HI.X.SX32 R5, R5, R3, 0x1, P0 ;  /* 0x0000000305057211 */ /* 0x000fe200000f0eff */
[----:B------:R-:W4:Y:S01]  /*3fba0*/  LDC R26, c[0x0][0x278] ;  /* 0x00009e00ff1a7b82 */ /* 0x000f220000000800 */
[----:B---3--:R-:W-:Y:S02]  /*3fbb0*/  IMAD R8, R10, 0x82, RZ ;  /* 0x000000820a087824 */ /* 0x008fe400078e02ff */
[----:B0-----:R-:W-:Y:S01]  /*3fbc0*/  IMAD R10, R25, 0x84, RZ ;  /* 0x00000084190a7824 */ /* 0x001fe200078e02ff */
[----:B--2---:R-:W-:-:S04]  /*3fbd0*/  LEA R9, R252, R252, 0x6 ;  /* 0x000000fcfc097211 */ /* 0x004fc800078e30ff */
[----:B------:R-:W0:Y:S01]  /*3fbe0*/  LDC R27, c[0x0][0x278] ;  /* 0x00009e00ff1b7b82 */ /* 0x000e220000000800 */
[-C--:B-1----:R-:W-:Y:S02]  /*3fbf0*/  LEA R6, P3, R6, R2.reuse, 0x7 ;  /* 0x0000000206067211 */ /* 0x082fe400078638ff */
[-C--:B------:R-:W-:Y:S02]  /*3fc00*/  IADD3 R8, P0, R8, R2.reuse, RZ ;  /* 0x0000000208087210 */ /* 0x080fe40007f1e0ff */
[-C--:B------:R-:W-:Y:S01]  /*3fc10*/  LEA.HI.X.SX32 R7, R7, R3.reuse, 0x1, P3 ;  /* 0x0000000307077211 */ /* 0x080fe200018f0eff */
[----:B------:R1:W-:Y:S01]  /*3fc20*/  STG.E.U16 desc[UR60][R4.64], R11 ;  /* 0x0000000b04007986 */ /* 0x0003e2000c10153c */
[----:B------:R-:W-:Y:S01]  /*3fc30*/  IADD3 R10, P3, R10, R2, RZ ;  /* 0x000000020a0a7210 */ /* 0x000fe20007f7e0ff */
[----:B------:R-:W2:Y:S01]  /*3fc40*/  LDC R252, c[0x0][0x278] ;  /* 0x00009e00fffc7b82 */ /* 0x000ea20000000800 */
[----:B------:R-:W-:Y:S01]  /*3fc50*/  LEA.HI.X.SX32 R9, R9, R3, 0x1, P0 ;  /* 0x0000000309097211 */ /* 0x000fe200000f0eff */
[----:B------:R3:W-:Y:S01]  /*3fc60*/  STG.E.U16 desc[UR60][R6.64], R28 ;  /* 0x0000001c06007986 */ /* 0x0007e2000c10153c */
[----:B------:R-:W-:-:S05]  /*3fc70*/  IMAD R247, R247, 0x86, RZ ;  /* 0x00000086f7f77824 */ /* 0x000fca00078e02ff */
[----:B------:R-:W2:Y:S01]  /*3fc80*/  LDC R24, c[0x0][0x278] ;  /* 0x00009e00ff187b82 */ /* 0x000ea20000000800 */
[----:B-1----:R-:W-:Y:S02]  /*3fc90*/  PRMT R4, R28, 0x7632, R4 ;  /* 0x000076321c047816 */ /* 0x002fe40000000004 */
[----:B------:R-:W-:-:S05]  /*3fca0*/  LEA.HI.X.SX32 R11, R17, R3, 0x1, P3 ;  /* 0x00000003110b7211 */ /* 0x000fca00018f0eff */
[----:B------:R-:W1:Y:S01]  /*3fcb0*/  LDC R5, c[0x0][0x278] ;  /* 0x00009e00ff057b82 */ /* 0x000e620000000800 */
[----:B------:R-:W-:Y:S04]  /*3fcc0*/  STG.E.U16 desc[UR60][R8.64], R4 ;  /* 0x0000000408007986 */ /* 0x000fe8000c10153c */
[----:B------:R4:W-:Y:S03]  /*3fcd0*/  STG.E.U16 desc[UR60][R10.64], R29 ;  /* 0x0000001d0a007986 */ /* 0x0009e6000c10153c */
[----:B---3--:R-:W3:Y:S08]  /*3fce0*/  LDC R7, c[0x0][0x278] ;  /* 0x00009e00ff077b82 */ /* 0x008ef00000000800 */
[----:B------:R-:W2:Y:S08]  /*3fcf0*/  LDC R28, c[0x0][0x278] ;  /* 0x00009e00ff1c7b82 */ /* 0x000eb00000000800 */
[----:B----4-:R-:W4:Y:S08]  /*3fd00*/  LDC R11, c[0x0][0x278] ;  /* 0x00009e00ff0b7b82 */ /* 0x010f300000000800 */
[----:B------:R-:W2:Y:S01]  /*3fd10*/  LDC R17, c[0x0][0x278] ;  /* 0x00009e00ff117b82 */ /* 0x000ea20000000800 */
[----:B-1----:R-:W-:Y:S01]  /*3fd20*/  IMAD R5, R5, 0x43, RZ ;  /* 0x0000004305057824 */ /* 0x002fe200078e02ff */
[----:B------:R-:W-:Y:S01]  /*3fd30*/  IADD3 R4, P0, R247, R2, RZ ;  /* 0x00000002f7047210 */ /* 0x000fe20007f1e0ff */
[----:B0-----:R-:W-:Y:S01]  /*3fd40*/  IMAD R27, R27, 0x88, RZ ;  /* 0x000000881b1b7824 */ /* 0x001fe200078e02ff */
[----:B------:R-:W-:-:S02]  /*3fd50*/  PRMT R29, R29, 0x7632, R29 ;  /* 0x000076321d1d7816 */ /* 0x000fc4000000001d */
[-C--:B------:R-:W-:Y:S02]  /*3fd60*/  LEA.HI.X.SX32 R5, R5, R3.reuse, 0x1, P0 ;  /* 0x0000000305057211 */ /* 0x080fe400000f0eff */
[-C--:B------:R-:W-:Y:S01]  /*3fd70*/  IADD3 R6, P3, R27, R2.reuse, RZ ;  /* 0x000000021b067210 */ /* 0x080fe20007f7e0ff */
[----:B---3--:R-:W-:Y:S01]  /*3fd80*/  IMAD R9, R7, 0x45, RZ ;  /* 0x0000004507097824 */ /* 0x008fe200078e02ff */
[----:B------:R-:W0:Y:S01]  /*3fd90*/  LDC R23, c[0x0][0x278] ;  /* 0x00009e00ff177b82 */ /* 0x000e220000000800 */
[----:B------:R-:W-:Y:S01]  /*3fda0*/  IMAD R25, R26, 0x8a, RZ ;  /* 0x0000008a1a197824 */ /* 0x000fe200078e02ff */
[----:B------:R-:W-:Y:S01]  /*3fdb0*/  LEA.HI.X.SX32 R7, R244, R3, 0x1, P3 ;  /* 0x00000003f4077211 */ /* 0x000fe200018f0eff */
[----:B----4-:R-:W-:Y:S01]  /*3fdc0*/  IMAD R11, R11, 0x8c, RZ ;  /* 0x0000008c0b0b7824 */ /* 0x010fe200078e02ff */
[----:B------:R1:W-:Y:S01]  /*3fdd0*/  STG.E.U16 desc[UR60][R4.64], R29 ;  /* 0x0000001d04007986 */ /* 0x0003e2000c10153c */
[----:B--2---:R-:W-:Y:S02]  /*3fde0*/  IMAD R28, R28, 0x46, RZ ;  /* 0x000000461c1c7824 */ /* 0x004fe400078e02ff */
[----:B------:R-:W-:Y:S01]  /*3fdf0*/  IMAD R252, R252, 0x8e, RZ ;  /* 0x0000008efcfc7824 */ /* 0x000fe200078e02ff */
[-C--:B------:R-:W-:Y:S01]  /*3fe00*/  IADD3 R8, P4, R25, R2.reuse, RZ ;  /* 0x0000000219087210 */ /* 0x080fe20007f9e0ff */
[----:B------:R2:W-:Y:S01]  /*3fe10*/  STG.E.U16 desc[UR60][R6.64], R30 ;  /* 0x0000001e06007986 */ /* 0x0005e2000c10153c */
[----:B------:R-:W-:Y:S01]  /*3fe20*/  PRMT R10, R30, 0x7632, R10 ;  /* 0x000076321e0a7816 */ /* 0x000fe2000000000a */
[----:B------:R-:W3:Y:S01]  /*3fe30*/  LDC R25, c[0x0][0x278] ;  /* 0x00009e00ff197b82 */ /* 0x000ee20000000800 */
[----:B-1----:R-:W-:-:S07]  /*3fe40*/  IADD3 R4, P3, R11, R2, RZ ;  /* 0x000000020b047210 */ /* 0x002fce0007f7e0ff */
[----:B------:R-:W1:Y:S01]  /*3fe50*/  LDC R244, c[0x0][0x278] ;  /* 0x00009e00fff47b82 */ /* 0x000e620000000800 */
[-C--:B------:R-:W-:Y:S01]  /*3fe60*/  LEA.HI.X.SX32 R5, R28, R3.reuse, 0x1, P3 ;  /* 0x000000031c057211 */ /* 0x080fe200018f0eff */
[----:B--2---:R-:W-:Y:S01]  /*3fe70*/  IMAD R7, R17, 0x47, RZ ;  /* 0x0000004711077824 */ /* 0x004fe200078e02ff */
[----:B------:R-:W-:Y:S02]  /*3fe80*/  IADD3 R6, P0, R252, R2, RZ ;  /* 0x00000002fc067210 */ /* 0x000fe40007f1e0ff */
[----:B------:R-:W-:-:S03]  /*3fe90*/  LEA.HI.X.SX32 R9, R9, R3, 0x1, P4 ;  /* 0x0000000309097211 */ /* 0x000fc600020f0eff */
[----:B------:R-:W2:Y:S01]  /*3fea0*/  LDC R28, c[0x0][0x278] ;  /* 0x00009e00ff1c7b82 */ /* 0x000ea20000000800 */
[----:B------:R-:W-:Y:S02]  /*3feb0*/  LEA.HI.X.SX32 R7, R7, R3, 0x1, P0 ;  /* 0x0000000307077211 */ /* 0x000fe400000f0eff */
[----:B------:R-:W-:Y:S01]  /*3fec0*/  PRMT R17, R31, 0x7632, R17 ;  /* 0x000076321f117816 */ /* 0x000fe20000000011 */
[----:B------:R4:W-:Y:S04]  /*3fed0*/  STG.E.U16 desc[UR60][R8.64], R10 ;  /* 0x0000000a08007986 */ /* 0x0009e8000c10153c */
[----:B------:R-:W-:Y:S01]  /*3fee0*/  STG.E.U16 desc[UR60][R4.64], R31 ;  /* 0x0000001f04007986 */ /* 0x000fe2000c10153c */
[----:B------:R-:W1:Y:S03]  /*3fef0*/  LDC R30, c[0x0][0x278] ;  /* 0x00009e00ff1e7b82 */ /* 0x000e660000000800 */
[----:B------:R0:W-:Y:S01]  /*3ff00*/  STG.E.U16 desc[UR60][R6.64], R17 ;  /* 0x0000001106007986 */ /* 0x0001e2000c10153c */
[----:B----4-:R-:W-:-:S04]  /*3ff10*/  IMAD R8, R24, 0x90, RZ ;  /* 0x0000009018087824 */ /* 0x010fc800078e02ff */
[----:B------:R-:W4:Y:S08]  /*3ff20*/  LDC R26, c[0x0][0x278] ;  /* 0x00009e00ff1a7b82 */ /* 0x000f300000000800 */
[----:B0-----:R-:W0:Y:S01]  /*3ff30*/  LDC R6, c[0x0][0x278] ;  /* 0x00009e00ff067b82 */ /* 0x001e220000000800 */
[----:B--2---:R-:W-:Y:S01]  /*3ff40*/  IMAD R28, R28, 0x48, RZ ;  /* 0x000000481c1c7824 */ /* 0x004fe200078e02ff */
[----:B------:R-:W-:Y:S01]  /*3ff50*/  IADD3 R8, P3, R8, R2, RZ ;  /* 0x0000000208087210 */ /* 0x000fe20007f7e0ff */
[----:B------:R-:W-:-:S02]  /*3ff60*/  IMAD R10, R23, 0x92, RZ ;  /* 0x00000092170a7824 */ /* 0x000fc400078e02ff */
[----:B---3--:R-:W-:Y:S01]  /*3ff70*/  IMAD R11, R25, 0x49, RZ ;  /* 0x00000049190b7824 */ /* 0x008fe200078e02ff */
[-C--:B------:R-:W-:Y:S02]  /*3ff80*/  LEA.HI.X.SX32 R9, R28, R3.reuse, 0x1, P3 ;  /* 0x000000031c097211 */ /* 0x080fe400018f0eff */
[----:B------:R-:W-:Y:S01]  /*3ff90*/  IADD3 R10, P4, R10, R2, RZ ;  /* 0x000000020a0a7210 */ /* 0x000fe20007f9e0ff */
[----:B-1----:R-:W-:Y:S01]  /*3ffa0*/  IMAD R244, R244, 0x94, RZ ;  /* 0x00000094f4f47824 */ /* 0x002fe200078e02ff */
[----:B------:R-:W-:Y:S01]  /*3ffb0*/  PRMT R4, R32, 0x7632, R4 ;  /* 0x0000763220047816 */ /* 0x000fe20000000004 */
[----:B------:R0:W-:Y:S01]  /*3ffc0*/  STG.E.U16 desc[UR60][R8.64], R32 ;  /* 0x0000002008007986 */ /* 0x0001e2000c10153c */
[----:B------:R-:W-:Y:S01]  /*3ffd0*/  LEA.HI.X.SX32 R11, R11, R3, 0x1, P4 ;  /* 0x000000030b0b7211 */ /* 0x000fe200020f0eff */
[----:B------:R-:W1:Y:S04]  /*3ffe0*/  LDC R27, c[0x0][0x278] ;  /* 0x00009e00ff1b7b82 */ /* 0x000e680000000800 */
[----:B------:R2:W-:Y:S01]  /*3fff0*/  STG.E.U16 desc[UR60][R10.64], R4 ;  /* 0x000000040a007986 */ /* 0x0005e2000c10153c */
[----:B------:R-:W-:-:S03]  /*40000*/  IMAD R30, R30, 0x98, RZ ;  /* 0x000000981e1e7824 */ /* 0x000fc600078e02ff */
[----:B------:R-:W3:Y:S01]  /*40010*/  LDC R25, c[0x0][0x278] ;  /* 0x00009e00ff197b82 */ /* 0x000ee20000000800 */
[----:B0-----:R-:W-:-:S07]  /*40020*/  IMAD R32, R6, 0x9a, RZ ;  /* 0x0000009a06207824 */ /* 0x001fce00078e02ff */
[----:B------:R-:W0:Y:S01]  /*40030*/  LDC R9, c[0x0][0x278] ;  /* 0x00009e00ff097b82 */ /* 0x000e220000000800 */
[----:B--2---:R-:W-:-:S07]  /*40040*/  IADD3 R10, P4, R32, R2, RZ ;  /* 0x00000002200a7210 */ /* 0x004fce0007f9e0ff */
[----:B------:R-:W2:Y:S01]  /*40050*/  LDC R32, c[0x0][0x278] ;  /* 0x00009e00ff207b82 */ /* 0x000ea20000000800 */
[----:B------:R-:W-:-:S07]  /*40060*/  IADD3 R4, P3, R244, R2, RZ ;  /* 0x00000002f4047210 */ /* 0x000fce0007f7e0ff */
[----:B------:R-:W3:Y:S01]  /*40070*/  LDC R17, c[0x0][0x278] ;  /* 0x00009e00ff117b82 */ /* 0x000ee20000000800 */
[----:B0-----:R-:W-:-:S07]  /*40080*/  IMAD R9, R9, 0x4a, RZ ;  /* 0x0000004a09097824 */ /* 0x001fce00078e02ff */
[----:B------:R-:W0:Y:S01]  /*40090*/  LDC R29, c[0x0][0x278] ;  /* 0x00009e00ff1d7b82 */ /* 0x000e220000000800 */
[----:B------:R-:W-:Y:S02]  /*400a0*/  LEA.HI.X.SX32 R5, R9, R3, 0x1, P3 ;  /* 0x0000000309057211 */ /* 0x000fe400018f0eff */
[----:B------:R-:W-:Y:S01]  /*400b0*/  IADD3 R8, P3, R30, R2, RZ ;  /* 0x000000021e087210 */ /* 0x000fe20007f7e0ff */
[----:B--2---:R-:W-:-:S04]  /*400c0*/  IMAD R32, R32, 0x4c, RZ ;  /* 0x0000004c20207824 */ /* 0x004fc800078e02ff */
[----:B------:R-:W2:Y:S01]  /*400d0*/  LDC R23, c[0x0][0x278] ;  /* 0x00009e00ff177b82 */ /* 0x000ea20000000800 */
[----:B------:R-:W-:-:S07]  /*400e0*/  LEA.HI.X.SX32 R9, R32, R3, 0x1, P3 ;  /* 0x0000000320097211 */ /* 0x000fce00018f0eff */
[----:B------:R-:W0:Y:S01]  /*400f0*/  LDC R32, c[0x0][0x278] ;  /* 0x00009e00ff207b82 */ /* 0x000e220000000800 */
[----:B----4-:R-:W-:Y:S02]  /*40100*/  IMAD R26, R26, 0x96, RZ ;  /* 0x000000961a1a7824 */ /* 0x010fe400078e02ff */
[----:B-1----:R-:W-:Y:S02]  /*40110*/  IMAD R7, R27, 0x4b, RZ ;  /* 0x0000004b1b077824 */ /* 0x002fe400078e02ff */
[----:B---3--:R-:W-:Y:S01]  /*40120*/  IMAD R11, R25, 0x4d, RZ ;  /* 0x0000004d190b7824 */ /* 0x008fe200078e02ff */
[----:B------:R-:W-:Y:S01]  /*40130*/  IADD3 R6, P0, R26, R2, RZ ;  /* 0x000000021a067210 */ /* 0x000fe20007f1e0ff */
[----:B------:R1:W-:Y:S01]  /*40140*/  STG.E.U16 desc[UR60][R4.64], R33 ;  /* 0x0000002104007986 */ /* 0x0003e2000c10153c */
[----:B------:R-:W3:Y:S02]  /*40150*/  LDC R28, c[0x0][0x278] ;  /* 0x00009e00ff1c7b82 */ /* 0x000ee40000000800 */
[----:B------:R-:W-:-:S02]  /*40160*/  LEA.HI.X.SX32 R7, R7, R3, 0x1, P0 ;  /* 0x0000000307077211 */ /* 0x000fc400000f0eff */
[----:B------:R-:W-:-:S04]  /*40170*/  LEA.HI.X.SX32 R11, R11, R3, 0x1, P4 ;  /* 0x000000030b0b7211 */ /* 0x000fc800020f0eff */
[----:B------:R-:W4:Y:S01]  /*40180*/  LDC R24, c[0x0][0x278] ;  /* 0x00009e00ff187b82 */ /* 0x000f220000000800 */
[----:B-1----:R-:W-:Y:S01]  /*40190*/  PRMT R33, R33, 0x7632, R33 ;  /* 0x0000763221217816 */ /* 0x002fe20000000021 */
[----:B------:R-:W-:Y:S01]  /*401a0*/  IMAD R5, R17, 0x9c, RZ ;  /* 0x0000009c11057824 */ /* 0x000fe200078e02ff */
[----:B------:R-:W-:-:S03]  /*401b0*/  PRMT R4, R34, 0x7632, R4 ;  /* 0x0000763222047816 */ /* 0x000fc60000000004 */
[----:B------:R4:W-:Y:S01]  /*401c0*/  STG.E.U16 desc[UR60][R6.64], R33 ;  /* 0x0000002106007986 */ /* 0x0009e2000c10153c */
[----:B0-----:R-:W-:Y:S01]  /*401d0*/  IMAD R32, R32, 0x4e, RZ ;  /* 0x0000004e20207824 */ /* 0x001fe200078e02ff */
[----:B------:R-:W0:Y:S02]  /*401e0*/  LDC R31, c[0x0][0x278] ;  /* 0x00009e00ff1f7b82 */ /* 0x000e240000000800 */
[----:B------:R1:W-:Y:S04]  /*401f0*/  STG.E.U16 desc[UR60][R8.64], R34 ;  /* 0x0000002208007986 */ /* 0x0003e8000c10153c */
[----:B------:R3:W-:Y:S02]  /*40200*/  STG.E.U16 desc[UR60][R10.64], R4 ;  /* 0x000000040a007986 */ /* 0x0007e4000c10153c */
[----:B------:R-:W0:Y:S01]  /*40210*/  LDC R25, c[0x0][0x278] ;  /* 0x00009e00ff197b82 */ /* 0x000e220000000800 */
[----:B--2---:R-:W-:-:S02]  /*40220*/  IMAD R23, R23, 0x9e, RZ ;  /* 0x0000009e17177824 */ /* 0x004fc400078e02ff */
[----:B----4-:R-:W-:Y:S01]  /*40230*/  IMAD R7, R24, 0x4f, RZ ;  /* 0x0000004f18077824 */ /* 0x010fe200078e02ff */
[----:B------:R-:W-:Y:S01]  /*40240*/  PRMT R17, R35, 0x7632, R17 ;  /* 0x0000763223117816 */ /* 0x000fe20000000011 */
[----:B-1----:R-:W-:-:S03]  /*40250*/  IMAD R8, R29, 0xa0, RZ ;  /* 0x000000a01d087824 */ /* 0x002fc600078e02ff */
[----:B------:R-:W1:Y:S01]  /*40260*/  LDC R26, c[0x0][0x278] ;  /* 0x00009e00ff1a7b82 */ /* 0x000e620000000800 */
[----:B---3--:R-:W-:-:S04]  /*40270*/  IADD3 R4, P3, R5, R2, RZ ;  /* 0x0000000205047210 */ /* 0x008fc80007f7e0ff */
[----:B------:R-:W-:-:S03]  /*40280*/  LEA.HI.X.SX32 R5, R32, R3, 0x1, P3 ;  /* 0x0000000320057211 */ /* 0x000fc600018f0eff */
[----:B------:R-:W2:Y:S01]  /*40290*/  LDC R32, c[0x0][0x278] ;  /* 0x00009e00ff207b82 */ /* 0x000ea20000000800 */
[-C--:B------:R-:W-:Y:S01]  /*402a0*/  IADD3 R8, P3, R8, R2.reuse, RZ ;  /* 0x0000000208087210 */ /* 0x080fe20007f7e0ff */
[----:B------:R-:W-:Y:S01]  /*402b0*/  IMAD R10, R28, 0xa2, RZ ;  /* 0x000000a21c0a7824 */ /* 0x000fe200078e02ff */
[----:B------:R-:W-:Y:S01]  /*402c0*/  IADD3 R6, P0, R23, R2, RZ ;  /* 0x0000000217067210 */ /* 0x000fe20007f1e0ff */
[----:B0-----:R-:W-:-:S04]  /*402d0*/  IMAD R11, R31, 0x51, RZ ;  /* 0x000000511f0b7824 */ /* 0x001fc800078e02ff */
[----:B------:R-:W0:Y:S08]  /*402e0*/  LDC R27, c[0x0][0x278] ;  /* 0x00009e00ff1b7b82 */ /* 0x000e300000000800 */
[----:B------:R-:W3:Y:S01]  /*402f0*/  LDC R30, c[0x0][0x278] ;  /* 0x00009e00ff1e7b82 */ /* 0x000ee20000000800 */
[----:B--2---:R-:W-:Y:S01]  /*40300*/  IMAD R32, R32, 0x50, RZ ;  /* 0x0000005020207824 */ /* 0x004fe200078e02ff */
[----:B------:R-:W-:Y:S01]  /*40310*/  IADD3 R10, P4, R10, R2, RZ ;  /* 0x000000020a0a7210 */ /* 0x000fe20007f9e0ff */
[----:B------:R2:W-:Y:S01]  /*40320*/  STG.E.U16 desc[UR60][R4.64], R35 ;  /* 0x0000002304007986 */ /* 0x0005e2000c10153c */
[----:B------:R-:W-:-:S04]  /*40330*/  LEA.HI.X.SX32 R7, R7, R3, 0x1, P0 ;  /* 0x0000000307077211 */ /* 0x000fc800000f0eff */
[----:B------:R-:W4:Y:S01]  /*40340*/  LDC R23, c[0x0][0x278] ;  /* 0x00009e00ff177b82 */ /* 0x000f220000000800 */
[----:B------:R-:W-:-:S07]  /*40350*/  LEA.HI.X.SX32 R9, R32, R3, 0x1, P3 ;  /* 0x0000000320097211 */ /* 0x000fce00018f0eff */
[----:B------:R-:W3:Y:S01]  /*40360*/  LDC R32, c[0x0][0x278] ;  /* 0x00009e00ff207b82 */ /* 0x000ee20000000800 */
[----:B------:R-:W-:Y:S01]  /*40370*/  LEA.HI.X.SX32 R11, R11, R3, 0x1, P4 ;  /* 0x000000030b0b7211 */ /* 0x000fe200020f0eff */
[----:B--2---:R-:W-:Y:S01]  /*40380*/  IMAD R5, R25, 0xa4, RZ ;  /* 0x000000a419057824 */ /* 0x004fe200078e02ff */
[----:B------:R-:W-:Y:S01]  /*40390*/  PRMT R4, R36, 0x7632, R4 ;  /* 0x0000763224047816 */ /* 0x000fe20000000004 */
[----:B------:R2:W-:Y:S04]  /*403a0*/  STG.E.U16 desc[UR60][R6.64], R17 ;  /* 0x0000001106007986 */ /* 0x0005e8000c10153c */
[----:B------:R-:W-:Y:S01]  /*403b0*/  STG.E.U16 desc[UR60][R8.64], R36 ;  /* 0x0000002408007986 */ /* 0x000fe2000c10153c */
[----:B-1----:R-:W-:Y:S01]  /*403c0*/  IMAD R26, R26, 0xa6, RZ ;  /* 0x000000a61a1a7824 */ /* 0x002fe200078e02ff */
[----:B------:R-:W1:Y:S02]  /*403d0*/  LDC R24, c[0x0][0x278] ;  /* 0x00009e00ff187b82 */ /* 0x000e640000000800 */
[----:B------:R3:W-:Y:S01]  /*403e0*/  STG.E.U16 desc[UR60][R10.64], R4 ;  /* 0x000000040a007986 */ /* 0x0007e2000c10153c */
[----:B0-----:R-:W-:-:S05]  /*403f0*/  IMAD R27, R27, 0xa8, RZ ;  /* 0x000000a81b1b7824 */ /* 0x001fca00078e02ff */
[----:B--2---:R-:W0:Y:S01]  /*40400*/  LDC R17, c[0x0][0x278] ;  /* 0x00009e00ff117b82 */ /* 0x004e220000000800 */
[----:B---3--:R-:W-:Y:S01]  /*40410*/  IMAD R32, R32, 0x52, RZ ;  /* 0x0000005220207824 */ /* 0x008fe200078e02ff */
[----:B------:R-:W-:-:S06]  /*40420*/  IADD3 R4, P0, R5, R2, RZ ;  /* 0x0000000205047210 */ /* 0x000fcc0007f1e0ff */
[----:B------:R-:W2:Y:S01]  /*40430*/  LDC R11, c[0x0][0x278] ;  /* 0x00009e00ff0b7b82 */ /* 0x000ea20000000800 */
[----:B------:R-:W-:-:S07]  /*40440*/  LEA.HI.X.SX32 R5, R32, R3, 0x1, P0 ;  /* 0x0000000320057211 */ /* 0x000fce00000f0eff */
[----:B------:R-:W3:Y:S01]  /*40450*/  LDC R32, c[0x0][0x278] ;  /* 0x00009e00ff207b82 */ /* 0x000ee20000000800 */
[----:B------:R-:W-:-:S07]  /*40460*/  IADD3 R6, P3, R26, R2, RZ ;  /* 0x000000021a067210 */ /* 0x000fce0007f7e0ff */
[----:B------:R-:W1:Y:S01]  /*40470*/  LDC R25, c[0x0][0x278] ;  /* 0x00009e00ff197b82 */ /* 0x000e620000000800 */
[----:B------:R-:W-:-:S07]  /*40480*/  IADD3 R8, P4, R27, R2, RZ ;  /* 0x000000021b087210 */ /* 0x000fce0007f9e0ff */
[----:B------:R-:W1:Y:S01]  /*40490*/  LDC R26, c[0x0][0x278] ;  /* 0x00009e00ff1a7b82 */ /* 0x000e620000000800 */
[----:B------:R-:W-:Y:S01]  /*404a0*/  LEA.HI.X.SX32 R9, R16, R3, 0x1, P4 ;  /* 0x0000000310097211 */ /* 0x000fe200020f0eff */
[----:B---3--:R-:W-:-:S06]  /*404b0*/  IMAD R33, R32, 0x56, RZ ;  /* 0x0000005620217824 */ /* 0x008fcc00078e02ff */
[----:B------:R-:W3:Y:S01]  /*404c0*/  LDC R16, c[0x0][0x278] ;  /* 0x00009e00ff107b82 */ /* 0x000ee20000000800 */
[----:B------:R-:W-:-:S07]  /*404d0*/  IMAD R7, R30, 0x53, RZ ;  /* 0x000000531e077824 */ /* 0x000fce00078e02ff */
[----:B------:R-:W3:Y:S01]  /*404e0*/  LDC R32, c[0x0][0x278] ;  /* 0x00009e00ff207b82 */ /* 0x000ee20000000800 */
[----:B------:R-:W-:Y:S01]  /*404f0*/  LEA.HI.X.SX32 R7, R7, R3, 0x1, P3 ;  /* 0x0000000307077211 */ /* 0x000fe200018f0eff */
[----:B--2---:R-:W-:Y:S01]  /*40500*/  IMAD R11, R11, 0xaa, RZ ;  /* 0x000000aa0b0b7824 */ /* 0x004fe200078e02ff */
[----:B------:R-:W-:Y:S01]  /*40510*/  PRMT R10, R37, 0x7632, R10 ;  /* 0x00007632250a7816 */ /* 0x000fe2000000000a */
[----:B------:R4:W-:Y:S01]  /*40520*/  STG.E.U16 desc[UR60][R4.64], R37 ;  /* 0x0000002504007986 */ /* 0x0009e2000c10153c */
[----:B0-----:R-:W-:-:S03]  /*40530*/  IMAD R17, R17, 0xac, RZ ;  /* 0x000000ac11117824 */ /* 0x001fc600078e02ff */
[----:B------:R-:W0:Y:S01]  /*40540*/  LDC R28, c[0x0][0x278] ;  /* 0x00009e00ff1c7b82 */ /* 0x000e220000000800 */
[----:B------:R1:W-:Y:S04]  /*40550*/  STG.E.U16 desc[UR60][R6.64], R10 ;  /* 0x0000000a06007986 */ /* 0x0003e8000c10153c */
[----:B------:R2:W-:Y:S01]  /*40560*/  STG.E.U16 desc[UR60][R8.64], R38 ;  /* 0x0000002608007986 */ /* 0x0005e2000c10153c */
[----:B----4-:R-:W-:Y:S02]  /*40570*/  IMAD R5, R23, 0x55, RZ ;  /* 0x0000005517057824 */ /* 0x010fe400078e02ff */
[----:B------:R-:W4:Y:S01]  /*40580*/  LDC R29, c[0x0][0x278] ;  /* 0x00009e00ff1d7b82 */ /* 0x000f220000000800 */
[----:B------:R-:W-:Y:S01]  /*40590*/  IADD3 R4, P3, R11, R2, RZ ;  /* 0x000000020b047210 */ /* 0x000fe20007f7e0ff */
[----:B-1----:R-:W-:-:S03]  /*405a0*/  IMAD R10, R25, 0xb0, RZ ;  /* 0x000000b0190a7824 */ /* 0x002fc600078e02ff */
[-C--:B------:R-:W-:Y:S01]  /*405b0*/  LEA.HI.X.SX32 R5, R5, R3.reuse, 0x1, P3 ;  /* 0x0000000305057211 */ /* 0x080fe200018f0eff */
[----:B--2---:R-:W-:Y:S01]  /*405c0*/  IMAD R8, R24, 0xae, RZ ;  /* 0x000000ae18087824 */ /* 0x004fe200078e02ff */
[----:B------:R-:W-:Y:S01]  /*405d0*/  PRMT R38, R38, 0x7632, R38 ;  /* 0x0000763226267816 */ /* 0x000fe20000000026 */
[----:B------:R-:W1:Y:S01]  /*405e0*/  LDC R27, c[0x0][0x278] ;  /* 0x00009e00ff1b7b82 */ /* 0x000e620000000800 */
[-C--:B------:R-:W-:Y:S01]  /*405f0*/  IADD3 R6, P0, R17, R2.reuse, RZ ;  /* 0x0000000211067210 */ /* 0x080fe20007f1e0ff */
[----:B------:R-:W-:Y:S01]  /*40600*/  IMAD R9, R26, 0x57, RZ ;  /* 0x000000571a097824 */ /* 0x000fe200078e02ff */
[-C--:B------:R-:W-:Y:S01]  /*40610*/  IADD3 R8, P3, R8, R2.reuse, RZ ;  /* 0x0000000208087210 */ /* 0x080fe20007f7e0ff */
[----:B---3--:R-:W-:Y:S01]  /*40620*/  IMAD R32, R32, 0x58, RZ ;  /* 0x0000005820207824 */ /* 0x008fe200078e02ff */
[----:B------:R-:W-:Y:S01]  /*40630*/  IADD3 R10, P4, R10, R2, RZ ;  /* 0x000000020a0a7210 */ /* 0x000fe20007f9e0ff */
[----:B------:R2:W-:Y:S02]  /*40640*/  STG.E.U16 desc[UR60][R4.64], R38 ;  /* 0x0000002604007986 */ /* 0x0005e4000c10153c */
[----:B------:R-:W3:Y:S01]  /*40650*/  LDC R36, c[0x0][0x278] ;  /* 0x00009e00ff247b82 */ /* 0x000ee20000000800 */
[----:B------:R-:W-:-:S02]  /*40660*/  LEA.HI.X.SX32 R7, R33, R3, 0x1, P0 ;  /* 0x0000000321077211 */ /* 0x000fc400000f0eff */
[-C--:B------:R-:W-:Y:S02]  /*40670*/  LEA.HI.X.SX32 R9, R9, R3.reuse, 0x1, P3 ;  /* 0x0000000309097211 */ /* 0x080fe400018f0eff */
[----:B------:R-:W-:-:S03]  /*40680*/  LEA.HI.X.SX32 R11, R32, R3, 0x1, P4 ;  /* 0x00000003200b7211 */ /* 0x000fc600020f0eff */
[----:B------:R-:W3:Y:S01]  /*40690*/  LDC R30, c[0x0][0x278] ;  /* 0x00009e00ff1e7b82 */ /* 0x000ee20000000800 */
[----:B--2---:R-:W-:Y:S01]  /*406a0*/  PRMT R4, R39, 0x7632, R4 ;  /* 0x0000763227047816 */ /* 0x004fe20000000004 */
[----:B------:R-:W-:Y:S01]  /*406b0*/  IMAD R16, R16, 0xb2, RZ ;  /* 0x000000b210107824 */ /* 0x000fe200078e02ff */
[----:B------:R0:W-:Y:S05]  /*406c0*/  STG.E.U16 desc[UR60][R6.64], R39 ;  /* 0x0000002706007986 */ /* 0x0001ea000c10153c */
[----:B------:R-:W2:Y:S01]  /*406d0*/  LDC R35, c[0x0][0x278] ;  /* 0x00009e00ff237b82 */ /* 0x000ea20000000800 */
[----:B------:R4:W-:Y:S04]  /*406e0*/  STG.E.U16 desc[UR60][R8.64], R4 ;  /* 0x0000000408007986 */ /* 0x0009e8000c10153c */
[----:B------:R1:W-:Y:S03]  /*406f0*/  STG.E.U16 desc[UR60][R10.64], R40 ;  /* 0x000000280a007986 */ /* 0x0003e6000c10153c */
[----:B------:R-:W2:Y:S01]  /*40700*/  LDC R34, c[0x0][0x278] ;  /* 0x00009e00ff227b82 */ /* 0x000ea20000000800 */
[----:B0-----:R-:W-:Y:S01]  /*40710*/  IMAD R39, R28, 0xb4, RZ ;  /* 0x000000b41c277824 */ /* 0x001fe200078e02ff */
[----:B----4-:R-:W-:-:S06]  /*40720*/  IADD3 R4, P0, R16, R2, RZ ;  /* 0x0000000210047210 */ /* 0x010fcc0007f1e0ff */
[----:B------:R-:W0:Y:S01]  /*40730*/  LDC R33, c[0x0][0x278] ;  /* 0x00009e00ff217b82 */ /* 0x000e220000000800 */
[----:B------:R-:W-:-:S07]  /*40740*/  IMAD R5, R29, 0x59, RZ ;  /* 0x000000591d057824 */ /* 0x000fce00078e02ff */
[----:B-1----:R-:W1:Y:S01]  /*40750*/  LDC R11, c[0x0][0x278] ;  /* 0x00009e00ff0b7b82 */ /* 0x002e620000000800 */
[----:B------:R-:W-:-:S07]  /*40760*/  IADD3 R6, P3, R39, R2, RZ ;  /* 0x0000000227067210 */ /* 0x000fce0007f7e0ff */
[----:B------:R-:W4:Y:S01]  /*40770*/  LDC R16, c[0x0][0x278] ;  /* 0x00009e00ff107b82 */ /* 0x000f220000000800 */
[----:B------:R-:W-:Y:S01]  /*40780*/  IMAD R38, R27, 0xb6, RZ ;  /* 0x000000b61b267824 */ /* 0x000fe200078e02ff */
[----:B------:R-:W-:Y:S02]  /*40790*/  LEA.HI.X.SX32 R5, R5, R3, 0x1, P0 ;  /* 0x0000000305057211 */ /* 0x000fe400000f0eff */
[----:B------:R-:W-:-:S04]  /*407a0*/  PRMT R40, R40, 0x7632, R40 ;  /* 0x0000763228287816 */ /* 0x000fc80000000028 */
[----:B------:R-:W4:Y:S01]  /*407b0*/  LDC R26, c[0x0][0x278] ;  /* 0x00009e00ff1a7b82 */ /* 0x000f220000000800 */
[----:B------:R-:W-:Y:S01]  /*407c0*/  LEA.HI.X.SX32 R7, R15, R3, 0x1, P3 ;  /* 0x000000030f077211 */ /* 0x000fe200018f0eff */
[----:B---3--:R-:W-:Y:S01]  /*407d0*/  IMAD R36, R36, 0xb8, RZ ;  /* 0x000000b824247824 */ /* 0x008fe200078e02ff */
[----:B------:R-:W-:Y:S01]  /*407e0*/  IADD3 R8, P4, R38, R2, RZ ;  /* 0x0000000226087210 */ /* 0x000fe20007f9e0ff */
[----:B------:R-:W-:-:S04]  /*407f0*/  IMAD R9, R30, 0x5b, RZ ;  /* 0x0000005b1e097824 */ /* 0x000fc800078e02ff */
[----:B------:R-:W3:Y:S01]  /*40800*/  LDC R32, c[0x0][0x278] ;  /* 0x00009e00ff207b82 */ /* 0x000ee20000000800 */
[----:B------:R-:W-:Y:S01]  /*40810*/  STG.E.U16 desc[UR60][R4.64], R40 ;  /* 0x0000002804007986 */ /* 0x000fe2000c10153c */
[----:B------:R-:W-:-:S06]  /*40820*/  LEA.HI.X.SX32 R9, R9, R3, 0x1, P4 ;  /* 0x0000000309097211 */ /* 0x000fcc00020f0eff */
[----:B------:R-:W3:Y:S01]  /*40830*/  LDC R24, c[0x0][0x278] ;  /* 0x00009e00ff187b82 */ /* 0x000ee20000000800 */
[----:B------:R0:W-:Y:S01]  /*40840*/  STG.E.U16 desc[UR60][R6.64], R41 ;  /* 0x0000002906007986 */ /* 0x0001e2000c10153c */
[----:B------:R-:W-:Y:S01]  /*40850*/  PRMT R10, R41, 0x7632, R10 ;  /* 0x00007632290a7816 */ /* 0x000fe2000000000a */
[----:B--2---:R-:W-:-:S05]  /*40860*/  IMAD R35, R35, 0xba, RZ ;  /* 0x000000ba23237824 */ /* 0x004fca00078e02ff */
[----:B------:R-:W2:Y:S01]  /*40870*/  LDC R23, c[0x0][0x278] ;  /* 0x00009e00ff177b82 */ /* 0x000ea20000000800 */
[----:B------:R-:W-:Y:S01]  /*40880*/  IMAD R34, R34, 0xbc, RZ ;  /* 0x000000bc22227824 */ /* 0x000fe200078e02ff */
[----:B0-----:R-:W-:-:S06]  /*40890*/  IADD3 R6, P3, R36, R2, RZ ;  /* 0x0000000224067210 */ /* 0x001fcc0007f7e0ff */
[----:B------:R-:W0:Y:S01]  /*408a0*/  LDC R17, c[0x0][0x278] ;  /* 0x00009e00ff117b82 */ /* 0x000e220000000800 */
[----:B------:R-:W-:Y:S01]  /*408b0*/  IMAD R33, R33, 0xbe, RZ ;  /* 0x000000be21217824 */ /* 0x000fe200078e02ff */
[----:B------:R-:W-:-:S06]  /*408c0*/  LEA.HI.X.SX32 R7, R14, R3, 0x1, P3 ;  /* 0x000000030e077211 */ /* 0x000fcc00018f0eff */
[----:B------:R-:W0:Y:S01]  /*408d0*/  LDC R15, c[0x0][0x278] ;  /* 0x00009e00ff0f7b82 */ /* 0x000e220000000800 */
[----:B-1----:R-:W-:Y:S01]  /*408e0*/  IMAD R5, R11, 0x5d, RZ ;  /* 0x0000005d0b057824 */ /* 0x002fe200078e02ff */
[----:B------:R1:W-:Y:S01]  /*408f0*/  STG.E.U16 desc[UR60][R8.64], R10 ;  /* 0x0000000a08007986 */ /* 0x0003e2000c10153c */
[----:B------:R-:W-:-:S05]  /*40900*/  IADD3 R4, P0, R35, R2, RZ ;  /* 0x0000000223047210 */ /* 0x000fca0007f1e0ff */
[----:B------:R-:W0:Y:S01]  /*40910*/  LDC R30, c[0x0][0x278] ;  /* 0x00009e00ff1e7b82 */ /* 0x000e220000000800 */
[----:B----4-:R-:W-:Y:S01]  /*40920*/  IMAD R11, R16, 0x5f, RZ ;  /* 0x0000005f100b7824 */ /* 0x010fe200078e02ff */
[----:B------:R4:W-:Y:S01]  /*40930*/  STG.E.U16 desc[UR60][R6.64], R42 ;  /* 0x0000002a06007986 */ /* 0x0009e2000c10153c */
[-C--:B------:R-:W-:Y:S02]  /*40940*/  LEA.HI.X.SX32 R5, R5, R3.reuse, 0x1, P0 ;  /* 0x0000000305057211 */ /* 0x080fe400000f0eff */
[-C--:B-1----:R-:W-:Y:S02]  /*40950*/  IADD3 R8, P3, R34, R2.reuse, RZ ;  /* 0x0000000222087210 */ /* 0x082fe40007f7e0ff */
[----:B------:R-:W-:Y:S01]  /*40960*/  IADD3 R10, P4, R33, R2, RZ ;  /* 0x00000002210a7210 */ /* 0x000fe20007f9e0ff */
[----:B------:R-:W1:Y:S01]  /*40970*/  LDC R25, c[0x0][0x278] ;  /* 0x00009e00ff197b82 */ /* 0x000e620000000800 */
[-C--:B------:R-:W-:Y:S01]  /*40980*/  LEA.HI.X.SX32 R9, R13, R3.reuse, 0x1, P3 ;  /* 0x000000030d097211 */ /* 0x080fe200018f0eff */
[----:B------:R-:W-:Y:S01]  /*40990*/  IMAD R26, R26, 0xc0, RZ ;  /* 0x000000c01a1a7824 */ /* 0x000fe200078e02ff */
[----:B------:R-:W-:-:S02]  /*409a0*/  LEA.HI.X.SX32 R11, R11, R3, 0x1, P4 ;  /* 0x000000030b0b7211 */ /* 0x000fc400020f0eff */
[----:B----4-:R-:W-:Y:S02]  /*409b0*/  PRMT R42, R42, 0x7632, R42 ;  /* 0x000076322a2a7816 */ /* 0x010fe4000000002a */
[----:B------:R-:W-:Y:S01]  /*409c0*/  PRMT R6, R43, 0x7632, R6 ;  /* 0x000076322b067816 */ /* 0x000fe20000000006 */
[----:B---3--:R-:W-:Y:S01]  /*409d0*/  IMAD R32, R32, 0x60, RZ ;  /* 0x0000006020207824 */ /* 0x008fe200078e02ff */
[----:B------:R-:W3:Y:S01]  /*409e0*/  LDC R27, c[0x0][0x278] ;  /* 0x00009e00ff1b7b82 */ /* 0x000ee20000000800 */
[----:B------:R2:W-:Y:S01]  /*409f0*/  STG.E.U16 desc[UR60][R4.64], R42 ;  /* 0x0000002a04007986 */ /* 0x0005e2000c10153c */
[----:B------:R-:W-:-:S03]  /*40a00*/  IMAD R24, R24, 0xc2, RZ ;  /* 0x000000c218187824 */ /* 0x000fc600078e02ff */
[----:B------:R-:W-:Y:S03]  /*40a10*/  STG.E.U16 desc[UR60][R8.64], R43 ;  /* 0x0000002b08007986 */ /* 0x000fe6000c10153c */
[----:B------:R-:W4:Y:S01]  /*40a20*/  LDC R29, c[0x0][0x278] ;  /* 0x00009e00ff1d7b82 */ /* 0x000f220000000800 */
[----:B------:R0:W-:Y:S01]  /*40a30*/  STG.E.U16 desc[UR60][R10.64], R6 ;  /* 0x000000060a007986 */ /* 0x0001e2000c10153c */
[----:B--2---:R-:W-:Y:S02]  /*40a40*/  IMAD R4, R23, 0xc4, RZ ;  /* 0x000000c417047824 */ /* 0x004fe400078e02ff */
[----:B0-----:R-:W-:-:S04]  /*40a50*/  IMAD R5, R17, 0xc6, RZ ;  /* 0x000000c611057824 */ /* 0x001fc800078e02ff */
[----:B------:R-:W0:Y:S01]  /*40a60*/  LDC R28, c[0x0][0x278] ;  /* 0x00009e00ff1c7b82 */ /* 0x000e220000000800 */
[-C--:B------:R-:W-:Y:S01]  /*40a70*/  IADD3 R6, P3, R26, R2.reuse, RZ ;  /* 0x000000021a067210 */ /* 0x080fe20007f7e0ff */
[----:B------:R-:W-:Y:S01]  /*40a80*/  IMAD R9, R15, 0x61, RZ ;  /* 0x000000610f097824 */ /* 0x000fe200078e02ff */
[----:B------:R-:W-:Y:S01]  /*40a90*/  IADD3 R8, P0, R24, R2, RZ ;  /* 0x0000000218087210 */ /* 0x000fe20007f1e0ff */
[----:B------:R-:W-:Y:S01]  /*40aa0*/  IMAD R13, R30, 0x63, RZ ;  /* 0x000000631e0d7824 */ /* 0x000fe200078e02ff */
[----:B------:R-:W-:-:S03]  /*40ab0*/  LEA.HI.X.SX32 R7, R32, R3, 0x1, P3 ;  /* 0x0000000320077211 */ /* 0x000fc600018f0eff */
[----:B------:R-:W2:Y:S01]  /*40ac0*/  LDC R16, c[0x0][0x278] ;  /* 0x00009e00ff107b82 */ /* 0x000ea20000000800 */
[-C--:B------:R-:W-:Y:S02]  /*40ad0*/  IADD3 R10, P3, R4, R2.reuse, RZ ;  /* 0x00000002040a7210 */ /* 0x080fe40007f7e0ff */
[----:B------:R-:W-:Y:S01]  /*40ae0*/  IADD3 R14, P4, R5, R2, RZ ;  /* 0x00000002050e7210 */ /* 0x000fe20007f9e0ff */
[----:B------:R1:W-:Y:S01]  /*40af0*/  STG.E.U16 desc[UR60][R6.64], R44 ;  /* 0x0000002c06007986 */ /* 0x0003e2000c10153c */
[-C--:B------:R-:W-:Y:S02]  /*40b00*/  LEA.HI.X.SX32 R9, R9, R3.reuse, 0x1, P0 ;  /* 0x0000000309097211 */ /* 0x080fe400000f0eff */
[-C--:B------:R-:W-:Y:S01]  /*40b10*/  LEA.HI.X.SX32 R11, R12, R3.reuse, 0x1, P3 ;  /* 0x000000030c0b7211 */ /* 0x080fe200018f0eff */
[----:B------:R-:W2:Y:S01]  /*40b20*/  LDC R23, c[0x0][0x278] ;  /* 0x00009e00ff177b82 */ /* 0x000ea20000000800 */
[----:B------:R-:W-:Y:S02]  /*40b30*/  LEA.HI.X.SX32 R15, R13, R3, 0x1, P4 ;  /* 0x000000030d0f7211 */ /* 0x000fe400020f0eff */
[----:B-1----:R-:W-:-:S05]  /*40b40*/  PRMT R44, R44, 0x7632, R44 ;  /* 0x000076322c2c7816 */ /* 0x002fca000000002c */
[----:B------:R-:W1:Y:S01]  /*40b50*/  LDC R17, c[0x0][0x278] ;  /* 0x00009e00ff117b82 */ /* 0x000e620000000800 */
[----:B------:R-:W-:Y:S01]  /*40b60*/  PRMT R6, R45, 0x7632, R6 ;  /* 0x000076322d067816 */ /* 0x000fe20000000006 */
[----:B------:R-:W-:Y:S04]  /*40b70*/  STG.E.U16 desc[UR60][R8.64], R44 ;  /* 0x0000002c08007986 */ /* 0x000fe8000c10153c */
[----:B------:R-:W-:Y:S02]  /*40b80*/  STG.E.U16 desc[UR60][R10.64], R45 ;  /* 0x0000002d0a007986 */ /* 0x000fe4000c10153c */
[----:B------:R-:W2:Y:S02]  /*40b90*/  LDC R31, c[0x0][0x278] ;  /* 0x00009e00ff1f7b82 */ /* 0x000ea40000000800 */
[----:B------:R3:W-:Y:S06]  /*40ba0*/  STG.E.U16 desc[UR60][R14.64], R6 ;  /* 0x000000060e007986 */ /* 0x0007ec000c10153c */
[----:B------:R-:W1:Y:S01]  /*40bb0*/  LDC R32, c[0x0][0x278] ;  /* 0x00009e00ff207b82 */ /* 0x000e620000000800 */
[----:B---3--:R-:W-:-:S07]  /*40bc0*/  IMAD R6, R25, 0xc8, RZ ;  /* 0x000000c819067824 */ /* 0x008fce00078e02ff */
[----:B------:R-:W3:Y:S01]  /*40bd0*/  LDC R37, c[0x0][0x278] ;  /* 0x00009e00ff257b82 */ /* 0x000ee20000000800 */
[----:B------:R-:W-:Y:S01]  /*40be0*/  IMAD R8, R27, 0xca, RZ ;  /* 0x000000ca1b087824 */ /* 0x000fe200078e02ff */
[----:B------:R-:W-:Y:S01]  /*40bf0*/  IADD3 R10, P0, R6, R2, RZ ;  /* 0x00000002060a7210 */ /* 0x000fe20007f1e0ff */
[----:B----4-:R-:W-:-:S03]  /*40c00*/  IMAD R9, R29, 0x65, RZ ;  /* 0x000000651d097824 */ /* 0x010fc600078e02ff */
[----:B------:R-:W-:Y:S01]  /*40c10*/  LEA.HI.X.SX32 R11, R19, R3, 0x1, P0 ;  /* 0x00000003130b7211 */ /* 0x000fe200000f0eff */
[----:B0-----:R-:W-:Y:S01]  /*40c20*/  IMAD R7, R28, 0xcc, RZ ;  /* 0x000000cc1c077824 */ /* 0x001fe200078e02ff */
[----:B------:R-:W0:Y:S01]  /*40c30*/  LDC R19, c[0x0][0x278] ;  /* 0x00009e00ff137b82 */ /* 0x000e220000000800 */
[----:B------:R-:W-:-:S04]  /*40c40*/  IADD3 R12, P3, R8, R2, RZ ;  /* 0x00000002080c7210 */ /* 0x000fc80007f7e0ff */
[----:B------:R-:W-:Y:S02]  /*40c50*/  LEA.HI.X.SX32 R13, R9, R3, 0x1, P3 ;  /* 0x00000003090d7211 */ /* 0x000fe400018f0eff */
[----:B------:R-:W-:Y:S01]  /*40c60*/  PRMT R9, R46, 0x7632, R9 ;  /* 0x000076322e097816 */ /* 0x000fe20000000009 */
[----:B------:R-:W4:Y:S01]  /*40c70*/  LDC R25, c[0x0][0x278] ;  /* 0x00009e00ff197b82 */ /* 0x000f220000000800 */
[----:B------:R-:W-:Y:S01]  /*40c80*/  STG.E.U16 desc[UR60][R10.64], R46 ;  /* 0x0000002e0a007986 */ /* 0x000fe2000c10153c */
[----:B------:R-:W-:-:S03]  /*40c90*/  IADD3 R14, P4, R7, R2, RZ ;  /* 0x00000002070e7210 */ /* 0x000fc60007f9e0ff */
[----:B------:R1:W-:Y:S03]  /*40ca0*/  STG.E.U16 desc[UR60][R12.64], R9 ;  /* 0x000000090c007986 */ /* 0x0003e6000c10153c */
[----:B------:R-:W3:Y:S01]  /*40cb0*/  LDC R28, c[0x0][0x278] ;  /* 0x00009e00ff1c7b82 */ /* 0x000ee20000000800 */
[----:B------:R-:W-:Y:S01]  /*40cc0*/  LEA.HI.X.SX32 R15, R18, R3, 0x1, P4 ;  /* 0x00000003120f7211 */ /* 0x000fe200020f0eff */
[----:B--2---:R-:W-:Y:S02]  /*40cd0*/  IMAD R31, R31, 0xd2, RZ ;  /* 0x000000d21f1f7824 */ /* 0x004fe400078e02ff */
[----:B-1----:R-:W-:-:S04]  /*40ce0*/  IMAD R32, R32, 0xd4, RZ ;  /* 0x000000d420207824 */ /* 0x002fc800078e02ff */
[----:B------:R-:W1:Y:S01]  /*40cf0*/  LDC R41, c[0x0][0x278] ;  /* 0x00009e00ff297b82 */ /* 0x000e620000000800 */
[----:B------:R-:W-:Y:S02]  /*40d00*/  IMAD R9, R16, 0xce, RZ ;  /* 0x000000ce10097824 */ /* 0x000fe400078e02ff */
[----:B------:R-:W-:Y:S02]  /*40d10*/  IMAD R13, R23, 0x67, RZ ;  /* 0x00000067170d7824 */ /* 0x000fe400078e02ff */
[----:B------:R-:W-:Y:S01]  /*40d20*/  IMAD R10, R17, 0xd0, RZ ;  /* 0x000000d0110a7824 */ /* 0x000fe200078e02ff */
[-C--:B------:R-:W-:Y:S01]  /*40d30*/  IADD3 R12, P3, R9, R2.reuse, RZ ;  /* 0x00000002090c7210 */ /* 0x080fe20007f7e0ff */
[----:B------:R2:W-:Y:S01]  /*40d40*/  STG.E.U16 desc[UR60][R14.64], R47 ;  /* 0x0000002f0e007986 */ /* 0x0005e2000c10153c */
[----:B------:R-:W-:Y:S01]  /*40d50*/  PRMT R11, R47, 0x7632, R11 ;  /* 0x000076322f0b7816 */ /* 0x000fe2000000000b */
[----:B0-----:R-:W-:Y:S01]  /*40d60*/  IMAD R17, R19, 0x69, RZ ;  /* 0x0000006913117824 */ /* 0x001fe200078e02ff */
[----:B------:R-:W-:Y:S01]  /*40d70*/  LEA.HI.X.SX32 R13, R13, R3, 0x1, P3 ;  /* 0x000000030d0d7211 */ /* 0x000fe200018f0eff */
[----:B------:R-:W0:Y:S01]  /*40d80*/  LDC R27, c[0x0][0x278] ;  /* 0x00009e00ff1b7b82 */ /* 0x000e220000000800 */
[----:B------:R-:W-:-:S02]  /*40d90*/  IADD3 R16, P3, R31, R2, RZ ;  /* 0x000000021f107210 */ /* 0x000fc40007f7e0ff */
[-C--:B------:R-:W-:Y:S01]  /*40da0*/  IADD3 R18, P4, R32, R2.reuse, RZ ;  /* 0x0000000220127210 */ /* 0x080fe20007f9e0ff */
[----:B------:R4:W-:Y:S01]  /*40db0*/  STG.E.U16 desc[UR60][R12.64], R11 ;  /* 0x0000000b0c007986 */ /* 0x0009e2000c10153c */
[----:B--2---:R-:W-:-:S03]  /*40dc0*/  IADD3 R14, P0, R10, R2, RZ ;  /* 0x000000020a0e7210 */ /* 0x004fc60007f1e0ff */
[----:B------:R-:W2:Y:S01]  /*40dd0*/  LDC R40, c[0x0][0x278] ;  /* 0x00009e00ff287b82 */ /* 0x000ea20000000800 */
[-C--:B------:R-:W-:Y:S02]  /*40de0*/  LEA.HI.X.SX32 R17, R17, R3.reuse, 0x1, P3 ;  /* 0x0000000311117211 */ /* 0x080fe400018f0eff */
[-C--:B------:R-:W-:Y:S02]  /*40df0*/  LEA.HI.X.SX32 R15, R21, R3.reuse, 0x1, P0 ;  /* 0x00000003150f7211 */ /* 0x080fe400000f0eff */
[----:B------:R-:W-:Y:S02]  /*40e00*/  LEA.HI.X.SX32 R19, R20, R3, 0x1, P4 ;  /* 0x0000000314137211 */ /* 0x000fe400020f0eff */
[----:B----4-:R-:W-:Y:S01]  /*40e10*/  PRMT R11, R48, 0x7632, R11 ;  /* 0x00007632300b7816 */ /* 0x010fe2000000000b */
[----:B------:R-:W4:Y:S01]  /*40e20*/  LDC R20, c[0x0][0x278] ;  /* 0x00009e00ff147b82 */ /* 0x000f220000000800 */
[----:B------:R-:W-:Y:S01]  /*40e30*/  STG.E.U16 desc[UR60][R14.64], R48 ;  /* 0x000000300e007986 */ /* 0x000fe2000c10153c */
[----:B---3--:R-:W-:-:S03]  /*40e40*/  IMAD R28, R28, 0xd8, RZ ;  /* 0x000000d81c1c7824 */ /* 0x008fc600078e02ff */
[----:B------:R3:W-:Y:S03]  /*40e50*/  STG.E.U16 desc[UR60][R16.64], R11 ;  /* 0x0000000b10007986 */ /* 0x0007e6000c10153c */
[----:B------:R-:W4:Y:S01]  /*40e60*/  LDC R21, c[0x0][0x278] ;  /* 0x00009e00ff157b82 */ /* 0x000f220000000800 */
[----:B------:R0:W-:Y:S01]  /*40e70*/  STG.E.U16 desc[UR60][R18.64], R49 ;  /* 0x0000003112007986 */ /* 0x0001e2000c10153c */
[----:B------:R-:W-:-:S06]  /*40e80*/  IMAD R13, R37, 0x6b, RZ ;  /* 0x0000006b250d7824 */ /* 0x000fcc00078e02ff */
[----:B------:R-:W4:Y:S01]  /*40e90*/  LDC R46, c[0x0][0x278] ;  /* 0x00009e00ff2e7b82 */ /* 0x000f220000000800 */
[----:B---3--:R-:W-:Y:S01]  /*40ea0*/  IMAD R11, R25, 0xd6, RZ ;  /* 0x000000d6190b7824 */ /* 0x008fe200078e02ff */
[----:B------:R-:W-:Y:S01]  /*40eb0*/  IADD3 R14, P3, R28, R2, RZ ;  /* 0x000000021c0e7210 */ /* 0x000fe20007f7e0ff */
[----:B-1----:R-:W-:-:S05]  /*40ec0*/  IMAD R41, R41, 0x6c, RZ ;  /* 0x0000006c29297824 */ /* 0x002fca00078e02ff */
[----:B------:R-:W1:Y:S01]  /*40ed0*/  LDC R30, c[0x0][0x278] ;  /* 0x00009e00ff1e7b82 */ /* 0x000e620000000800 */
[----:B------:R-:W-:-:S07]  /*40ee0*/  IADD3 R12, P0, R11, R2, RZ ;  /* 0x000000020b0c7210 */ /* 0x000fce0007f1e0ff */
[----:B------:R-:W3:Y:S01]  /*40ef0*/  LDC R29, c[0x0][0x278] ;  /* 0x00009e00ff1d7b82 */ /* 0x000ee20000000800 */
[----:B------:R-:W-:-:S07]  /*40f00*/  LEA.HI.X.SX32 R13, R13, R3, 0x1, P0 ;  /* 0x000000030d0d7211 */ /* 0x000fce00000f0eff */
[----:B0-----:R-:W0:Y:S01]  /*40f10*/  LDC R19, c[0x0][0x278] ;  /* 0x00009e00ff137b82 */ /* 0x001e220000000800 */
[----:B------:R-:W-:Y:S02]  /*40f20*/  PRMT R49, R49, 0x7632, R49 ;  /* 0x0000763231317816 */ /* 0x000fe40000000031 */
[----:B------:R-:W-:-:S05]  /*40f30*/  LEA.HI.X.SX32 R15, R41, R3, 0x1, P3 ;  /* 0x00000003290f7211 */ /* 0x000fca00018f0eff */
[----:B------:R-:W0:Y:S01]  /*40f40*/  LDC R23, c[0x0][0x278] ;  /* 0x00009e00ff177b82 */ /* 0x000e220000000800 */
[----:B------:R-:W-:Y:S01]  /*40f50*/  IMAD R27, R27, 0xda, RZ ;  /* 0x000000da1b1b7824 */ /* 0x000fe200078e02ff */
[----:B------:R4:W-:Y:S06]  /*40f60*/  STG.E.U16 desc[UR60][R12.64], R49 ;  /* 0x000000310c007986 */ /* 0x0009ec000c10153c */
[----:B------:R-:W0:Y:S01]  /*40f70*/  LDC R41, c[0x0][0x278] ;  /* 0x00009e00ff297b82 */ /* 0x000e220000000800 */
[----:B--2---:R-:W-:Y:S01]  /*40f80*/  IMAD R17, R40, 0x6d, RZ ;  /* 0x0000006d28117824 */ /* 0x004fe200078e02ff */
[----:B------:R-:W-:Y:S01]  /*40f90*/  IADD3 R16, P4, R27, R2, RZ ;  /* 0x000000021b107210 */ /* 0x000fe20007f9e0ff */
[----:B----4-:R-:W-:-:S05]  /*40fa0*/  IMAD R20, R20, 0xdc, RZ ;  /* 0x000000dc14147824 */ /* 0x010fca00078e02ff */
[----:B------:R-:W2:Y:S01]  /*40fb0*/  LDC R49, c[0x0][0x278] ;  /* 0x00009e00ff317b82 */ /* 0x000ea20000000800 */
[-C--:B------:R-:W-:Y:S01]  /*40fc0*/  LEA.HI.X.SX32 R17, R17, R3.reuse, 0x1, P4 ;  /* 0x0000000311117211 */ /* 0x080fe200020f0eff */
[----:B------:R-:W-:Y:S01]  /*40fd0*/  IMAD R21, R21, 0xde, RZ ;  /* 0x000000de15157824 */ /* 0x000fe200078e02ff */
[----:B------:R-:W-:Y:S01]  /*40fe0*/  PRMT R18, R50, 0x7632, R18 ;  /* 0x0000763232127816 */ /* 0x000fe20000000012 */
[----:B------:R-:W-:Y:S01]  /*40ff0*/  IMAD R46, R46, 0x6e, RZ ;  /* 0x0000006e2e2e7824 */ /* 0x000fe200078e02ff */
[-C--:B------:R-:W-:Y:S01]  /*41000*/  IADD3 R12, P3, R20, R2.reuse, RZ ;  /* 0x00000002140c7210 */ /* 0x080fe20007f7e0ff */
[----:B-1----:R-:W-:Y:S01]  /*41010*/  IMAD R30, R30, 0xe0, RZ ;  /* 0x000000e01e1e7824 */ /* 0x002fe200078e02ff */
[----:B------:R0:W-:Y:S01]  /*41020*/  STG.E.U16 desc[UR60][R14.64], R50 ;  /* 0x000000320e007986 */ /* 0x0001e2000c10153c */
[----:B---3--:R-:W-:Y:S01]  /*41030*/  IMAD R29, R29, 0xe2, RZ ;  /* 0x000000e21d1d7824 */ /* 0x008fe200078e02ff */
[----:B------:R-:W-:Y:S01]  /*41040*/  LEA.HI.X.SX32 R13, R46, R3, 0x1, P3 ;  /* 0x000000032e0d7211 */ /* 0x000fe200018f0eff */
[----:B------:R-:W1:Y:S01]  /*41050*/  LDC R44, c[0x0][0x278] ;  /* 0x00009e00ff2c7b82 */ /* 0x000e620000000800 */
[----:B------:R3:W-:Y:S07]  /*41060*/  STG.E.U16 desc[UR60][R16.64], R18 ;  /* 0x0000001210007986 */ /* 0x0007ee000c10153c */
[----:B------:R-:W4:Y:S01]  /*41070*/  LDC R42, c[0x0][0x278] ;  /* 0x00009e00ff2a7b82 */ /* 0x000f220000000800 */
[----:B0-----:R-:W-:Y:S01]  /*41080*/  IMAD R15, R19, 0x6f, RZ ;  /* 0x0000006f130f7824 */ /* 0x001fe200078e02ff */
[-C--:B------:R-:W-:Y:S01]  /*41090*/  IADD3 R14, P0, R21, R2.reuse, RZ ;  /* 0x00000002150e7210 */ /* 0x080fe20007f1e0ff */
[----:B------:R-:W-:Y:S01]  /*410a0*/  IMAD R19, R23, 0x71, RZ ;  /* 0x0000007117137824 */ /* 0x000fe200078e02ff */
[----:B---3--:R-:W-:-:S02]  /*410b0*/  IADD3 R16, P3, R30, R2, RZ ;  /* 0x000000021e107210 */ /* 0x008fc40007f7e0ff */
[----:B------:R-:W-:Y:S01]  /*410c0*/  IADD3 R18, P4, R29, R2, RZ ;  /* 0x000000021d127210 */ /* 0x000fe20007f9e0ff */
[----:B------:R0:W-:Y:S01]  /*410d0*/  STG.E.U16 desc[UR60][R12.64], R51 ;  /* 0x000000330c007986 */ /* 0x0001e2000c10153c */
[-C--:B------:R-:W-:Y:S01]  /*410e0*/  LEA.HI.X.SX32 R15, R15, R3.reuse, 0x1, P0 ;  /* 0x000000030f0f7211 */ /* 0x080fe200000f0eff */
[----:B--2---:R-:W-:Y:S01]  /*410f0*/  IMAD R49, R49, 0x72, RZ ;  /* 0x0000007231317824 */ /* 0x004fe200078e02ff */
[----:B------:R-:W-:Y:S01]  /*41100*/  PRMT R23, R51, 0x7632, R23 ;  /* 0x0000763233177816 */ /* 0x000fe20000000017 */
[----:B------:R-:W2:Y:S01]  /*41110*/  LDC R45, c[0x0][0x278] ;  /* 0x00009e00ff2d7b82 */ /* 0x000ea20000000800 */
[-C--:B------:R-:W-:Y:S01]  /*41120*/  LEA.HI.X.SX32 R17, R22, R3.reuse, 0x1, P3 ;  /* 0x0000000316117211 */ /* 0x080fe200018f0eff */
[----:B------:R-:W-:Y:S01]  /*41130*/  IMAD R22, R41, 0xe4, RZ ;  /* 0x000000e429167824 */ /* 0x000fe200078e02ff */
[----:B------:R-:W-:Y:S01]  /*41140*/  LEA.HI.X.SX32 R19, R19, R3, 0x1, P4 ;  /* 0x0000000313137211 */ /* 0x000fe200020f0eff */
[----:B------:R-:W-:Y:S01]  /*41150*/  STG.E.U16 desc[UR60][R14.64], R23 ;  /* 0x000000170e007986 */ /* 0x000fe2000c10153c */
[----:B0-----:R-:W-:-:S03]  /*41160*/  PRMT R12, R52, 0x7632, R12 ;  /* 0x00007632340c7816 */ /* 0x001fc6000000000c */
[----:B------:R-:W-:Y:S01]  /*41170*/  STG.E.U16 desc[UR60][R16.64], R52 ;  /* 0x0000003410007986 */ /* 0x000fe2000c10153c */
[----:B------:R-:W0:Y:S03]  /*41180*/  LDC R43, c[0x0][0x278] ;  /* 0x00009e00ff2b7b82 */ /* 0x000e260000000800 */
[----:B------:R3:W-:Y:S01]  /*41190*/  STG.E.U16 desc[UR60][R18.64], R12 ;  /* 0x0000000c12007986 */ /* 0x0007e2000c10153c */
[----:B-1----:R-:W-:-:S04]  /*411a0*/  IMAD R41, R44, 0xe8, RZ ;  /* 0x000000e82c297824 */ /* 0x002fc800078e02ff */
[----:B------:R-:W1:Y:S01]  /*411b0*/  LDC R40, c[0x0][0x278] ;  /* 0x00009e00ff287b82 */ /* 0x000e620000000800 */
[----:B---3--:R-:W-:-:S07]  /*411c0*/  IADD3 R12, P3, R22, R2, RZ ;  /* 0x00000002160c7210 */ /* 0x008fce0007f7e0ff */
[----:B------:R-:W3:Y:S01]  /*411d0*/  LDC R25, c[0x0][0x278] ;  /* 0x00009e00ff197b82 */ /* 0x000ee20000000800 */
[----:B------:R-:W-:-:S07]  /*411e0*/  LEA.HI.X.SX32 R13, R49, R3, 0x1, P3 ;  /* 0x00000003310d7211 */ /* 0x000fce00018f0eff */
[----:B------:R-:W1:Y:S01]  /*411f0*/  LDC R49, c[0x0][0x278] ;  /* 0x00009e00ff317b82 */ /* 0x000e620000000800 */
[-C--:B------:R-:W-:Y:S01]  /*41200*/  IADD3 R16, P3, R41, R2.reuse, RZ ;  /* 0x0000000229107210 */ /* 0x080fe20007f7e0ff */
[----:B----4-:R-:W-:Y:S02]  /*41210*/  IMAD R23, R42, 0xe6, RZ ;  /* 0x000000e62a177824 */ /* 0x010fe400078e02ff */
[----:B--2---:R-:W-:Y:S02]  /*41220*/  IMAD R44, R45, 0xea, RZ ;  /* 0x000000ea2d2c7824 */ /* 0x004fe400078e02ff */
[----:B0-----:R-:W-:Y:S02]  /*41230*/  IMAD R15, R43, 0x73, RZ ;  /* 0x000000732b0f7824 */ /* 0x001fe400078e02ff */
[----:B------:R-:W0:Y:S08]  /*41240*/  LDC R46, c[0x0][0x278] ;  /* 0x00009e00ff2e7b82 */ /* 0x000e300000000800 */
[----:B------:R-:W2:Y:S01]  /*41250*/  LDC R47, c[0x0][0x278] ;  /* 0x00009e00ff2f7b82 */ /* 0x000ea20000000800 */
[----:B-1----:R-:W-:Y:S01]  /*41260*/  IMAD R49, R49, 0x74, RZ ;  /* 0x0000007431317824 */ /* 0x002fe200078e02ff */
[-C--:B------:R-:W-:Y:S01]  /*41270*/  IADD3 R14, P0, R23, R2.reuse, RZ ;  /* 0x00000002170e7210 */ /* 0x080fe20007f1e0ff */
[----:B------:R-:W-:Y:S01]  /*41280*/  IMAD R19, R40, 0x75, RZ ;  /* 0x0000007528137824 */ /* 0x000fe200078e02ff */
[----:B------:R-:W-:Y:S01]  /*41290*/  IADD3 R18, P4, R44, R2, RZ ;  /* 0x000000022c127210 */ /* 0x000fe20007f9e0ff */
[----:B------:R1:W-:Y:S01]  /*412a0*/  STG.E.U16 desc[UR60][R12.64], R53 ;  /* 0x000000350c007986 */ /* 0x0003e2000c10153c */
[-C--:B------:R-:W-:Y:S01]  /*412b0*/  LEA.HI.X.SX32 R17, R49, R3.reuse, 0x1, P3 ;  /* 0x0000000331117211 */ /* 0x080fe200018f0eff */
[----:B---3--:R-:W-:Y:S01]  /*412c0*/  IMAD R25, R25, 0xec, RZ ;  /* 0x000000ec19197824 */ /* 0x008fe200078e02ff */
[----:B------:R-:W3:Y:S01]  /*412d0*/  LDC R49, c[0x0][0x278] ;  /* 0x00009e00ff317b82 */ /* 0x000ee20000000800 */
[----:B------:R-:W-:-:S02]  /*412e0*/  LEA.HI.X.SX32 R15, R15, R3, 0x1, P0 ;  /* 0x000000030f0f7211 */ /* 0x000fc400000f0eff */
[----:B------:R-:W-:-:S05]  /*412f0*/  LEA.HI.X.SX32 R19, R19, R3, 0x1, P4 ;  /* 0x0000000313137211 */ /* 0x000fca00020f0eff */
[----:B------:R-:W4:Y:S01]  /*41300*/  LDC R52, c[0x0][0x278] ;  /* 0x00009e00ff347b82 */ /* 0x000f220000000800 */
[----:B-1----:R-:W-:Y:S02]  /*41310*/  PRMT R53, R53, 0x7632, R53 ;  /* 0x0000763235357816 */ /* 0x002fe40000000035 */
[----:B------:R-:W-:-:S03]  /*41320*/  PRMT R12, R54, 0x7632, R12 ;  /* 0x00007632360c7816 */ /* 0x000fc6000000000c */
[----:B------:R-:W-:Y:S02]  /*41330*/  STG.E.U16 desc[UR60][R14.64], R53 ;  /* 0x000000350e007986 */ /* 0x000fe4000c10153c */
[----:B------:R-:W1:Y:S02]  /*41340*/  LDC R37, c[0x0][0x278] ;  /* 0x00009e00ff257b82 */ /* 0x000e640000000800 */
[----:B------:R-:W-:Y:S04]  /*41350*/  STG.E.U16 desc[UR60][R16.64], R54 ;  /* 0x0000003610007986 */ /* 0x000fe8000c10153c */
[----:B------:R0:W-:Y:S01]  /*41360*/  STG.E.U16 desc[UR60][R18.64], R12 ;  /* 0x0000000c12007986 */ /* 0x0001e2000c10153c */
[----:B---3--:R-:W-:Y:S01]  /*41370*/  IMAD R49, R49, 0x76, RZ ;  /* 0x0000007631317824 */ /* 0x008fe200078e02ff */
[----:B------:R-:W3:Y:S08]  /*41380*/  LDC R48, c[0x0][0x278] ;  /* 0x00009e00ff307b82 */ /* 0x000ef00000000800 */
[----:B------:R-:W3:Y:S01]  /*41390*/  LDC R50, c[0x0][0x278] ;  /* 0x00009e00ff327b82 */ /* 0x000ee20000000800 */
[----:B0-----:R-:W-:-:S04]  /*413a0*/  IADD3 R12, P3, R25, R2, RZ ;  /* 0x00000002190c7210 */ /* 0x001fc80007f7e0ff */
[----:B------:R-:W-:-:S03]  /*413b0*/  LEA.HI.X.SX32 R13, R49, R3, 0x1, P3 ;  /* 0x00000003310d7211 */ /* 0x000fc600018f0eff */
[----:B------:R-:W0:Y:S01]  /*413c0*/  LDC R49, c[0x0][0x278] ;  /* 0x00009e00ff317b82 */ /* 0x000e220000000800 */
[----:B------:R-:W-:Y:S02]  /*413d0*/  IMAD R46, R46, 0xee, RZ ;  /* 0x000000ee2e2e7824 */ /* 0x000fe400078e02ff */
[----:B--2---:R-:W-:Y:S02]  /*413e0*/  IMAD R47, R47, 0xf0, RZ ;  /* 0x000000f02f2f7824 */ /* 0x004fe400078e02ff */
[----:B----4-:R-:W-:Y:S01]  /*413f0*/  IMAD R52, R52, 0xf2, RZ ;  /* 0x000000f234347824 */ /* 0x010fe200078e02ff */
[-C--:B------:R-:W-:Y:S01]  /*41400*/  IADD3 R14, P0, R46, R2.reuse, RZ ;  /* 0x000000022e0e7210 */ /* 0x080fe20007f1e0ff */
[----:B-1----:R-:W-:Y:S01]  /*41410*/  IMAD R15, R37, 0x77, RZ ;  /* 0x00000077250f7824 */ /* 0x002fe200078e02ff */
[----:B------:R-:W1:Y:S01]  /*41420*/  LDC R51, c[0x0][0x278] ;  /* 0x00009e00ff337b82 */ /* 0x000e620000000800 */
[----:B---3--:R-:W-:Y:S01]  /*41430*/  IMAD R19, R48, 0x79, RZ ;  /* 0x0000007930137824 */ /* 0x008fe200078e02ff */
[----:B------:R-:W-:-:S02]  /*41440*/  IADD3 R16, P3, R47, R2, RZ ;  /* 0x000000022f107210 */ /* 0x000fc40007f7e0ff */
[----:B------:R-:W-:-:S04]  /*41450*/  IADD3 R18, P4, R52, R2, RZ ;  /* 0x0000000234127210 */ /* 0x000fc80007f9e0ff */
[----:B------:R-:W2:Y:S01]  /*41460*/  LDC R53, c[0x0][0x278] ;  /* 0x00009e00ff357b82 */ /* 0x000ea20000000800 */
[-C--:B------:R-:W-:Y:S01]  /*41470*/  LEA.HI.X.SX32 R15, R15, R3.reuse, 0x1, P0 ;  /* 0x000000030f0f7211 */ /* 0x080fe200000f0eff */
[----:B------:R3:W-:Y:S01]  /*41480*/  STG.E.U16 desc[UR60][R12.64], R55 ;  /* 0x000000370c007986 */ /* 0x0007e2000c10153c */
[----:B------:R-:W-:Y:S02]  /*41490*/  PRMT R37, R55, 0x7632, R37 ;  /* 0x0000763237257816 */ /* 0x000fe40000000025 */
[----:B------:R-:W-:-:S03]  /*414a0*/  LEA.HI.X.SX32 R17, R246, R3, 0x1, P3 ;  /* 0x00000003f6117211 */ /* 0x000fc600018f0eff */
[----:B------:R-:W4:Y:S01]  /*414b0*/  LDC R42, c[0x0][0x278] ;  /* 0x00009e00ff2a7b82 */ /* 0x000f220000000800 */
[----:B0-----:R-:W-:Y:S01]  /*414c0*/  IMAD R45, R49, 0x7a, RZ ;  /* 0x0000007a312d7824 */ /* 0x001fe200078e02ff */
[----:B------:R-:W-:Y:S01]  /*414d0*/  LEA.HI.X.SX32 R19, R19, R3, 0x1, P4 ;  /* 0x0000000313137211 */ /* 0x000fe200020f0eff */
[----:B------:R-:W-:Y:S01]  /*414e0*/  IMAD R50, R50, 0xf4, RZ ;  /* 0x000000f432327824 */ /* 0x000fe200078e02ff */
[----:B---3--:R-:W-:-:S04]  /*414f0*/  PRMT R12, R56, 0x7632, R12 ;  /* 0x00007632380c7816 */ /* 0x008fc8000000000c */
[----:B------:R-:W0:Y:S01]  /*41500*/  LDC R49, c[0x0][0x278] ;  /* 0x00009e00ff317b82 */ /* 0x000e220000000800 */
[----:B------:R3:W-:Y:S04]  /*41510*/  STG.E.U16 desc[UR60][R14.64], R37 ;  /* 0x000000250e007986 */ /* 0x0007e8000c10153c */
[----:B------:R-:W-:Y:S03]  /*41520*/  STG.E.U16 desc[UR60][R16.64], R56 ;  /* 0x0000003810007986 */ /* 0x000fe6000c10153c */
[----:B------:R-:W0:Y:S01]  /*41530*/  LDC R246, c[0x0][0x278] ;  /* 0x00009e00fff67b82 */ /* 0x000e220000000800 */
[----:B------:R1:W-:Y:S07]  /*41540*/  STG.E.U16 desc[UR60][R18.64], R12 ;  /* 0x0000000c12007986 */ /* 0x0003ee000c10153c */
[----:B---3--:R-:W3:Y:S01]  /*41550*/  LDC R37, c[0x0][0x278] ;  /* 0x00009e00ff257b82 */ /* 0x008ee20000000800 */
[----:B-1----:R-:W-:-:S07]  /*41560*/  IADD3 R12, P0, R50, R2, RZ ;  /* 0x00000002320c7210 */ /* 0x002fce0007f1e0ff */
[----:B------:R-:W1:Y:S01]  /*41570*/  LDC R19, c[0x0][0x278] ;  /* 0x00009e00ff137b82 */ /* 0x000e620000000800 */
[----:B------:R-:W-:-:S07]  /*41580*/  LEA.HI.X.SX32 R13, R45, R3, 0x1, P0 ;  /* 0x000000032d0d7211 */ /* 0x000fce00000f0eff */
[----:B------:R-:W3:Y:S01]  /*41590*/  LDC R40, c[0x0][0x278] ;  /* 0x00009e00ff287b82 */ /* 0x000ee20000000800 */
[----:B------:R-:W-:-:S07]  /*415a0*/  IMAD R51, R51, 0xf6, RZ ;  /* 0x000000f633337824 */ /* 0x000fce00078e02ff */
[----:B------:R-:W3:Y:S01]  /*415b0*/  LDC R45, c[0x0][0x278] ;  /* 0x00009e00ff2d7b82 */ /* 0x000ee20000000800 */
[----:B--2---:R-:W-:Y:S01]  /*415c0*/  IMAD R53, R53, 0xf8, RZ ;  /* 0x000000f835357824 */ /* 0x004fe200078e02ff */
[-C--:B------:R-:W-:Y:S01]  /*415d0*/  IADD3 R14, P3, R51, R2.reuse, RZ ;  /* 0x00000002330e7210 */ /* 0x080fe20007f7e0ff */
[----:B----4-:R-:W-:Y:S02]  /*415e0*/  IMAD R15, R42, 0x7b, RZ ;  /* 0x0000007b2a0f7824 */ /* 0x010fe400078e02ff */
[----:B0-----:R-:W-:Y:S01]  /*415f0*/  IMAD R49, R49, 0x7c, RZ ;  /* 0x0000007c31317824 */ /* 0x001fe200078e02ff */
[----:B------:R-:W-:Y:S02]  /*41600*/  IADD3 R16, P4, R53, R2, RZ ;  /* 0x0000000235107210 */ /* 0x000fe40007f9e0ff */
[----:B------:R-:W0:Y:S01]  /*41610*/  LDC R43, c[0x0][0x278] ;  /* 0x00009e00ff2b7b82 */ /* 0x000e220000000800 */
[----:B------:R-:W-:Y:S01]  /*41620*/  IMAD R246, R246, 0xfa, RZ ;  /* 0x000000faf6f67824 */ /* 0x000fe200078e02ff */
[----:B------:R-:W-:Y:S01]  /*41630*/  LEA.HI.X.SX32 R15, R15, R3, 0x1, P3 ;  /* 0x000000030f0f7211 */ /* 0x000fe200018f0eff */
[----:B------:R2:W-:Y:S01]  /*41640*/  STG.E.U16 desc[UR60][R12.64], R57 ;  /* 0x000000390c007986 */ /* 0x0005e2000c10153c */
[----:B------:R-:W-:-:S04]  /*41650*/  PRMT R18, R57, 0x7632, R18 ;  /* 0x0000763239127816 */ /* 0x000fc80000000012 */
[----:B------:R-:W4:Y:S01]  /*41660*/  LDC R56, c[0x0][0x278] ;  /* 0x00009e00ff387b82 */ /* 0x000f220000000800 */
[-C--:B------:R-:W-:Y:S01]  /*41670*/  LEA.HI.X.SX32 R17, R49, R3.reuse, 0x1, P4 ;  /* 0x0000000331117211 */ /* 0x080fe200020f0eff */
[----:B-1----:R-:W-:Y:S01]  /*41680*/  IMAD R19, R19, 0xfc, RZ ;  /* 0x000000fc13137824 */ /* 0x002fe200078e02ff */
[----:B------:R1:W-:Y:S01]  /*41690*/  STG.E.U16 desc[UR60][R14.64], R18 ;  /* 0x000000120e007986 */ /* 0x0003e2000c10153c */
[----:B---3--:R-:W-:Y:S02]  /*416a0*/  IMAD R40, R40, 0xfe, RZ ;  /* 0x000000fe28287824 */ /* 0x008fe400078e02ff */
[----:B--2---:R-:W-:Y:S02]  /*416b0*/  IMAD R13, R37, 0x7d, RZ ;  /* 0x0000007d250d7824 */ /* 0x004fe400078e02ff */
[----:B------:R-:W2:Y:S01]  /*416c0*/  LDC R48, c[0x0][0x278] ;  /* 0x00009e00ff307b82 */ /* 0x000ea20000000800 */
[----:B------:R-:W-:Y:S01]  /*416d0*/  IADD3 R12, P3, R246, R2, RZ ;  /* 0x00000002f60c7210 */ /* 0x000fe20007f7e0ff */
[----:B------:R3:W-:Y:S03]  /*416e0*/  STG.E.U16 desc[UR60][R16.64], R58 ;  /* 0x0000003a10007986 */ /* 0x0007e6000c10153c */
[----:B------:R-:W-:-:S02]  /*416f0*/  LEA.HI.X.SX32 R13, R13, R3, 0x1, P3 ;  /* 0x000000030d0d7211 */ /* 0x000fc400018f0eff */
[-C--:B-1----:R-:W-:Y:S01]  /*41700*/  IADD3 R14, P0, R19, R2.reuse, RZ ;  /* 0x00000002130e7210 */ /* 0x082fe20007f1e0ff */
[----:B------:R-:W1:Y:S01]  /*41710*/  LDC R42, c[0x0][0x278] ;  /* 0x00009e00ff2a7b82 */ /* 0x000e620000000800 */
[----:B------:R-:W-:Y:S02]  /*41720*/  IADD3 R18, P3, R40, R2, RZ ;  /* 0x0000000228127210 */ /* 0x000fe40007f7e0ff */
[----:B---3--:R-:W-:Y:S02]  /*41730*/  PRMT R58, R58, 0x7632, R58 ;  /* 0x000076323a3a7816 */ /* 0x008fe4000000003a */
[----:B------:R-:W-:-:S03]  /*41740*/  LEA R17, R45, -R45, 0x7 ;  /* 0x8000002d2d117211 */ /* 0x000fc600078e38ff */
[----:B------:R-:W3:Y:S01]  /*41750*/  LDC R49, c[0x0][0x278] ;  /* 0x00009e00ff317b82 */ /* 0x000ee20000000800 */
[-C--:B------:R-:W-:Y:S01]  /*41760*/  LEA.HI.X.SX32 R15, R245, R3.reuse, 0x1, P0 ;  /* 0x00000003f50f7211 */ /* 0x080fe200000f0eff */
[----:B------:R0:W-:Y:S01]  /*41770*/  STG.E.U16 desc[UR60][R12.64], R58 ;  /* 0x0000003a0c007986 */ /* 0x0001e2000c10153c */
[----:B------:R-:W-:-:S05]  /*41780*/  LEA.HI.X.SX32 R19, R17, R3, 0x1, P3 ;  /* 0x0000000311137211 */ /* 0x000fca00018f0eff */
[----:B------:R-:W3:Y:S01]  /*41790*/  LDC R54, c[0x0][0x278] ;  /* 0x00009e00ff367b82 */ /* 0x000ee20000000800 */
[----:B------:R-:W-:Y:S01]  /*417a0*/  STG.E.U16 desc[UR60][R14.64], R59 ;  /* 0x0000003b0e007986 */ /* 0x000fe2000c10153c */
[----:B0-----:R-:W-:-:S06]  /*417b0*/  PRMT R12, R59, 0x7632, R12 ;  /* 0x000076323b0c7816 */ /* 0x001fcc000000000c */
[----:B------:R-:W0:Y:S01]  /*417c0*/  LDC R57, c[0x0][0x278] ;  /* 0x00009e00ff397b82 */ /* 0x000e220000000800 */
[----:B------:R-:W-:Y:S01]  /*417d0*/  SHF.L.U32 R37, R43, 0x7, RZ ;  /* 0x000000072b257819 */ /* 0x000fe200000006ff */
[----:B------:R1:W-:Y:S06]  /*417e0*/  STG.E.U16 desc[UR60][R18.64], R12 ;  /* 0x0000000c12007986 */ /* 0x0003ec000c10153c */
[----:B------:R-:W0:Y:S01]  /*417f0*/  LDC R55, c[0x0][0x278] ;  /* 0x00009e00ff377b82 */ /* 0x000e220000000800 */
[----:B----4-:R-:W-:Y:S01]  /*41800*/  LEA R16, P4, R56, R2, 0x8 ;  /* 0x0000000238107211 */ /* 0x010fe200078840ff */
[----:B--2---:R-:W-:-:S06]  /*41810*/  IMAD R48, R48, 0x106, RZ ;  /* 0x0000010630307824 */ /* 0x004fcc00078e02ff */
[----:B-1----:R-:W1:Y:S01]  /*41820*/  LDC R19, c[0x0][0x278] ;  /* 0x00009e00ff137b82 */ /* 0x002e620000000800 */
[----:B------:R-:W-:-:S07]  /*41830*/  LEA.HI.X.SX32 R17, R37, R3, 0x1, P4 ;  /* 0x0000000325117211 */ /* 0x000fce00020f0eff */
[----:B------:R-:W2:Y:S01]  /*41840*/  LDC R245, c[0x0][0x278] ;  /* 0x00009e00fff57b82 */ /* 0x000ea20000000800 */
[----:B------:R4:W-:Y:S01]  /*41850*/  STG.E.U16 desc[UR60][R16.64], R60 ;  /* 0x0000003c10007986 */ /* 0x0009e2000c10153c */
[----:B------:R-:W-:-:S06]  /*41860*/  IMAD R42, R42, 0x102, RZ ;  /* 0x000001022a2a7824 */ /* 0x000fcc00078e02ff */
[----:B------:R-:W2:Y:S08]  /*41870*/  LDC R37, c[0x0][0x278] ;  /* 0x00009e00ff257b82 */ /* 0x000eb00000000800 */
[----:B------:R-:W2:Y:S01]  /*41880*/  LDC R45, c[0x0][0x278] ;  /* 0x00009e00ff2d7b82 */ /* 0x000ea20000000800 */
[----:B----4-:R-:W-:-:S07]  /*41890*/  IADD3 R16, P4, R48, R2, RZ ;  /* 0x0000000230107210 */ /* 0x010fce0007f9e0ff */
[----:B------:R-:W4:Y:S01]  /*418a0*/  LDC R43, c[0x0][0x278] ;  /* 0x00009e00ff2b7b82 */ /* 0x000f220000000800 */
[----:B---3--:R-:W-:-:S07]  /*418b0*/  IMAD R49, R49, 0x104, RZ ;  /* 0x0000010431317824 */ /* 0x008fce00078e02ff */
[----:B------:R-:W3:Y:S01]  /*418c0*/  LDC R40, c[0x0][0x278] ;  /* 0x00009e00ff287b82 */ /* 0x000ee20000000800 */
[----:B------:R-:W-:-:S07]  /*418d0*/  IADD3 R12, P0, R42, R2, RZ ;  /* 0x000000022a0c7210 */ /* 0x000fce0007f1e0ff */
[----:B------:R-:W4:Y:S01]  /*418e0*/  LDC R48, c[0x0][0x278] ;  /* 0x00009e00ff307b82 */ /* 0x000f220000000800 */
[----:B------:R-:W-:Y:S01]  /*418f0*/  LEA R13, R54, R54, 0x7 ;  /* 0x00000036360d7211 */ /* 0x000fe200078e38ff */
[----:B0-----:R-:W-:Y:S01]  /*41900*/  IMAD R57, R57, 0x82, RZ ;  /* 0x0000008239397824 */ /* 0x001fe200078e02ff */
[----:B------:R-:W-:Y:S01]  /*41910*/  IADD3 R14, P3, R49, R2, RZ ;  /* 0x00000002310e7210 */ /* 0x000fe20007f7e0ff */
[----:B------:R-:W-:-:S04]  /*41920*/  IMAD R17, R55, 0x83, RZ ;  /* 0x0000008337117824 */ /* 0x000fc800078e02ff */
[----:B------:R-:W0:Y:S01]  /*41930*/  LDC R42, c[0x0][0x278] ;  /* 0x00009e00ff2a7b82 */ /* 0x000e220000000800 */
[-C--:B------:R-:W-:Y:S01]  /*41940*/  LEA.HI.X.SX32 R13, R13, R3.reuse, 0x1, P0 ;  /* 0x000000030d0d7211 */ /* 0x080fe200000f0eff */
[----:B-1----:R-:W-:Y:S01]  /*41950*/  IMAD R19, R19, 0x108, RZ ;  /* 0x0000010813137824 */ /* 0x002fe200078e02ff */
[----:B------:R-:W-:Y:S02]  /*41960*/  PRMT R60, R60, 0x7632, R60 ;  /* 0x000076323c3c7816 */ /* 0x000fe4000000003c */
[----:B------:R-:W-:-:S03]  /*41970*/  LEA.HI.X.SX32 R15, R57, R3, 0x1, P3 ;  /* 0x00000003390f7211 */ /* 0x000fc600018f0eff */
[----:B------:R-:W1:Y:S01]  /*41980*/  LDC R59, c[0x0][0x278] ;  /* 0x00009e00ff3b7b82 */ /* 0x000e620000000800 */
[----:B------:R-:W-:Y:S02]  /*41990*/  LEA.HI.X.SX32 R17, R17, R3, 0x1, P4 ;  /* 0x0000000311117211 */ /* 0x000fe400020f0eff */
[----:B------:R-:W-:Y:S01]  /*419a0*/  PRMT R18, R61, 0x7632, R18 ;  /* 0x000076323d127816 */ /* 0x000fe20000000012 */
[----:B------:R3:W-:Y:S01]  /*419b0*/  STG.E.U16 desc[UR60][R12.64], R60 ;  /* 0x0000003c0c007986 */ /* 0x0007e2000c10153c */
[----:B--2---:R-:W-:Y:S02]  /*419c0*/  IMAD R245, R245, 0x84, RZ ;  /* 0x00000084f5f57824 */ /* 0x004fe400078e02ff */
[----:B------:R-:W-:Y:S01]  /*419d0*/  IMAD R37, R37, 0x10a, RZ ;  /* 0x0000010a25257824 */ /* 0x000fe200078e02ff */
[----:B------:R2:W-:Y:S01]  /*419e0*/  STG.E.U16 desc[UR60][R14.64], R61 ;  /* 0x0000003d0e007986 */ /* 0x0005e2000c10153c */
[----:B------:R-:W0:Y:S03]  /*419f0*/  LDC R57, c[0x0][0x278] ;  /* 0x00009e00ff397b82 */ /* 0x000e260000000800 */
[----:B------:R2:W-:Y:S01]  /*41a00*/  STG.E.U16 desc[UR60][R16.64], R18 ;  /* 0x0000001210007986 */ /* 0x0005e2000c10153c */
[----:B---3--:R-:W-:Y:S01]  /*41a10*/  IADD3 R12, P3, R19, R2, RZ ;  /* 0x00000002130c7210 */ /* 0x008fe20007f7e0ff */
[----:B----4-:R-:W-:-:S03]  /*41a20*/  IMAD R19, R48, 0x87, RZ ;  /* 0x0000008730137824 */ /* 0x010fc600078e02ff */
[----:B------:R-:W3:Y:S01]  /*41a30*/  LDC R49, c[0x0][0x278] ;  /* 0x00009e00ff317b82 */ /* 0x000ee20000000800 */
[-C--:B------:R-:W-:Y:S01]  /*41a40*/  LEA.HI.X.SX32 R13, R245, R3.reuse, 0x1, P3 ;  /* 0x00000003f50d7211 */ /* 0x080fe200018f0eff */
[----:B--2---:R-:W-:Y:S02]  /*41a50*/  IMAD R15, R40, 0x85, RZ ;  /* 0x00000085280f7824 */ /* 0x004fe400078e02ff */
[----:B------:R-:W-:Y:S02]  /*41a60*/  IMAD R16, R45, 0x10c, RZ ;  /* 0x0000010c2d107824 */ /* 0x000fe400078e02ff */
[----:B------:R-:W-:Y:S01]  /*41a70*/  IMAD R18, R43, 0x10e, RZ ;  /* 0x0000010e2b127824 */ /* 0x000fe200078e02ff */
[-C--:B------:R-:W-:Y:S01]  /*41a80*/  IADD3 R14, P0, R37, R2.reuse, RZ ;  /* 0x00000002250e7210 */ /* 0x080fe20007f1e0ff */
[----:B------:R2:W-:Y:S01]  /*41a90*/  STG.E.U16 desc[UR60][R12.64], R62 ;  /* 0x0000003e0c007986 */ /* 0x0005e2000c10153c */
[-C--:B------:R-:W-:Y:S01]  /*41aa0*/  IADD3 R16, P3, R16, R2.reuse, RZ ;  /* 0x0000000210107210 */ /* 0x080fe20007f7e0ff */
[----:B-1----:R-:W-:Y:S01]  /*41ab0*/  IMAD R59, R59, 0x88, RZ ;  /* 0x000000883b3b7824 */ /* 0x002fe200078e02ff */
[----:B------:R-:W-:Y:S01]  /*41ac0*/  IADD3 R18, P4, R18, R2, RZ ;  /* 0x0000000212127210 */ /* 0x000fe20007f9e0ff */
[----:B------:R-:W1:Y:S01]  /*41ad0*/  LDC R56, c[0x0][0x278] ;  /* 0x00009e00ff387b82 */ /* 0x000e620000000800 */
[----:B------:R-:W-:-:S02]  /*41ae0*/  LEA.HI.X.SX32 R15, R15, R3, 0x1, P0 ;  /* 0x000000030f0f7211 */ /* 0x000fc400000f0eff */
[-C--:B------:R-:W-:Y:S01]  /*41af0*/  LEA.HI.X.SX32 R17, R247, R3.reuse, 0x1, P3 ;  /* 0x00000003f7117211 */ /* 0x080fe200018f0eff */
[----:B0-----:R-:W-:Y:S01]  /*41b00*/  IMAD R247, R42, 0x110, RZ ;  /* 0x000001102af77824 */ /* 0x001fe200078e02ff */
[----:B------:R-:W-:Y:S02]  /*41b10*/  LEA.HI.X.SX32 R19, R19, R3, 0x1, P4 ;  /* 0x0000000313137211 */ /* 0x000fe400020f0eff */
[----:B--2---:R-:W-:Y:S01]  /*41b20*/  PRMT R62, R62, 0x7632, R62 ;  /* 0x000076323e3e7816 */ /* 0x004fe2000000003e */
[----:B------:R-:W0:Y:S01]  /*41b30*/  LDC R54, c[0x0][0x278] ;  /* 0x00009e00ff367b82 */ /* 0x000e220000000800 */
[----:B------:R-:W-:-:S03]  /*41b40*/  PRMT R12, R63, 0x7632, R12 ;  /* 0x000076323f0c7816 */ /* 0x000fc6000000000c */
[----:B------:R-:W-:Y:S04]  /*41b50*/  STG.E.U16 desc[UR60][R14.64], R62 ;  /* 0x0000003e0e007986 */ /* 0x000fe8000c10153c */
[----:B------:R-:W-:Y:S01]  /*41b60*/  STG.E.U16 desc[UR60][R16.64], R63 ;  /* 0x0000003f10007986 */ /* 0x000fe2000c10153c */
[----:B------:R-:W2:Y:S03]  /*41b70*/  LDC R58, c[0x0][0x278] ;  /* 0x00009e00ff3a7b82 */ /* 0x000ea60000000800 */
[----:B------:R4:W-:Y:S01]  /*41b80*/  STG.E.U16 desc[UR60][R18.64], R12 ;  /* 0x0000000c12007986 */ /* 0x0009e2000c10153c */
[----:B------:R-:W-:-:S04]  /*41b90*/  IMAD R40, R57, 0x114, RZ ;  /* 0x0000011439287824 */ /* 0x000fc800078e02ff */
[----:B------:R-:W2:Y:S01]  /*41ba0*/  LDC R245, c[0x0][0x278] ;  /* 0x00009e00fff57b82 */ /* 0x000ea20000000800 */
[----:B----4-:R-:W-:Y:S01]  /*41bb0*/  IADD3 R12, P3, R247, R2, RZ ;  /* 0x00000002f70c7210 */ /* 0x010fe20007f7e0ff */
[----:B---3--:R-:W-:-:S06]  /*41bc0*/  IMAD R43, R49, 0x112, RZ ;  /* 0x00000112312b7824 */ /* 0x008fcc00078e02ff */
[----:B------:R-:W3:Y:S01]  /*41bd0*/  LDC R45, c[0x0][0x278] ;  /* 0x00009e00ff2d7b82 */ /* 0x000ee20000000800 */
[----:B------:R-:W-:-:S07]  /*41be0*/  LEA.HI.X.SX32 R13, R59, R3, 0x1, P3 ;  /* 0x000000033b0d7211 */ /* 0x000fce00018f0eff */
[----:B------:R-:W4:Y:S01]  /*41bf0*/  LDC R59, c[0x0][0x278] ;  /* 0x00009e00ff3b7b82 */ /* 0x000f220000000800 */
[-C--:B------:R-:W-:Y:S01]  /*41c00*/  IADD3 R16, P3, R40, R2.reuse, RZ ;  /* 0x0000000228107210 */ /* 0x080fe20007f7e0ff */
[----:B-1----:R-:W-:Y:S01]  /*41c10*/  IMAD R37, R56, 0x116, RZ ;  /* 0x0000011638257824 */ /* 0x002fe200078e02ff */
[-C--:B------:R-:W-:Y:S01]  /*41c20*/  IADD3 R14, P0, R43, R2.reuse, RZ ;  /* 0x000000022b0e7210 */ /* 0x080fe20007f1e0ff */
[----:B0-----:R-:W-:Y:S02]  /*41c30*/  IMAD R15, R54, 0x89, RZ ;  /* 0x00000089360f7824 */ /* 0x001fe400078e02ff */
[----:B--2---:R-:W-:Y:S02]  /*41c40*/  IMAD R19, R58, 0x8b, RZ ;  /* 0x0000008b3a137824 */ /* 0x004fe400078e02ff */
[----:B------:R-:W0:Y:S08]  /*41c50*/  LDC R55, c[0x0][0x278] ;  /* 0x00009e00ff377b82 */ /* 0x000e300000000800 */
[----:B------:R-:W1:Y:S01]  /*41c60*/  LDC R48, c[0x0][0x278] ;  /* 0x00009e00ff307b82 */ /* 0x000e620000000800 */
[----:B----4-:R-:W-:Y:S01]  /*41c70*/  IMAD R59, R59, 0x8a, RZ ;  /* 0x0000008a3b3b7824 */ /* 0x010fe200078e02ff */
[----:B------:R-:W-:Y:S01]  /*41c80*/  IADD3 R18, P4, R37, R2, RZ ;  /* 0x0000000225127210 */ /* 0x000fe20007f9e0ff */
[----:B------:R2:W-:Y:S01]  /*41c90*/  STG.E.U16 desc[UR60][R12.64], R64 ;  /* 0x000000400c007986 */ /* 0x0005e2000c10153c */
[-C--:B------:R-:W-:Y:S01]  /*41ca0*/  LEA.HI.X.SX32 R15, R15, R3.reuse, 0x1, P0 ;  /* 0x000000030f0f7211 */ /* 0x080fe200000f0eff */
[----:B------:R-:W-:Y:S01]  /*41cb0*/  IMAD R245, R245, 0x118, RZ ;  /* 0x00000118f5f57824 */ /* 0x000fe200078e02ff */
[----:B------:R-:W-:-:S02]  /*41cc0*/  LEA.HI.X.SX32 R17, R59, R3, 0x1, P3 ;  /* 0x000000033b117211 */ /* 0x000fc400018f0eff */
[----:B------:R-:W4:Y:S08]  /*41cd0*/  LDC R40, c[0x0][0x278] ;  /* 0x00009e00ff287b82 */ /* 0x000f300000000800 */
[----:B------:R-:W0:Y:S01]  /*41ce0*/  LDC R59, c[0x0][0x278] ;  /* 0x00009e00ff3b7b82 */ /* 0x000e220000000800 */
[----:B--2---:R-:W-:Y:S02]  /*41cf0*/  PRMT R64, R64, 0x7632, R64 ;  /* 0x0000763240407816 */ /* 0x004fe40000000040 */
[----:B------:R-:W-:-:S02]  /*41d00*/  LEA.HI.X.SX32 R19, R19, R3, 0x1, P4 ;  /* 0x0000000313137211 */ /* 0x000fc400020f0eff */
[----:B------:R-:W-:Y:S01]  /*41d10*/  PRMT R12, R65, 0x7632, R12 ;  /* 0x00007632410c7816 */ /* 0x000fe2000000000c */
[----:B------:R2:W-:Y:S01]  /*41d20*/  STG.E.U16 desc[UR60][R14.64], R64 ;  /* 0x000000400e007986 */ /* 0x0005e2000c10153c */
[----:B---3--:R-:W-:Y:S01]  /*41d30*/  IMAD R49, R45, 0x11a, RZ ;  /* 0x0000011a2d317824 */ /* 0x008fe200078e02ff */
[----:B------:R-:W3:Y:S02]  /*41d40*/  LDC R37, c[0x0][0x278] ;  /* 0x00009e00ff257b82 */ /* 0x000ee40000000800 */
[----:B------:R-:W-:Y:S04]  /*41d50*/  STG.E.U16 desc[UR60][R16.64], R65 ;  /* 0x0000004110007986 */ /* 0x000fe8000c10153c */
[----:B------:R1:W-:Y:S01]  /*41d60*/  STG.E.U16 desc[UR60][R18.64], R12 ;  /* 0x0000000c12007986 */ /* 0x0003e2000c10153c */
[----:B----4-:R-:W-:Y:S01]  /*41d70*/  IMAD R40, R40, 0x120, RZ ;  /* 0x0000012028287824 */ /* 0x010fe200078e02ff */
[----:B------:R-:W4:Y:S01]  /*41d80*/  LDC R42, c[0x0][0x278] ;  /* 0x00009e00ff2a7b82 */ /* 0x000f220000000800 */
[----:B0-----:R-:W-:Y:S01]  /*41d90*/  IMAD R59, R59, 0x8c, RZ ;  /* 0x0000008c3b3b7824 */ /* 0x001fe200078e02ff */
[-C--:B--2---:R-:W-:Y:S01]  /*41da0*/  IADD3 R14, P3, R49, R2.reuse, RZ ;  /* 0x00000002310e7210 */ /* 0x084fe20007f7e0ff */
[----:B------:R-:W-:Y:S01]  /*41db0*/  IMAD R15, R55, 0x8d, RZ ;  /* 0x0000008d370f7824 */ /* 0x000fe200078e02ff */
[----:B-1----:R-:W-:Y:S01]  /*41dc0*/  IADD3 R12, P0, R245, R2, RZ ;  /* 0x00000002f50c7210 */ /* 0x002fe20007f1e0ff */
[----:B------:R-:W-:Y:S01]  /*41dd0*/  IMAD R48, R48, 0x11c, RZ ;  /* 0x0000011c30307824 */ /* 0x000fe200078e02ff */
[----:B------:R-:W-:-:S02]  /*41de0*/  PRMT R18, R66, 0x7632, R18 ;  /* 0x0000763242127816 */ /* 0x000fc40000000012 */
[----:B------:R-:W0:Y:S01]  /*41df0*/  LDC R43, c[0x0][0x278] ;  /* 0x00009e00ff2b7b82 */ /* 0x000e220000000800 */
[----:B------:R-:W-:-:S07]  /*41e00*/  LEA.HI.X.SX32 R13, R59, R3, 0x1, P0 ;  /* 0x000000033b0d7211 */ /* 0x000fce00000f0eff */
[----:B------:R-:W1:Y:S01]  /*41e10*/  LDC R59, c[0x0][0x278] ;  /* 0x00009e00ff3b7b82 */ /* 0x000e620000000800 */
[----:B------:R-:W-:Y:S01]  /*41e20*/  LEA.HI.X.SX32 R15, R15, R3, 0x1, P3 ;  /* 0x000000030f0f7211 */ /* 0x000fe200018f0eff */
[----:B------:R-:W-:Y:S04]  /*41e30*/  STG.E.U16 desc[UR60][R12.64], R66 ;  /* 0x000000420c007986 */ /* 0x000fe8000c10153c */
[----:B------:R2:W-:Y:S02]  /*41e40*/  STG.E.U16 desc[UR60][R14.64], R18 ;  /* 0x000000120e007986 */ /* 0x0005e4000c10153c */
[----:B------:R-:W0:Y:S01]  /*41e50*/  LDC R45, c[0x0][0x278] ;  /* 0x00009e00ff2d7b82 */ /* 0x000e220000000800 */
[----:B------:R-:W-:-:S07]  /*41e60*/  IADD3 R16, P4, R48, R2, RZ ;  /* 0x0000000230107210 */ /* 0x000fce0007f9e0ff */
[----:B------:R-:W0:Y:S01]  /*41e70*/  LDC R48, c[0x0][0x278] ;  /* 0x00009e00ff307b82 */ /* 0x000e220000000800 */
[-C--:B--2---:R-:W-:Y:S01]  /*41e80*/  IADD3 R14, P0, R40, R2.reuse, RZ ;  /* 0x00000002280e7210 */ /* 0x084fe20007f1e0ff */
[----:B-1----:R-:W-:Y:S01]  /*41e90*/  IMAD R59, R59, 0x90, RZ ;  /* 0x000000903b3b7824 */ /* 0x002fe200078e02ff */
[-C--:B------:R-:W-:Y:S01]  /*41ea0*/  LEA.HI.X.SX32 R17, R252, R3.reuse, 0x1, P4 ;  /* 0x00000003fc117211 */ /* 0x080fe200020f0eff */
[----:B---3--:R-:W-:Y:S01]  /*41eb0*/  IMAD R37, R37, 0x11e, RZ ;  /* 0x0000011e25257824 */ /* 0x008fe200078e02ff */
[----:B------:R-:W-:Y:S01]  /*41ec0*/  PRMT R19, R67, 0x7632, R19 ;  /* 0x0000763243137816 */ /* 0x000fe20000000013 */
[----:B----4-:R-:W-:Y:S01]  /*41ed0*/  IMAD R13, R42, 0x8f, RZ ;  /* 0x0000008f2a0d7824 */ /* 0x010fe200078e02ff */
[----:B------:R-:W-:Y:S01]  /*41ee0*/  LEA.HI.X.SX32 R15, R59, R3, 0x1, P0 ;  /* 0x000000033b0f7211 */ /* 0x000fe200000f0eff */
[----:B------:R1:W-:Y:S01]  /*41ef0*/  STG.E.U16 desc[UR60][R16.64], R67 ;  /* 0x0000004310007986 */ /* 0x0003e2000c10153c */
[----:B------:R-:W2:Y:S01]  /*41f00*/  LDC R59, c[0x0][0x278] ;  /* 0x00009e00ff3b7b82 */ /* 0x000ea20000000800 */
[----:B------:R-:W-:Y:S01]  /*41f10*/  IADD3 R12, P3, R37, R2, RZ ;  /* 0x00000002250c7210 */ /* 0x000fe20007f7e0ff */
[----:B0-----:R-:W-:-:S03]  /*41f20*/  IMAD R18, R45, 0x124, RZ ;  /* 0x000001242d127824 */ /* 0x001fc600078e02ff */
[----:B------:R-:W-:-:S03]  /*41f30*/  LEA.HI.X.SX32 R13, R13, R3, 0x1, P3 ;  /* 0x000000030d0d7211 */ /* 0x000fc600018f0eff */
[----:B------:R-:W0:Y:S01]  /*41f40*/  LDC R252, c[0x0][0x278] ;  /* 0x00009e00fffc7b82 */ /* 0x000e220000000800 */
[----:B-1----:R-:W-:Y:S02]  /*41f50*/  IMAD R16, R43, 0x122, RZ ;  /* 0x000001222b107824 */ /* 0x002fe400078e02ff */
[----:B------:R-:W-:Y:S01]  /*41f60*/  IMAD R17, R48, 0x91, RZ ;  /* 0x0000009130117824 */ /* 0x000fe200078e02ff */
[-C--:B------:R-:W-:Y:S02]  /*41f70*/  IADD3 R18, P4, R18, R2.reuse, RZ ;  /* 0x0000000212127210 */ /* 0x080fe40007f9e0ff */
[----:B------:R-:W-:Y:S01]  /*41f80*/  IADD3 R16, P3, R16, R2, RZ ;  /* 0x0000000210107210 */ /* 0x000fe20007f7e0ff */
[----:B------:R1:W-:Y:S01]  /*41f90*/  STG.E.U16 desc[UR60][R12.64], R19 ;  /* 0x000000130c007986 */ /* 0x0003e2000c10153c */
[----:B------:R-:W3:Y:S02]  /*41fa0*/  LDC R55, c[0x0][0x278] ;  /* 0x00009e00ff377b82 */ /* 0x000ee40000000800 */
[----:B------:R-:W-:Y:S01]  /*41fb0*/  LEA.HI.X.SX32 R17, R17, R3, 0x1, P3 ;  /* 0x0000000311117211 */ /* 0x000fe200018f0eff */
[----:B--2---:R-:W-:-:S05]  /*41fc0*/  IMAD R59, R59, 0x92, RZ ;  /* 0x000000923b3b7824 */ /* 0x004fca00078e02ff */
[----:B------:R-:W2:Y:S01]  /*41fd0*/  LDC R54, c[0x0][0x278] ;  /* 0x00009e00ff367b82 */ /* 0x000ea20000000800 */
[----:B-1----:R-:W-:Y:S02]  /*41fe0*/  PRMT R12, R68, 0x7632, R12 ;  /* 0x00007632440c7816 */ /* 0x002fe4000000000c */
[----:B------:R-:W-:Y:S01]  /*41ff0*/  LEA.HI.X.SX32 R19, R59, R3, 0x1, P4 ;  /* 0x000000033b137211 */ /* 0x000fe200020f0eff */
[----:B------:R-:W-:Y:S04]  /*42000*/  STG.E.U16 desc[UR60][R14.64], R68 ;  /* 0x000000440e007986 */ /* 0x000fe8000c10153c */
[----:B------:R-:W1:Y:S01]  /*42010*/  LDC R59, c[0x0][0x278] ;  /* 0x00009e00ff3b7b82 */ /* 0x000e620000000800 */
[----:B------:R-:W-:Y:S04]  /*42020*/  STG.E.U16 desc[UR60][R16.64], R12 ;  /* 0x0000000c10007986 */ /* 0x000fe8000c10153c */
[----:B------:R4:W-:Y:S01]  /*42030*/  STG.E.U16 desc[UR60][R18.64], R69 ;  /* 0x0000004512007986 */ /* 0x0009e2000c10153c */
[----:B0-----:R-:W-:-:S02]  /*42040*/  IMAD R252, R252, 0x126, RZ ;  /* 0x00000126fcfc7824 */ /* 0x001fc400078e02ff */
[----:B------:R-:W0:Y:S01]  /*42050*/  LDC R49, c[0x0][0x278] ;  /* 0x00009e00ff317b82 */ /* 0x000e220000000800 */
[----:B---3--:R-:W-:-:S07]  /*42060*/  IMAD R13, R55, 0x93, RZ ;  /* 0x00000093370d7824 */ /* 0x008fce00078e02ff */
[----:B------:R-:W3:Y:S08]  /*42070*/  LDC R56, c[0x0][0x278] ;  /* 0x00009e00ff387b82 */ /* 0x000ef00000000800 */
[----:B----4-:R-:W4:Y:S01]  /*42080*/  LDC R19, c[0x0][0x278] ;  /* 0x00009e00ff137b82 */ /* 0x010f220000000800 */
[----:B--2---:R-:W-:Y:S01]  /*42090*/  IMAD R48, R54, 0x128, RZ ;  /* 0x0000012836307824 */ /* 0x004fe200078e02ff */
[----:B------:R-:W-:-:S02]  /*420a0*/  IADD3 R12, P0, R252, R2, RZ ;  /* 0x00000002fc0c7210 */ /* 0x000fc40007f1e0ff */
[----:B------:R-:W-:Y:S02]  /*420b0*/  PRMT R69, R69, 0x7632, R69 ;  /* 0x0000763245457816 */ /* 0x000fe40000000045 */
[-C--:B------:R-:W-:Y:S02]  /*420c0*/  LEA.HI.X.SX32 R13, R13, R3.reuse, 0x1, P0 ;  /* 0x000000030d0d7211 */ /* 0x080fe400000f0eff */
[----:B------:R-:W-:Y:S01]  /*420d0*/  IADD3 R14, P3, R48, R2, RZ ;  /* 0x00000002300e7210 */ /* 0x000fe20007f7e0ff */
[----:B-1----:R-:W-:Y:S01]  /*420e0*/  IMAD R59, R59, 0x96, RZ ;  /* 0x000000963b3b7824 */ /* 0x002fe200078e02ff */
[----:B------:R-:W1:Y:S01]  /*420f0*/  LDC R42, c[0x0][0x278] ;  /* 0x00009e00ff2a7b82 */ /* 0x000e620000000800 */
[----:B------:R2:W-:Y:S01]  /*42100*/  STG.E.U16 desc[UR60][R12.64], R69 ;  /* 0x000000450c007986 */ /* 0x0005e2000c10153c */
[----:B------:R-:W-:Y:S01]  /*42110*/  LEA.HI.X.SX32 R15, R244, R3, 0x1, P3 ;  /* 0x00000003f40f7211 */ /* 0x000fe200018f0eff */
[----:B0-----:R-:W-:Y:S01]  /*42120*/  IMAD R45, R49, 0x12a, RZ ;  /* 0x0000012a312d7824 */ /* 0x001fe200078e02ff */
[----:B------:R-:W-:-:S04]  /*42130*/  PRMT R18, R70, 0x7632, R18 ;  /* 0x0000763246127816 */ /* 0x000fc80000000012 */
[----:B------:R-:W0:Y:S01]  /*42140*/  LDC R37, c[0x0][0x278] ;  /* 0x00009e00ff257b82 */ /* 0x000e220000000800 */
[----:B----4-:R-:W-:Y:S02]  /*42150*/  IMAD R19, R19, 0x12c, RZ ;  /* 0x0000012c13137824 */ /* 0x010fe400078e02ff */
[----:B---3--:R-:W-:Y:S01]  /*42160*/  IMAD R17, R56, 0x95, RZ ;  /* 0x0000009538117824 */ /* 0x008fe200078e02ff */
[----:B------:R-:W-:-:S04]  /*42170*/  IADD3 R16, P4, R45, R2, RZ ;  /* 0x000000022d107210 */ /* 0x000fc80007f9e0ff */
[----:B------:R-:W3:Y:S01]  /*42180*/  LDC R43, c[0x0][0x278] ;  /* 0x00009e00ff2b7b82 */ /* 0x000ee20000000800 */
[----:B--2---:R-:W-:-:S04]  /*42190*/  IADD3 R12, P3, R19, R2, RZ ;  /* 0x00000002130c7210 */ /* 0x004fc80007f7e0ff */
[----:B------:R-:W-:-:S03]  /*421a0*/  LEA.HI.X.SX32 R13, R59, R3, 0x1, P3 ;  /* 0x000000033b0d7211 */ /* 0x000fc600018f0eff */
[----:B------:R-:W2:Y:S01]  /*421b0*/  LDC R59, c[0x0][0x278] ;  /* 0x00009e00ff3b7b82 */ /* 0x000ea20000000800 */
[----:B------:R-:W-:Y:S01]  /*421c0*/  LEA.HI.X.SX32 R17, R17, R3, 0x1, P4 ;  /* 0x0000000311117211 */ /* 0x000fe200020f0eff */
[----:B------:R-:W-:Y:S04]  /*421d0*/  STG.E.U16 desc[UR60][R14.64], R70 ;  /* 0x000000460e007986 */ /* 0x000fe8000c10153c */
[----:B------:R1:W-:Y:S02]  /*421e0*/  STG.E.U16 desc[UR60][R16.64], R18 ;  /* 0x0000001210007986 */ /* 0x0003e4000c10153c */
[----:B------:R-:W4:Y:S08]  /*421f0*/  LDC R40, c[0x0][0x278] ;  /* 0x00009e00ff287b82 */ /* 0x000f300000000800 */
[----:B------:R-:W4:Y:S01]  /*42200*/  LDC R48, c[0x0][0x278] ;  /* 0x00009e00ff307b82 */ /* 0x000f220000000800 */
[----:B-1----:R-:W-:-:S05]  /*42210*/  IMAD R16, R42, 0x130, RZ ;  /* 0x000001302a107824 */ /* 0x002fca00078e02ff */
[----:B------:R-:W-:Y:S01]  /*42220*/  IADD3 R16, P3, R16, R2, RZ ;  /* 0x0000000210107210 */ /* 0x000fe20007f7e0ff */
[----:B--2---:R-:W-:Y:S01]  /*42230*/  IMAD R59, R59, 0x98, RZ ;  /* 0x000000983b3b7824 */ /* 0x004fe200078e02ff */
[----:B------:R-:W1:Y:S04]  /*42240*/  LDC R244, c[0x0][0x278] ;  /* 0x00009e00fff47b82 */ /* 0x000e680000000800 */
[----:B------:R-:W-:-:S04]  /*42250*/  LEA.HI.X.SX32 R17, R59, R3, 0x1, P3 ;  /* 0x000000033b117211 */ /* 0x000fc800018f0eff */
[----:B------:R-:W2:Y:S01]  /*42260*/  LDC R59, c[0x0][0x278] ;  /* 0x00009e00ff3b7b82 */ /* 0x000ea20000000800 */
[----:B0-----:R-:W-:Y:S02]  /*42270*/  IMAD R49, R37, 0x12e, RZ ;  /* 0x0000012e25317824 */ /* 0x001fe400078e02ff */
[----:B---3--:R-:W-:Y:S02]  /*42280*/  IMAD R18, R43, 0x132, RZ ;  /* 0x000001322b127824 */ /* 0x008fe400078e02ff */
[----:B----4-:R-:W-:Y:S01]  /*42290*/  IMAD R15, R40, 0x97, RZ ;  /* 0x00000097280f7824 */ /* 0x010fe200078e02ff */
[-C--:B------:R-:W-:Y:S01]  /*422a0*/  IADD3 R14, P0, R49, R2.reuse, RZ ;  /* 0x00000002310e7210 */ /* 0x080fe20007f1e0ff */
[----:B------:R-:W-:Y:S01]  /*422b0*/  IMAD R19, R48, 0x99, RZ ;  /* 0x0000009930137824 */ /* 0x000fe200078e02ff */
[----:B------:R-:W-:Y:S01]  /*422c0*/  IADD3 R18, P4, R18, R2, RZ ;  /* 0x0000000212127210 */ /* 0x000fe20007f9e0ff */
[----:B------:R0:W-:Y:S01]  /*422d0*/  STG.E.U16 desc[UR60][R12.64], R71 ;  /* 0x000000470c007986 */ /* 0x0001e2000c10153c */
[----:B------:R-:W-:Y:S01]  /*422e0*/  LEA.HI.X.SX32 R15, R15, R3, 0x1, P0 ;  /* 0x000000030f0f7211 */ /* 0x000fe200000f0eff */
[----:B------:R-:W3:Y:S01]  /*422f0*/  LDC R56, c[0x0][0x278] ;  /* 0x00009e00ff387b82 */ /* 0x000ee20000000800 */
[----:B------:R-:W-:-:S02]  /*42300*/  PRMT R37, R71, 0x7632, R37 ;  /* 0x0000763247257816 */ /* 0x000fc40000000025 */
[----:B------:R-:W-:Y:S01]  /*42310*/  LEA.HI.X.SX32 R19, R19, R3, 0x1, P4 ;  /* 0x0000000313137211 */ /* 0x000fe200020f0eff */
[----:B-1----:R-:W-:Y:S02]  /*42320*/  IMAD R244, R244, 0x134, RZ ;  /* 0x00000134f4f47824 */ /* 0x002fe400078e02ff */
[----:B------:R-:W-:Y:S02]  /*42330*/  STG.E.U16 desc[UR60][R14.64], R37 ;  /* 0x000000250e007986 */ /* 0x000fe4000c10153c */
[----:B------:R-:W1:Y:S01]  /*42340*/  LDC R45, c[0x0][0x278] ;  /* 0x00009e00ff2d7b82 */ /* 0x000e620000000800 */
[----:B0-----:R-:W-:Y:S01]  /*42350*/  PRMT R12, R72, 0x7632, R12 ;  /* 0x00007632480c7816 */ /* 0x001fe2000000000c */
[----:B------:R-:W-:Y:S01]  /*42360*/  STG.E.U16 desc[UR60][R16.64], R72 ;  /* 0x0000004810007986 */ /* 0x000fe2000c10153c */
[----:B--2---:R-:W-:-:S03]  /*42370*/  IMAD R59, R59, 0x9a, RZ ;  /* 0x0000009a3b3b7824 */ /* 0x004fc600078e02ff */
[----:B------:R0:W-:Y:S02]  /*42380*/  STG.E.U16 desc[UR60][R18.64], R12 ;  /* 0x0000000c12007986 */ /* 0x0001e4000c10153c */
[----:B------:R-:W2:Y:S08]  /*42390*/  LDC R57, c[0x0][0x278] ;  /* 0x00009e00ff397b82 */ /* 0x000eb00000000800 */
[----:B------:R-:W4:Y:S01]  /*423a0*/  LDC R55, c[0x0][0x278] ;  /* 0x00009e00ff377b82 */ /* 0x000f220000000800 */
[----:B0-----:R-:W-:-:S04]  /*423b0*/  IADD3 R12, P3, R244, R2, RZ ;  /* 0x00000002f40c7210 */ /* 0x001fc80007f7e0ff */
[----:B------:R-:W-:-:S03]  /*423c0*/  LEA.HI.X.SX32 R13, R59, R3, 0x1, P3 ;  /* 0x000000033b0d7211 */ /* 0x000fc600018f0eff */
[----:B------:R-:W0:Y:S08]  /*423d0*/  LDC R43, c[0x0][0x278] ;  /* 0x00009e00ff2b7b82 */ /* 0x000e300000000800 */
[----:B------:R-:W2:Y:S01]  /*423e0*/  LDC R59, c[0x0][0x278] ;  /* 0x00009e00ff3b7b82 */ /* 0x000ea20000000800 */
[----:B---3--:R-:W-:-:S05]  /*423f0*/  IMAD R56, R56, 0x138, RZ ;  /* 0x0000013838387824 */ /* 0x008fca00078e02ff */
[----:B------:R-:W-:Y:S02]  /*42400*/  IADD3 R16, P3, R56, R2, RZ ;  /* 0x0000000238107210 */ /* 0x000fe40007f7e0ff */
[----:B------:R-:W3:Y:S01]  /*42410*/  LDC R37, c[0x0][0x278] ;  /* 0x00009e00ff257b82 */ /* 0x000ee20000000800 */
[----:B-1----:R-:W-:-:S07]  /*42420*/  IMAD R45, R45, 0x136, RZ ;  /* 0x000001362d2d7824 */ /* 0x002fce00078e02ff */
[----:B------:R-:W1:Y:S01]  /*42430*/  LDC R54, c[0x0][0x278] ;  /* 0x00009e00ff367b82 */ /* 0x000e620000000800 */
[----:B--2---:R-:W-:-:S07]  /*42440*/  IMAD R59, R59, 0x9c, RZ ;  /* 0x0000009c3b3b7824 */ /* 0x004fce00078e02ff */
[----:B------:R-:W2:Y:S01]  /*42450*/  LDC R40, c[0x0][0x278] ;  /* 0x00009e00ff287b82 */ /* 0x000ea20000000800 */
[----:B------:R-:W-:-:S07]  /*42460*/  LEA.HI.X.SX32 R17, R59, R3, 0x1, P3 ;  /* 0x000000033b117211 */ /* 0x000fce00018f0eff */
[----:B------:R-:W1:Y:S01]  /*42470*/  LDC R59, c[0x0][0x278] ;  /* 0x00009e00ff3b7b82 */ /* 0x000e620000000800 */
[----:B------:R-:W-:Y:S01]  /*42480*/  IMAD R48, R57, 0x13a, RZ ;  /* 0x0000013a39307824 */ /* 0x000fe200078e02ff */
[-C--:B------:R-:W-:Y:S01]  /*42490*/  IADD3 R14, P0, R45, R2.reuse, RZ ;  /* 0x000000022d0e7210 */ /* 0x080fe20007f1e0ff */
[----:B----4-:R-:W-:Y:S02]  /*424a0*/  IMAD R15, R55, 0x9b, RZ ;  /* 0x0000009b370f7824 */ /* 0x010fe400078e02ff */
[----:B0-----:R-:W-:Y:S01]  /*424b0*/  IMAD R19, R43, 0x9d, RZ ;  /* 0x0000009d2b137824 */ /* 0x001fe200078e02ff */
[----:B------:R-:W-:Y:S01]  /*424c0*/  IADD3 R18, P4, R48, R2, RZ ;  /* 0x0000000230127210 */ /* 0x000fe20007f9e0ff */
[----:B------:R0:W-:Y:S01]  /*424d0*/  STG.E.U16 desc[UR60][R12.64], R73 ;  /* 0x000000490c007986 */ /* 0x0001e2000c10153c */
[-C--:B------:R-:W-:Y:S01]  /*424e0*/  LEA.HI.X.SX32 R15, R15, R3.reuse, 0x1, P0 ;  /* 0x000000030f0f7211 */ /* 0x080fe200000f0eff */
[----:B------:R-:W4:Y:S01]  /*424f0*/  LDC R49, c[0x0][0x278] ;  /* 0x00009e00ff317b82 */ /* 0x000f220000000800 */
[----:B------:R-:W-:-:S07]  /*42500*/  LEA.HI.X.SX32 R19, R19, R3, 0x1, P4 ;  /* 0x0000000313137211 */ /* 0x000fce00020f0eff */
[----:B------:R-:W4:Y:S01]  /*42510*/  LDC R42, c[0x0][0x278] ;  /* 0x00009e00ff2a7b82 */ /* 0x000f220000000800 */
[----:B0-----:R-:W-:Y:S01]  /*42520*/  PRMT R73, R73, 0x7632, R73 ;  /* 0x0000763249497816 */ /* 0x001fe20000000049 */
[----:B---3--:R-:W-:Y:S01]  /*42530*/  IMAD R13, R37, 0x13c, RZ ;  /* 0x0000013c250d7824 */ /* 0x008fe200078e02ff */
[----:B------:R-:W-:-:S03]  /*42540*/  PRMT R12, R74, 0x7632, R12 ;  /* 0x000076324a0c7816 */ /* 0x000fc6000000000c */
[----:B------:R4:W-:Y:S01]  /*42550*/  STG.E.U16 desc[UR60][R14.64], R73 ;  /* 0x000000490e007986 */ /* 0x0009e2000c10153c */
[----:B-1----:R-:W-:Y:S01]  /*42560*/  IMAD R59, R59, 0x9e, RZ ;  /* 0x0000009e3b3b7824 */ /* 0x002fe200078e02ff */
[----:B------:R-:W0:Y:S02]  /*42570*/  LDC R58, c[0x0][0x278] ;  /* 0x00009e00ff3a7b82 */ /* 0x000e240000000800 */
[----:B------:R-:W-:Y:S04]  /*42580*/  STG.E.U16 desc[UR60][R16.64], R74 ;  /* 0x0000004a10007986 */ /* 0x000fe8000c10153c */
[----:B------:R1:W-:Y:S02]  /*42590*/  STG.E.U16 desc[UR60][R18.64], R12 ;  /* 0x0000000c12007986 */ /* 0x0003e4000c10153c */
[----:B------:R-:W3:Y:S01]  /*425a0*/  LDC R43, c[0x0][0x278] ;  /* 0x00009e00ff2b7b82 */ /* 0x000ee20000000800 */
[----:B--2---:R-:W-:Y:S01]  /*425b0*/  IMAD R40, R40, 0x13e, RZ ;  /* 0x0000013e28287824 */ /* 0x004fe200078e02ff */
[----:B------:R-:W-:Y:S01]  /*425c0*/  PRMT R37, R75, 0x7632, R37 ;  /* 0x000076324b257816 */ /* 0x000fe20000000025 */
[----:B----4-:R-:W-:-:S05]  /*425d0*/  IMAD R15, R42, 0x9f, RZ ;  /* 0x0000009f2a0f7824 */ /* 0x010fca00078e02ff */
[----:B------:R-:W2:Y:S01]  /*425e0*/  LDC R48, c[0x0][0x278] ;  /* 0x00009e00ff307b82 */ /* 0x000ea20000000800 */
[----:B-1----:R-:W-:-:S04]  /*425f0*/  IADD3 R12, P3, R13, R2, RZ ;  /* 0x000000020d0c7210 */ /* 0x002fc80007f7e0ff */
[----:B------:R-:W-:-:S03]  /*42600*/  LEA.HI.X.SX32 R13, R59, R3, 0x1, P3 ;  /* 0x000000033b0d7211 */ /* 0x000fc600018f0eff */
[----:B------:R-:W1:Y:S01]  /*42610*/  LDC R59, c[0x0][0x278] ;  /* 0x00009e00ff3b7b82 */ /* 0x000e620000000800 */
[----:B------:R-:W-:-:S05]  /*42620*/  IMAD R16, R54, 0x140, RZ ;  /* 0x0000014036107824 */ /* 0x000fca00078e02ff */
[-C--:B------:R-:W-:Y:S01]  /*42630*/  IADD3 R16, P3, R16, R2.reuse, RZ ;  /* 0x0000000210107210 */ /* 0x080fe20007f7e0ff */
[----:B------:R-:W-:Y:S01]  /*42640*/  IMAD R18, R49, 0x142, RZ ;  /* 0x0000014231127824 */ /* 0x000fe200078e02ff */
[-C--:B------:R-:W-:Y:S01]  /*42650*/  IADD3 R14, P0, R40, R2.reuse, RZ ;  /* 0x00000002280e7210 */ /* 0x080fe20007f1e0ff */
[----:B0-----:R-:W-:Y:S01]  /*42660*/  IMAD R19, R58, 0xa1, RZ ;  /* 0x000000a13a137824 */ /* 0x001fe200078e02ff */
[----:B------:R3:W-:Y:S01]  /*42670*/  STG.E.U16 desc[UR60][R12.64], R75 ;  /* 0x0000004b0c007986 */ /* 0x0007e2000c10153c */
[----:B------:R-:W0:Y:S08]  /*42680*/  LDC R45, c[0x0][0x278] ;  /* 0x00009e00ff2d7b82 */ /* 0x000e300000000800 */
[----:B------:R-:W4:Y:S01]  /*42690*/  LDC R55, c[0x0][0x278] ;  /* 0x00009e00ff377b82 */ /* 0x000f220000000800 */
[----:B-1----:R-:W-:Y:S01]  /*426a0*/  IMAD R59, R59, 0xa0, RZ ;  /* 0x000000a03b3b7824 */ /* 0x002fe200078e02ff */
[----:B------:R-:W-:-:S02]  /*426b0*/  IADD3 R18, P4, R18, R2, RZ ;  /* 0x0000000212127210 */ /* 0x000fc40007f9e0ff */
[-C--:B------:R-:W-:Y:S01]  /*426c0*/  LEA.HI.X.SX32 R15, R15, R3.reuse, 0x1, P0 ;  /* 0x000000030f0f7211 */ /* 0x080fe200000f0eff */
[----:B--2---:R-:W-:Y:S01]  /*426d0*/  IMAD R48, R48, 0x148, RZ ;  /* 0x0000014830307824 */ /* 0x004fe200078e02ff */
[-C--:B------:R-:W-:Y:S02]  /*426e0*/  LEA.HI.X.SX32 R17, R59, R3.reuse, 0x1, P3 ;  /* 0x000000033b117211 */ /* 0x080fe400018f0eff */
[----:B------:R-:W1:Y:S08]  /*426f0*/  LDC R40, c[0x0][0x278] ;  /* 0x00009e00ff287b82 */ /* 0x000e700000000800 */
[----:B------:R-:W2:Y:S01]  /*42700*/  LDC R59, c[0x0][0x278] ;  /* 0x00009e00ff3b7b82 */ /* 0x000ea20000000800 */
[----:B------:R-:W-:Y:S01]  /*42710*/  LEA.HI.X.SX32 R19, R19, R3, 0x1, P4 ;  /* 0x0000000313137211 */ /* 0x000fe200020f0eff */
[----:B---3--:R-:W-:Y:S01]  /*42720*/  IMAD R13, R43, 0x144, RZ ;  /* 0x000001442b0d7824 */ /* 0x008fe200078e02ff */
[----:B------:R-:W-:Y:S01]  /*42730*/  PRMT R12, R76, 0x7632, R12 ;  /* 0x000076324c0c7816 */ /* 0x000fe2000000000c */
[----:B------:R3:W-:Y:S04]  /*42740*/  STG.E.U16 desc[UR60][R14.64], R37 ;  /* 0x000000250e007986 */ /* 0x0007e8000c10153c */
[----:B------:R-:W-:Y:S01]  /*42750*/  STG.E.U16 desc[UR60][R16.64], R76 ;  /* 0x0000004c10007986 */ /* 0x000fe2000c10153c */
[----:B0-----:R-:W-:Y:S01]  /*42760*/  IMAD R45, R45, 0x146, RZ ;  /* 0x000001462d2d7824 */ /* 0x001fe200078e02ff */
[----:B------:R-:W0:Y:S02]  /*42770*/  LDC R43, c[0x0][0x278] ;  /* 0x00009e00ff2b7b82 */ /* 0x000e240000000800 */
[----:B------:R4:W-:Y:S06]  /*42780*/  STG.E.U16 desc[UR60][R18.64], R12 ;  /* 0x0000000c12007986 */ /* 0x0009ec000c10153c */
[----:B---3--:R-:W3:Y:S01]  /*42790*/  LDC R37, c[0x0][0x278] ;  /* 0x00009e00ff257b82 */ /* 0x008ee20000000800 */
[----:B--2---:R-:W-:Y:S01]  /*427a0*/  IMAD R59, R59, 0xa2, RZ ;  /* 0x000000a23b3b7824 */ /* 0x004fe200078e02ff */
[-C--:B----4-:R-:W-:Y:S01]  /*427b0*/  IADD3 R12, P0, R13, R2.reuse, RZ ;  /* 0x000000020d0c7210 */ /* 0x090fe20007f1e0ff */
[----:B------:R-:W-:Y:S01]  /*427c0*/  IMAD R15, R55, 0xa3, RZ ;  /* 0x000000a3370f7824 */ /* 0x000fe200078e02ff */
[----:B------:R-:W-:-:S04]  /*427d0*/  IADD3 R16, P4, R48, R2, RZ ;  /* 0x0000000230107210 */ /* 0x000fc80007f9e0ff */
[----:B------:R-:W2:Y:S01]  /*427e0*/  LDC R19, c[0x0][0x278] ;  /* 0x00009e00ff137b82 */ /* 0x000ea20000000800 */
[----:B------:R-:W-:-:S07]  /*427f0*/  LEA.HI.X.SX32 R13, R59, R3, 0x1, P0 ;  /* 0x000000033b0d7211 */ /* 0x000fce00000f0eff */
[----:B------:R-:W4:Y:S01]  /*42800*/  LDC R59, c[0x0][0x278] ;  /* 0x00009e00ff3b7b82 */ /* 0x000f220000000800 */
[----:B------:R-:W-:Y:S02]  /*42810*/  IADD3 R14, P3, R45, R2, RZ ;  /* 0x000000022d0e7210 */ /* 0x000fe40007f7e0ff */
[----:B------:R-:W-:Y:S01]  /*42820*/  PRMT R18, R77, 0x7632, R18 ;  /* 0x000076324d127816 */ /* 0x000fe20000000012 */
[----:B---3--:R-:W-:-:S04]  /*42830*/  IMAD R37, R37, 0x14c, RZ ;  /* 0x0000014c25257824 */ /* 0x008fc800078e02ff */
[----:B------:R-:W3:Y:S08]  /*42840*/  LDC R42, c[0x0][0x278] ;  /* 0x00009e00ff2a7b82 */ /* 0x000ef00000000800 */
[----:B------:R-:W3:Y:S01]  /*42850*/  LDC R48, c[0x0][0x278] ;  /* 0x00009e00ff307b82 */ /* 0x000ee20000000800 */
[----:B----4-:R-:W-:Y:S01]  /*42860*/  IMAD R59, R59, 0xa4, RZ ;  /* 0x000000a43b3b7824 */ /* 0x010fe200078e02ff */
[----:B------:R-:W-:Y:S01]  /*42870*/  STG.E.U16 desc[UR60][R12.64], R77 ;  /* 0x0000004d0c007986 */ /* 0x000fe2000c10153c */
[----:B--2---:R-:W-:-:S05]  /*42880*/  IMAD R19, R19, 0x14a, RZ ;  /* 0x0000014a13137824 */ /* 0x004fca00078e02ff */
[----:B------:R-:W2:Y:S01]  /*42890*/  LDC R54, c[0x0][0x278] ;  /* 0x00009e00ff367b82 */ /* 0x000ea20000000800 */
[----:B------:R-:W-:-:S07]  /*428a0*/  LEA.HI.X.SX32 R17, R59, R3, 0x1, P4 ;  /* 0x000000033b117211 */ /* 0x000fce00020f0eff */
[----:B------:R-:W4:Y:S01]  /*428b0*/  LDC R59, c[0x0][0x278] ;  /* 0x00009e00ff3b7b82 */ /* 0x000f220000000800 */
[----:B------:R-:W-:-:S05]  /*428c0*/  LEA.HI.X.SX32 R15, R15, R3, 0x1, P3 ;  /* 0x000000030f0f7211 */ /* 0x000fca00018f0eff */
[----:B------:R1:W-:Y:S02]  /*428d0*/  STG.E.U16 desc[UR60][R14.64], R18 ;  /* 0x000000120e007986 */ /* 0x0003e4000c10153c */
[----:B------:R-:W3:Y:S08]  /*428e0*/  LDC R45, c[0x0][0x278] ;  /* 0x00009e00ff2d7b82 */ /* 0x000ef00000000800 */
[----:B------:R-:W2:Y:S01]  /*428f0*/  LDC R55, c[0x0][0x278] ;  /* 0x00009e00ff377b82 */ /* 0x000ea20000000800 */
[----:B-1----:R-:W-:Y:S01]  /*42900*/  IADD3 R14, P0, R37, R2, RZ ;  /* 0x00000002250e7210 */ /* 0x002fe20007f1e0ff */
[----:B----4-:R-:W-:-:S06]  /*42910*/  IMAD R59, R59, 0xa6, RZ ;  /* 0x000000a63b3b7824 */ /* 0x010fcc00078e02ff */
[----:B------:R-:W1:Y:S01]  /*42920*/  LDC R49, c[0x0][0x278] ;  /* 0x00009e00ff317b82 */ /* 0x000e620000000800 */
[----:B------:R-:W-:-:S07]  /*42930*/  LEA.HI.X.SX32 R15, R59, R3, 0x1, P0 ;  /* 0x000000033b0f7211 */ /* 0x000fce00000f0eff */
[----:B------:R-:W4:Y:S01]  /*42940*/  LDC R59, c[0x0][0x278] ;  /* 0x00009e00ff3b7b82 */ /* 0x000f220000000800 */
[----:B0-----:R-:W-:Y:S01]  /*42950*/  IMAD R18, R43, 0x150, RZ ;  /* 0x000001502b127824 */ /* 0x001fe200078e02ff */
[----:B------:R-:W-:-:S04]  /*42960*/  IADD3 R12, P3, R19, R2, RZ ;  /* 0x00000002130c7210 */ /* 0x000fc80007f7e0ff */
[----:B------:R-:W-:Y:S01]  /*42970*/  IADD3 R18, P4, R18, R2, RZ ;  /* 0x0000000212127210 */ /* 0x000fe20007f9e0ff */
[----:B------:R-:W-:Y:S01]  /*42980*/  IMAD R13, R40, 0xa5, RZ ;  /* 0x000000a5280d7824 */ /* 0x000fe200078e02ff */
[----:B------:R0:W-:Y:S01]  /*42990*/  STG.E.U16 desc[UR60][R16.64], R78 ;  /* 0x0000004e10007986 */ /* 0x0001e2000c10153c */
[----:B---3--:R-:W-:Y:S01]  /*429a0*/  IMAD R57, R45, 0x152, RZ ;  /* 0x000001522d397824 */ /* 0x008fe200078e02ff */
[----:B------:R-:W3:Y:S08]  /*429b0*/  LDC R56, c[0x0][0x278] ;  /* 0x00009e00ff387b82 */ /* 0x000ef00000000800 */
[----:B------:R-:W3:Y:S01]  /*429c0*/  LDC R37, c[0x0][0x278] ;  /* 0x00009e00ff257b82 */ /* 0x000ee20000000800 */
[----:B----4-:R-:W-:-:S02]  /*429d0*/  IMAD R59, R59, 0xa8, RZ ;  /* 0x000000a83b3b7824 */ /* 0x010fc400078e02ff */
[----:B0-----:R-:W-:Y:S01]  /*429e0*/  IMAD R16, R42, 0x14e, RZ ;  /* 0x0000014e2a107824 */ /* 0x001fe200078e02ff */
[----:B------:R-:W-:Y:S01]  /*429f0*/  PRMT R78, R78, 0x7632, R78 ;  /* 0x000076324e4e7816 */ /* 0x000fe2000000004e */
[----:B------:R-:W-:Y:S01]  /*42a00*/  IMAD R17, R48, 0xa7, RZ ;  /* 0x000000a730117824 */ /* 0x000fe200078e02ff */
[-C--:B------:R-:W-:Y:S02]  /*42a10*/  LEA.HI.X.SX32 R19, R59, R3.reuse, 0x1, P4 ;  /* 0x000000033b137211 */ /* 0x080fe400020f0eff */
[----:B------:R-:W0:Y:S08]  /*42a20*/  LDC R43, c[0x0][0x278] ;  /* 0x00009e00ff2b7b82 */ /* 0x000e300000000800 */
[----:B------:R-:W4:Y:S01]  /*42a30*/  LDC R59, c[0x0][0x278] ;  /* 0x00009e00ff3b7b82 */ /* 0x000f220000000800 */
[----:B------:R-:W-:-:S02]  /*42a40*/  LEA.HI.X.SX32 R13, R13, R3, 0x1, P3 ;  /* 0x000000030d0d7211 */ /* 0x000fc400018f0eff */
[----:B------:R-:W-:Y:S01]  /*42a50*/  IADD3 R16, P3, R16, R2, RZ ;  /* 0x0000000210107210 */ /* 0x000fe20007f7e0ff */
[----:B--2---:R-:W-:Y:S02]  /*42a60*/  IMAD R48, R54, 0x154, RZ ;  /* 0x0000015436307824 */ /* 0x004fe400078e02ff */
[----:B------:R2:W-:Y:S01]  /*42a70*/  STG.E.U16 desc[UR60][R12.64], R78 ;  /* 0x0000004e0c007986 */ /* 0x0005e2000c10153c */
[----:B------:R-:W-:Y:S01]  /*42a80*/  LEA.HI.X.SX32 R17, R17, R3, 0x1, P3 ;  /* 0x0000000311117211 */ /* 0x000fe200018f0eff */
[----:B-1----:R-:W-:Y:S01]  /*42a90*/  IMAD R42, R49, 0x156, RZ ;  /* 0x00000156312a7824 */ /* 0x002fe200078e02ff */
[----:B------:R-:W1:Y:S01]  /*42aa0*/  LDC R45, c[0x0][0x278] ;  /* 0x00009e00ff2d7b82 */ /* 0x000e620000000800 */
[----:B------:R3:W-:Y:S07]  /*42ab0*/  STG.E.U16 desc[UR60][R14.64], R79 ;  /* 0x0000004f0e007986 */ /* 0x0007ee000c10153c */
[----:B------:R-:W1:Y:S01]  /*42ac0*/  LDC R40, c[0x0][0x278] ;  /* 0x00009e00ff287b82 */ /* 0x000e620000000800 */
[----:B--2---:R-:W-:-:S02]  /*42ad0*/  PRMT R12, R79, 0x7632, R12 ;  /* 0x000076324f0c7816 */ /* 0x004fc4000000000c */
[----:B---3--:R-:W-:-:S03]  /*42ae0*/  IADD3 R14, P3, R48, R2, RZ ;  /* 0x00000002300e7210 */ /* 0x008fc60007f7e0ff */
[----:B------:R-:W-:Y:S01]  /*42af0*/  STG.E.U16 desc[UR60][R16.64], R12 ;  /* 0x0000000c10007986 */ /* 0x000fe2000c10153c */
[----:B----4-:R-:W-:Y:S01]  /*42b00*/  IMAD R59, R59, 0xaa, RZ ;  /* 0x000000aa3b3b7824 */ /* 0x010fe200078e02ff */
[----:B------:R-:W2:Y:S02]  /*42b10*/  LDC R49, c[0x0][0x278] ;  /* 0x00009e00ff317b82 */ /* 0x000ea40000000800 */
[----:B------:R3:W-:Y:S02]  /*42b20*/  STG.E.U16 desc[UR60][R18.64], R80 ;  /* 0x0000005012007986 */ /* 0x0007e4000c10153c */
[----:B------:R-:W-:-:S04]  /*42b30*/  LEA.HI.X.SX32 R15, R59, R3, 0x1, P3 ;  /* 0x000000033b0f7211 */ /* 0x000fc800018f0eff */
[----:B------:R-:W4:Y:S08]  /*42b40*/  LDC R59, c[0x0][0x278] ;  /* 0x00009e00ff3b7b82 */ /* 0x000f300000000800 */
[----:B---3--:R-:W3:Y:S01]  /*42b50*/  LDC R19, c[0x0][0x278] ;  /* 0x00009e00ff137b82 */ /* 0x008ee20000000800 */
[----:B------:R-:W-:Y:S01]  /*42b60*/  IMAD R13, R55, 0xa9, RZ ;  /* 0x000000a9370d7824 */ /* 0x000fe200078e02ff */
[----:B------:R-:W-:-:S02]  /*42b70*/  IADD3 R12, P0, R57, R2, RZ ;  /* 0x00000002390c7210 */ /* 0x000fc40007f1e0ff */
[----:B------:R-:W-:Y:S02]  /*42b80*/  PRMT R80, R80, 0x7632, R80 ;  /* 0x0000763250507816 */ /* 0x000fe40000000050 */
[----:B------:R-:W-:Y:S01]  /*42b90*/  LEA.HI.X.SX32 R13, R13, R3, 0x1, P0 ;  /* 0x000000030d0d7211 */ /* 0x000fe200000f0eff */
[----:B------:R-:W-:Y:S01]  /*42ba0*/  IMAD R17, R56, 0xab, RZ ;  /* 0x000000ab38117824 */ /* 0x000fe200078e02ff */
[----:B------:R-:W-:Y:S01]  /*42bb0*/  IADD3 R16, P4, R42, R2, RZ ;  /* 0x000000022a107210 */ /* 0x000fe20007f9e0ff */
[----:B------:R-:W-:Y:S01]  /*42bc0*/  IMAD R37, R37, 0x15a, RZ ;  /* 0x0000015a25257824 */ /* 0x000fe200078e02ff */
[----:B------:R-:W-:Y:S01]  /*42bd0*/  PRMT R18, R81, 0x7632, R18 ;  /* 0x0000763251127816 */ /* 0x000fe20000000012 */
[----:B------:R0:W-:Y:S01]  /*42be0*/  STG.E.U16 desc[UR60][R12.64], R80 ;  /* 0x000000500c007986 */ /* 0x0001e2000c10153c */
[----:B------:R-:W1:Y:S01]  /*42bf0*/  LDC R48, c[0x0][0x278] ;  /* 0x00009e00ff307b82 */ /* 0x000e620000000800 */
[----:B----4-:R-:W-:-:S07]  /*42c00*/  IMAD R59, R59, 0xac, RZ ;  /* 0x000000ac3b3b7824 */ /* 0x010fce00078e02ff */
[----:B------:R-:W4:Y:S01]  /*42c10*/  LDC R54, c[0x0][0x278] ;  /* 0x00009e00ff367b82 */ /* 0x000f220000000800 */
[----:B---3--:R-:W-:Y:S01]  /*42c20*/  IMAD R19, R19, 0x158, RZ ;  /* 0x0000015813137824 */ /* 0x008fe200078e02ff */
[----:B------:R-:W-:-:S06]  /*42c30*/  LEA.HI.X.SX32 R17, R17, R3, 0x1, P4 ;  /* 0x0000000311117211 */ /* 0x000fcc00020f0eff */
[----:B------:R-:W3:Y:S01]  /*42c40*/  LDC R42, c[0x0][0x278] ;  /* 0x00009e00ff2a7b82 */ /* 0x000ee20000000800 */
[----:B0-----:R-:W-:-:S04]  /*42c50*/  IADD3 R12, P3, R19, R2, RZ ;  /* 0x00000002130c7210 */ /* 0x001fc80007f7e0ff */
[----:B------:R-:W-:-:S03]  /*42c60*/  LEA.HI.X.SX32 R13, R59, R3, 0x1, P3 ;  /* 0x000000033b0d7211 */ /* 0x000fc600018f0eff */
[----:B------:R-:W0:Y:S01]  /*42c70*/  LDC R59, c[0x0][0x278] ;  /* 0x00009e00ff3b7b82 */ /* 0x000e220000000800 */
[----:B------:R-:W-:Y:S04]  /*42c80*/  STG.E.U16 desc[UR60][R14.64], R81 ;  /* 0x000000510e007986 */ /* 0x000fe8000c10153c */
[----:B------:R1:W-:Y:S01]  /*42c90*/  STG.E.U16 desc[UR60][R16.64], R18 ;  /* 0x0000001210007986 */ /* 0x0003e2000c10153c */
[----:B--2---:R-:W-:Y:S02]  /*42ca0*/  IMAD R19, R49, 0xaf, RZ ;  /* 0x000000af31137824 */ /* 0x004fe400078e02ff */
[----:B------:R-:W2:Y:S08]  /*42cb0*/  LDC R56, c[0x0][0x278] ;  /* 0x00009e00ff387b82 */ /* 0x000eb00000000800 */
[----:B------:R-:W2:Y:S01]  /*42cc0*/  LDC R55, c[0x0][0x278] ;  /* 0x00009e00ff377b82 */ /* 0x000ea20000000800 */
[----:B-1----:R-:W-:-:S05]  /*42cd0*/  IMAD R16, R43, 0x15c, RZ ;  /* 0x0000015c2b107824 */ /* 0x002fca00078e02ff */
[----:B------:R-:W-:Y:S01]  /*42ce0*/  IADD3 R16, P3, R16, R2, RZ ;  /* 0x0000000210107210 */ /* 0x000fe20007f7e0ff */
[----:B0-----:R-:W-:Y:S01]  /*42cf0*/  IMAD R59, R59, 0xae, RZ ;  /* 0x000000ae3b3b7824 */ /* 0x001fe200078e02ff */
[----:B------:R-:W0:Y:S04]  /*42d00*/  LDC R57, c[0x0][0x278] ;  /* 0x00009e00ff397b82 */ /* 0x000e280000000800 */
[----:B------:R-:W-:-:S04]  /*42d10*/  LEA.HI.X.SX32 R17, R59, R3, 0x1, P3 ;  /* 0x000000033b117211 */ /* 0x000fc800018f0eff */
[----:B------:R-:W1:Y:S01]  /*42d20*/  LDC R59, c[0x0][0x278] ;  /* 0x00009e00ff3b7b82 */ /* 0x000e620000000800 */
[----:B------:R-:W-:Y:S01]  /*42d30*/  IMAD R18, R45, 0x15e, RZ ;  /* 0x0000015e2d127824 */ /* 0x000fe200078e02ff */
[-C--:B------:R-:W-:Y:S01]  /*42d40*/  IADD3 R14, P0, R37, R2.reuse, RZ ;  /* 0x00000002250e7210 */ /* 0x080fe20007f1e0ff */
[----:B------:R-:W-:Y:S01]  /*42d50*/  IMAD R15, R40, 0xad, RZ ;  /* 0x000000ad280f7824 */ /* 0x000fe200078e02ff */
[----:B------:R4:W-:Y:S02]  /*42d60*/  STG.E.U16 desc[UR60][R12.64], R82 ;  /* 0x000000520c007986 */ /* 0x0009e4000c10153c */
[----:B------:R-:W-:Y:S02]  /*42d70*/  IADD3 R18, P4, R18, R2, RZ ;  /* 0x0000000212127210 */ /* 0x000fe40007f9e0ff */
[-C--:B------:R-:W-:Y:S01]  /*42d80*/  LEA.HI.X.SX32 R15, R15, R3.reuse, 0x1, P0 ;  /* 0x000000030f0f7211 */ /* 0x080fe200000f0eff */
[----:B------:R-:W0:Y:S01]  /*42d90*/  LDC R40, c[0x0][0x278] ;  /* 0x00009e00ff287b82 */ /* 0x000e220000000800 */
[----:B------:R-:W-:-:S02]  /*42da0*/  LEA.HI.X.SX32 R19, R19, R3, 0x1, P4 ;  /* 0x0000000313137211 */ /* 0x000fc400020f0eff */
[----:B----4-:R-:W-:Y:S01]  /*42db0*/  PRMT R82, R82, 0x7632, R82 ;  /* 0x0000763252527816 */ /* 0x010fe20000000052 */
[----:B---3--:R-:W-:Y:S01]  /*42dc0*/  IMAD R13, R42, 0x160, RZ ;  /* 0x000001602a0d7824 */ /* 0x008fe200078e02ff */
[----:B------:R-:W-:-:S03]  /*42dd0*/  PRMT R12, R83, 0x7632, R12 ;  /* 0x00007632530c7816 */ /* 0x000fc6000000000c */
[----:B------:R-:W3:Y:S01]  /*42de0*/  LDC R43, c[0x0][0x278] ;  /* 0x00009e00ff2b7b82 */ /* 0x000ee20000000800 */
[----:B------:R4:W-:Y:S01]  /*42df0*/  STG.E.U16 desc[UR60][R14.64], R82 ;  /* 0x000000520e007986 */ /* 0x0009e2000c10153c */
[----:B-1----:R-:W-:-:S03]  /*42e00*/  IMAD R59, R59, 0xb0, RZ ;  /* 0x000000b03b3b7824 */ /* 0x002fc600078e02ff */
[----:B------:R-:W-:Y:S01]  /*42e10*/  STG.E.U16 desc[UR60][R16.64], R83 ;  /* 0x0000005310007986 */ /* 0x000fe2000c10153c */
[----:B------:R-:W-:Y:S02]  /*42e20*/  IMAD R37, R48, 0x162, RZ ;  /* 0x0000016230257824 */ /* 0x000fe400078e02ff */
[----:B------:R-:W1:Y:S01]  /*42e30*/  LDC R42, c[0x0][0x278] ;  /* 0x00009e00ff2a7b82 */ /* 0x000e620000000800 */
[----:B------:R2:W-:Y:S01]  /*42e40*/  STG.E.U16 desc[UR60][R18.64], R12 ;  /* 0x0000000c12007986 */ /* 0x0005e2000c10153c */
[----:B----4-:R-:W-:-:S06]  /*42e50*/  IMAD R15, R54, 0xb1, RZ ;  /* 0x000000b1360f7824 */ /* 0x010fcc00078e02ff */
[----:B------:R-:W4:Y:S01]  /*42e60*/  LDC R45, c[0x0][0x278] ;  /* 0x00009e00ff2d7b82 */ /* 0x000f220000000800 */
[-C--:B--2---:R-:W-:Y:S01]  /*42e70*/  IADD3 R12, P3, R13, R2.reuse, RZ ;  /* 0x000000020d0c7210 */ /* 0x084fe20007f7e0ff */
[----:B------:R-:W-:Y:S01]  /*42e80*/  IMAD R16, R56, 0x164, RZ ;  /* 0x0000016438107824 */ /* 0x000fe200078e02ff */
[-C--:B------:R-:W-:Y:S01]  /*42e90*/  IADD3 R14, P0, R37, R2.reuse, RZ ;  /* 0x00000002250e7210 */ /* 0x080fe20007f1e0ff */
[----:B------:R-:W-:Y:S01]  /*42ea0*/  IMAD R18, R55, 0x166, RZ ;  /* 0x0000016637127824 */ /* 0x000fe200078e02ff */
[-C--:B------:R-:W-:Y:S01]  /*42eb0*/  LEA.HI.X.SX32 R13, R59, R3.reuse, 0x1, P3 ;  /* 0x000000033b0d7211 */ /* 0x080fe200018f0eff */
[----:B0-----:R-:W-:Y:S02]  /*42ec0*/  IMAD R19, R57, 0xb3, RZ ;  /* 0x000000b339137824 */ /* 0x001fe400078e02ff */
[----:B------:R-:W0:Y:S01]  /*42ed0*/  LDC R59, c[0x0][0x278] ;  /* 0x00009e00ff3b7b82 */ /* 0x000e220000000800 */
[----:B------:R-:W-:Y:S01]  /*42ee0*/  IADD3 R16, P3, R16, R2, RZ ;  /* 0x0000000210107210 */ /* 0x000fe20007f7e0ff */
[----:B------:R2:W-:Y:S01]  /*42ef0*/  STG.E.U16 desc[UR60][R12.64], R84 ;  /* 0x000000540c007986 */ /* 0x0005e2000c10153c */
[----:B------:R-:W-:-:S02]  /*42f00*/  LEA.HI.X.SX32 R15, R15, R3, 0x1, P0 ;  /* 0x000000030f0f7211 */ /* 0x000fc400000f0eff */
[----:B------:R-:W-:-:S03]  /*42f10*/  IADD3 R18, P4, R18, R2, RZ ;  /* 0x0000000212127210 */ /* 0x000fc60007f9e0ff */
[----:B------:R-:W4:Y:S01]  /*42f20*/  LDC R37, c[0x0][0x278] ;  /* 0x00009e00ff257b82 */ /* 0x000f220000000800 */
[----:B--2---:R-:W-:-:S07]  /*42f30*/  PRMT R84, R84, 0x7632, R84 ;  /* 0x0000763254547816 */ /* 0x004fce0000000054 */
[----:B------:R-:W2:Y:S01]  /*42f40*/  LDC R83, c[0x0][0x278] ;  /* 0x00009e00ff537b82 */ /* 0x000ea20000000800 */
[----:B0-----:R-:W-:Y:S01]  /*42f50*/  IMAD R59, R59, 0xb2, RZ ;  /* 0x000000b23b3b7824 */ /* 0x001fe200078e02ff */
[----:B------:R0:W-:Y:S06]  /*42f60*/  STG.E.U16 desc[UR60][R14.64], R84 ;  /* 0x000000540e007986 */ /* 0x0001ec000c10153c */
[----:B------:R-:W2:Y:S01]  /*42f70*/  LDC R82, c[0x0][0x278] ;  /* 0x00009e00ff527b82 */ /* 0x000ea20000000800 */
[-C--:B------:R-:W-:Y:S02]  /*42f80*/  LEA.HI.X.SX32 R17, R59, R3.reuse, 0x1, P3 ;  /* 0x000000033b117211 */ /* 0x080fe400018f0eff */
[----:B------:R-:W-:-:S02]  /*42f90*/  LEA.HI.X.SX32 R19, R19, R3, 0x1, P4 ;  /* 0x0000000313137211 */ /* 0x000fc400020f0eff */
[----:B------:R-:W-:Y:S01]  /*42fa0*/  PRMT R12, R85, 0x7632, R12 ;  /* 0x00007632550c7816 */ /* 0x000fe2000000000c */
[----:B------:R4:W-:Y:S02]  /*42fb0*/  STG.E.U16 desc[UR60][R16.64], R85 ;  /* 0x0000005510007986 */ /* 0x0009e4000c10153c */
[----:B------:R-:W2:Y:S01]  /*42fc0*/  LDC R81, c[0x0][0x278] ;  /* 0x00009e00ff517b82 */ /* 0x000ea20000000800 */
[----:B0-----:R-:W-:Y:S01]  /*42fd0*/  IMAD R84, R40, 0x168, RZ ;  /* 0x0000016828547824 */ /* 0x001fe200078e02ff */
[----:B------:R0:W-:Y:S01]  /*42fe0*/  STG.E.U16 desc[UR60][R18.64], R12 ;  /* 0x0000000c12007986 */ /* 0x0001e2000c10153c */
[----:B-1----:R-:W-:Y:S02]  /*42ff0*/  IMAD R42, R42, 0x16a, RZ ;  /* 0x0000016a2a2a7824 */ /* 0x002fe400078e02ff */
[----:B---3--:R-:W-:Y:S02]  /*43000*/  IMAD R43, R43, 0x16c, RZ ;  /* 0x0000016c2b2b7824 */ /* 0x008fe400078e02ff */
[----:B----4-:R-:W-:Y:S01]  /*43010*/  IMAD R15, R45, 0xb5, RZ ;  /* 0x000000b52d0f7824 */ /* 0x010fe200078e02ff */
[----:B------:R-:W1:Y:S08]  /*43020*/  LDC R80, c[0x0][0x278] ;  /* 0x00009e00ff507b82 */ /* 0x000e700000000800 */
[----:B------:R-:W3:Y:S01]  /*43030*/  LDC R85, c[0x0][0x278] ;  /* 0x00009e00ff557b82 */ /* 0x000ee20000000800 */
[----:B0-----:R-:W-:-:S04]  /*43040*/  IADD3 R12, P0, R84, R2, RZ ;  /* 0x00000002540c7210 */ /* 0x001fc80007f1e0ff */
[----:B------:R-:W-:-:S03]  /*43050*/  LEA.HI.X.SX32 R13, R39, R3, 0x1, P0 ;  /* 0x00000003270d7211 */ /* 0x000fc600000f0eff */
[----:B------:R-:W0:Y:S01]  /*43060*/  LDC R39, c[0x0][0x278] ;  /* 0x00009e00ff277b82 */ /* 0x000e220000000800 */
[-C--:B------:R-:W-:Y:S02]  /*43070*/  IADD3 R14, P3, R42, R2.reuse, RZ ;  /* 0x000000022a0e7210 */ /* 0x080fe40007f7e0ff */
[----:B------:R-:W-:Y:S01]  /*43080*/  IADD3 R16, P4, R43, R2, RZ ;  /* 0x000000022b107210 */ /* 0x000fe20007f9e0ff */
[----:B------:R4:W-:Y:S01]  /*43090*/  STG.E.U16 desc[UR60][R12.64], R86 ;  /* 0x000000560c007986 */ /* 0x0009e2000c10153c */
[-C--:B------:R-:W-:Y:S02]  /*430a0*/  LEA.HI.X.SX32 R15, R15, R3.reuse, 0x1, P3 ;  /* 0x000000030f0f7211 */ /* 0x080fe400018f0eff */
[----:B------:R-:W-:Y:S01]  /*430b0*/  PRMT R18, R86, 0x7632, R18 ;  /* 0x0000763256127816 */ /* 0x000fe20000000012 */
[----:B------:R-:W1:Y:S01]  /*430c0*/  LDC R79, c[0x0][0x278] ;  /* 0x00009e00ff4f7b82 */ /* 0x000e620000000800 */
[----:B------:R-:W-:Y:S01]  /*430d0*/  LEA.HI.X.SX32 R17, R38, R3, 0x1, P4 ;  /* 0x0000000326117211 */ /* 0x000fe200020f0eff */
[----:B--2---:R-:W-:-:S02]  /*430e0*/  IMAD R83, R83, 0x170, RZ ;  /* 0x0000017053537824 */ /* 0x004fc400078e02ff */
[----:B---3--:R-:W-:-:S04]  /*430f0*/  IMAD R85, R85, 0x16e, RZ ;  /* 0x0000016e55557824 */ /* 0x008fc800078e02ff */
[----:B------:R-:W2:Y:S01]  /*43100*/  LDC R38, c[0x0][0x278] ;  /* 0x00009e00ff267b82 */ /* 0x000ea20000000800 */
[----:B----4-:R-:W-:Y:S02]  /*43110*/  IMAD R13, R37, 0xb7, RZ ;  /* 0x000000b7250d7824 */ /* 0x010fe400078e02ff */
[----:B------:R-:W-:Y:S01]  /*43120*/  IMAD R82, R82, 0x172, RZ ;  /* 0x0000017252527824 */ /* 0x000fe200078e02ff */
[-C--:B------:R-:W-:Y:S01]  /*43130*/  IADD3 R12, P3, R85, R2.reuse, RZ ;  /* 0x00000002550c7210 */ /* 0x080fe20007f7e0ff */
[----:B------:R-:W-:Y:S01]  /*43140*/  IMAD R81, R81, 0x174, RZ ;  /* 0x0000017451517824 */ /* 0x000fe200078e02ff */
[----:B------:R3:W-:Y:S01]  /*43150*/  STG.E.U16 desc[UR60][R14.64], R18 ;  /* 0x000000120e007986 */ /* 0x0007e2000c10153c */
[----:B------:R-:W-:Y:S01]  /*43160*/  PRMT R19, R87, 0x7632, R19 ;  /* 0x0000763257137816 */ /* 0x000fe20000000013 */
[----:B------:R-:W4:Y:S01]  /*43170*/  LDC R78, c[0x0][0x278] ;  /* 0x00009e00ff4e7b82 */ /* 0x000f220000000800 */
[----:B------:R-:W-:Y:S01]  /*43180*/  LEA.HI.X.SX32 R13, R13, R3, 0x1, P3 ;  /* 0x000000030d0d7211 */ /* 0x000fe200018f0eff */
[----:B------:R0:W-:Y:S04]  /*43190*/  STG.E.U16 desc[UR60][R16.64], R87 ;  /* 0x0000005710007986 */ /* 0x0001e8000c10153c */
[----:B------:R1:W-:Y:S02]  /*431a0*/  STG.E.U16 desc[UR60][R12.64], R19 ;  /* 0x000000130c007986 */ /* 0x0003e4000c10153c */
[----:B------:R-:W4:Y:S01]  /*431b0*/  LDC R40, c[0x0][0x278] ;  /* 0x00009e00ff287b82 */ /* 0x000f220000000800 */
[----:B---3--:R-:W-:-:S02]  /*431c0*/  IADD3 R14, P0, R83, R2, RZ ;  /* 0x00000002530e7210 */ /* 0x008fc40007f1e0ff */
[-C--:B------:R-:W-:Y:S01]  /*431d0*/  IADD3 R18, P4, R81, R2.reuse, RZ ;  /* 0x0000000251127210 */ /* 0x080fe20007f9e0ff */
[----:B0-----:R-:W-:Y:S01]  /*431e0*/  IMAD R17, R39, 0xb9, RZ ;  /* 0x000000b927117824 */ /* 0x001fe200078e02ff */
[----:B------:R-:W-:-:S03]  /*431f0*/  IADD3 R16, P3, R82, R2, RZ ;  /* 0x0000000252107210 */ /* 0x000fc60007f7e0ff */
[----:B------:R-:W0:Y:S01]  /*43200*/  LDC R77, c[0x0][0x278] ;  /* 0x00009e00ff4d7b82 */ /* 0x000e220000000800 */
[-C--:B------:R-:W-:Y:S02]  /*43210*/  LEA.HI.X.SX32 R15, R36, R3.reuse, 0x1, P0 ;  /* 0x00000003240f7211 */ /* 0x080fe400000f0eff */
[-C--:B------:R-:W-:Y:S02]  /*43220*/  LEA.HI.X.SX32 R17, R17, R3.reuse, 0x1, P3 ;  /* 0x0000000311117211 */ /* 0x080fe400018f0eff */
[----:B-1----:R-:W-:Y:S02]  /*43230*/  PRMT R12, R88, 0x7632, R12 ;  /* 0x00007632580c7816 */ /* 0x002fe4000000000c */
[----:B------:R-:W-:Y:S01]  /*43240*/  LEA.HI.X.SX32 R19, R35, R3, 0x1, P4 ;  /* 0x0000000323137211 */ /* 0x000fe200020f0eff */
[----:B------:R-:W1:Y:S01]  /*43250*/  LDC R76, c[0x0][0x278] ;  /* 0x00009e00ff4c7b82 */ /* 0x000e620000000800 */
[----:B------:R-:W-:Y:S04]  /*43260*/  STG.E.U16 desc[UR60][R14.64], R88 ;  /* 0x000000580e007986 */ /* 0x000fe8000c10153c */
[----:B------:R-:W-:Y:S03]  /*43270*/  STG.E.U16 desc[UR60][R16.64], R12 ;  /* 0x0000000c10007986 */ /* 0x000fe6000c10153c */
[----:B------:R-:W3:Y:S01]  /*43280*/  LDC R75, c[0x0][0x278] ;  /* 0x00009e00ff4b7b82 */ /* 0x000ee20000000800 */
[----:B------:R2:W-:Y:S07]  /*43290*/  STG.E.U16 desc[UR60][R18.64], R89 ;  /* 0x0000005912007986 */ /* 0x0005ee000c10153c */
[----:B------:R-:W3:Y:S01]  /*432a0*/  LDC R74, c[0x0][0x278] ;  /* 0x00009e00ff4a7b82 */ /* 0x000ee20000000800 */
[----:B------:R-:W-:-:S07]  /*432b0*/  IMAD R80, R80, 0x176, RZ ;  /* 0x0000017650507824 */ /* 0x000fce00078e02ff */
[----:B--2---:R-:W2:Y:S01]  /*432c0*/  LDC R19, c[0x0][0x278] ;  /* 0x00009e00ff137b82 */ /* 0x004ea20000000800 */
[----:B------:R-:W-:-:S07]  /*432d0*/  IMAD R79, R79, 0x178, RZ ;  /* 0x000001784f4f7824 */ /* 0x000fce00078e02ff */
[----:B------:R-:W2:Y:S01]  /*432e0*/  LDC R35, c[0x0][0x278] ;  /* 0x00009e00ff237b82 */ /* 0x000ea20000000800 */
[----:B------:R-:W-:Y:S01]  /*432f0*/  IMAD R13, R38, 0xbb, RZ ;  /* 0x000000bb260d7824 */ /* 0x000fe200078e02ff */
[-C--:B------:R-:W-:Y:S01]  /*43300*/  IADD3 R12, P0, R80, R2.reuse, RZ ;  /* 0x00000002500c7210 */ /* 0x080fe20007f1e0ff */
[----:B----4-:R-:W-:Y:S01]  /*43310*/  IMAD R78, R78, 0x17a, RZ ;  /* 0x0000017a4e4e7824 */ /* 0x010fe200078e02ff */
[----:B------:R-:W-:-:S04]  /*43320*/  IADD3 R14, P3, R79, R2, RZ ;  /* 0x000000024f0e7210 */ /* 0x000fc80007f7e0ff */
[----:B------:R-:W4:Y:S01]  /*43330*/  LDC R73, c[0x0][0x278] ;  /* 0x00009e00ff497b82 */ /* 0x000f220000000800 */
[-C--:B------:R-:W-:Y:S01]  /*43340*/  LEA.HI.X.SX32 R13, R13, R3.reuse, 0x1, P0 ;  /* 0x000000030d0d7211 */ /* 0x080fe200000f0eff */
[----:B------:R-:W-:Y:S01]  /*43350*/  IMAD R17, R40, 0xbd, RZ ;  /* 0x000000bd28117824 */ /* 0x000fe200078e02ff */
[----:B------:R-:W-:Y:S01]  /*43360*/  PRMT R89, R89, 0x7632, R89 ;  /* 0x0000763259597816 */ /* 0x000fe20000000059 */
[----:B0-----:R-:W-:Y:S01]  /*43370*/  IMAD R77, R77, 0x17c, RZ ;  /* 0x0000017c4d4d7824 */ /* 0x001fe200078e02ff */
[----:B------:R-:W-:-:S03]  /*43380*/  LEA.HI.X.SX32 R15, R34, R3, 0x1, P3 ;  /* 0x00000003220f7211 */ /* 0x000fc600018f0eff */
[----:B------:R-:W0:Y:S01]  /*43390*/  LDC R72, c[0x0][0x278] ;  /* 0x00009e00ff487b82 */ /* 0x000e220000000800 */
[----:B------:R-:W-:Y:S01]  /*433a0*/  IADD3 R16, P4, R78, R2, RZ ;  /* 0x000000024e107210 */ /* 0x000fe20007f9e0ff */
[----:B------:R-:W-:Y:S01]  /*433b0*/  STG.E.U16 desc[UR60][R12.64], R89 ;  /* 0x000000590c007986 */ /* 0x000fe2000c10153c */
[----:B------:R-:W-:-:S05]  /*433c0*/  PRMT R18, R90, 0x7632, R18 ;  /* 0x000076325a127816 */ /* 0x000fca0000000012 */
[----:B------:R-:W0:Y:S01]  /*433d0*/  LDC R71, c[0x0][0x278] ;  /* 0x00009e00ff477b82 */ /* 0x000e220000000800 */
[----:B------:R-:W-:Y:S01]  /*433e0*/  LEA.HI.X.SX32 R17, R17, R3, 0x1, P4 ;  /* 0x0000000311117211 */ /* 0x000fe200020f0eff */
[----:B------:R2:W-:Y:S01]  /*433f0*/  STG.E.U16 desc[UR60][R14.64], R90 ;  /* 0x0000005a0e007986 */ /* 0x0005e2000c10153c */
[----:B-1----:R-:W-:-:S05]  /*43400*/  IMAD R76, R76, 0x17e, RZ ;  /* 0x0000017e4c4c7824 */ /* 0x002fca00078e02ff */
[----:B------:R-:W1:Y:S01]  /*43410*/  LDC R70, c[0x0][0x278] ;  /* 0x00009e00ff467b82 */ /* 0x000e620000000800 */
[----:B---3--:R-:W-:Y:S02]  /*43420*/  IMAD R75, R75, 0x180, RZ ;  /* 0x000001804b4b7824 */ /* 0x008fe400078e02ff */
[----:B------:R-:W-:-:S05]  /*43430*/  IMAD R74, R74, 0x182, RZ ;  /* 0x000001824a4a7824 */ /* 0x000fca00078e02ff */
[----:B------:R-:W3:Y:S01]  /*43440*/  LDC R36, c[0x0][0x278] ;  /* 0x00009e00ff247b82 */ /* 0x000ee20000000800 */
[-C--:B--2---:R-:W-:Y:S01]  /*43450*/  IADD3 R14, P3, R77, R2.reuse, RZ ;  /* 0x000000024d0e7210 */ /* 0x084fe20007f7e0ff */
[----:B------:R-:W-:Y:S01]  /*43460*/  IMAD R13, R19, 0xbf, RZ ;  /* 0x000000bf130d7824 */ /* 0x000fe200078e02ff */
[----:B------:R2:W-:Y:S05]  /*43470*/  STG.E.U16 desc[UR60][R16.64], R18 ;  /* 0x0000001210007986 */ /* 0x0005ea000c10153c */
[----:B------:R-:W3:Y:S01]  /*43480*/  LDC R34, c[0x0][0x278] ;  /* 0x00009e00ff227b82 */ /* 0x000ee20000000800 */
[----:B------:R-:W-:Y:S01]  /*43490*/  IADD3 R12, P0, R76, R2, RZ ;  /* 0x000000024c0c7210 */ /* 0x000fe20007f1e0ff */
[----:B------:R-:W-:Y:S01]  /*434a0*/  IMAD R19, R35, 0xc1, RZ ;  /* 0x000000c123137824 */ /* 0x000fe200078e02ff */
[----:B------:R-:W-:-:S02]  /*434b0*/  LEA.HI.X.SX32 R15, R33, R3, 0x1, P3 ;  /* 0x00000003210f7211 */ /* 0x000fc400018f0eff */
[----:B--2---:R-:W-:-:S03]  /*434c0*/  IADD3 R16, P3, R75, R2, RZ ;  /* 0x000000024b107210 */ /* 0x004fc60007f7e0ff */
[----:B------:R-:W2:Y:S01]  /*434d0*/  LDC R69, c[0x0][0x278] ;  /* 0x00009e00ff457b82 */ /* 0x000ea20000000800 */
[----:B------:R-:W-:Y:S01]  /*434e0*/  IADD3 R18, P4, R74, R2, RZ ;  /* 0x000000024a127210 */ /* 0x000fe20007f9e0ff */
[----:B------:R0:W-:Y:S01]  /*434f0*/  STG.E.U16 desc[UR60][R14.64], R91 ;  /* 0x0000005b0e007986 */ /* 0x0001e2000c10153c */
[-C--:B------:R-:W-:Y:S02]  /*43500*/  LEA.HI.X.SX32 R13, R13, R3.reuse, 0x1, P0 ;  /* 0x000000030d0d7211 */ /* 0x080fe400000f0eff */
[----:B------:R-:W-:Y:S02]  /*43510*/  PRMT R33, R91, 0x7632, R33 ;  /* 0x000076325b217816 */ /* 0x000fe40000000021 */
[-C--:B------:R-:W-:Y:S01]  /*43520*/  LEA.HI.X.SX32 R17, R26, R3.reuse, 0x1, P3 ;  /* 0x000000031a117211 */ /* 0x080fe200018f0eff */
[----:B----4-:R-:W-:Y:S01]  /*43530*/  IMAD R73, R73, 0x184, RZ ;  /* 0x0000018449497824 */ /* 0x010fe200078e02ff */
[----:B------:R-:W-:Y:S01]  /*43540*/  LEA.HI.X.SX32 R19, R19, R3, 0x1, P4 ;  /* 0x0000000313137211 */ /* 0x000fe200020f0eff */
[----:B------:R-:W4:Y:S01]  /*43550*/  LDC R68, c[0x0][0x278] ;  /* 0x00009e00ff447b82 */ /* 0x000f220000000800 */
[----:B------:R-:W-:Y:S01]  /*43560*/  STG.E.U16 desc[UR60][R12.64], R33 ;  /* 0x000000210c007986 */ /* 0x000fe2000c10153c */
[----:B0-----:R-:W-:-:S03]  /*43570*/  PRMT R14, R92, 0x7632, R14 ;  /* 0x000076325c0e7816 */ /* 0x001fc6000000000e */
[----:B------:R-:W-:Y:S03]  /*43580*/  STG.E.U16 desc[UR60][R16.64], R92 ;  /* 0x0000005c10007986 */ /* 0x000fe6000c10153c */
[----:B------:R-:W0:Y:S01]  /*43590*/  LDC R67, c[0x0][0x278] ;  /* 0x00009e00ff437b82 */ /* 0x000e220000000800 */
[----:B------:R1:W-:Y:S01]  /*435a0*/  STG.E.U16 desc[UR60][R18.64], R14 ;  /* 0x0000000e12007986 */ /* 0x0003e2000c10153c */
[----:B------:R-:W-:Y:S02]  /*435b0*/  IMAD R72, R72, 0x186, RZ ;  /* 0x0000018648487824 */ /* 0x000fe400078e02ff */
[----:B------:R-:W-:-:S04]  /*435c0*/  IMAD R71, R71, 0x188, RZ ;  /* 0x0000018847477824 */ /* 0x000fc800078e02ff */
[----:B------:R-:W0:Y:S01]  /*435d0*/  LDC R26, c[0x0][0x278] ;  /* 0x00009e00ff1a7b82 */ /* 0x000e220000000800 */
[----:B-1----:R-:W-:Y:S01]  /*435e0*/  IMAD R70, R70, 0x18a, RZ ;  /* 0x0000018a46467824 */ /* 0x002fe200078e02ff */
[----:B------:R-:W-:-:S06]  /*435f0*/  IADD3 R14, P3, R73, R2, RZ ;  /* 0x00000002490e7210 */ /* 0x000fcc0007f7e0ff */
[----:B------:R-:W1:Y:S01]  /*43600*/  LDC R66, c[0x0][0x278] ;  /* 0x00009e00ff427b82 */ /* 0x000e620000000800 */
[----:B------:R-:W-:Y:S01]  /*43610*/  LEA.HI.X.SX32 R15, R24, R3, 0x1, P3 ;  /* 0x00000003180f7211 */ /* 0x000fe200018f0eff */
[----:B---3--:R-:W-:Y:S01]  /*43620*/  IMAD R13, R36, 0xc3, RZ ;  /* 0x000000c3240d7824 */ /* 0x008fe200078e02ff */
[-C--:B------:R-:W-:Y:S01]  /*43630*/  IADD3 R12, P0, R72, R2.reuse, RZ ;  /* 0x00000002480c7210 */ /* 0x080fe20007f1e0ff */
[----:B------:R-:W-:Y:S01]  /*43640*/  IMAD R19, R34, 0xc5, RZ ;  /* 0x000000c522137824 */ /* 0x000fe200078e02ff */
[----:B------:R-:W-:-:S03]  /*43650*/  IADD3 R16, P3, R71, R2, RZ ;  /* 0x0000000247107210 */ /* 0x000fc60007f7e0ff */
[----:B------:R-:W3:Y:S01]  /*43660*/  LDC R33, c[0x0][0x278] ;  /* 0x00009e00ff217b82 */ /* 0x000ee20000000800 */
[----:B------:R-:W-:Y:S01]  /*43670*/  IADD3 R18, P4, R70, R2, RZ ;  /* 0x0000000246127210 */ /* 0x000fe20007f9e0ff */
[----:B------:R4:W-:Y:S01]  /*43680*/  STG.E.U16 desc[UR60][R14.64], R93 ;  /* 0x0000005d0e007986 */ /* 0x0009e2000c10153c */
[-C--:B------:R-:W-:Y:S02]  /*43690*/  LEA.HI.X.SX32 R13, R13, R3.reuse, 0x1, P0 ;  /* 0x000000030d0d7211 */ /* 0x080fe400000f0eff */
[-C--:B------:R-:W-:Y:S02]  /*436a0*/  LEA.HI.X.SX32 R17, R4, R3.reuse, 0x1, P3 ;  /* 0x0000000304117211 */ /* 0x080fe400018f0eff */
[----:B------:R-:W-:Y:S01]  /*436b0*/  LEA.HI.X.SX32 R19, R19, R3, 0x1, P4 ;  /* 0x0000000313137211 */ /* 0x000fe200020f0eff */
[----:B--2---:R-:W-:Y:S01]  /*436c0*/  IMAD R69, R69, 0x18c, RZ ;  /* 0x0000018c45457824 */ /* 0x004fe200078e02ff */
[----:B------:R-:W-:Y:S01]  /*436d0*/  PRMT R4, R94, 0x7632, R4 ;  /* 0x000076325e047816 */ /* 0x000fe20000000004 */
[----:B----4-:R-:W-:Y:S01]  /*436e0*/  IMAD R68, R68, 0x18e, RZ ;  /* 0x0000018e44447824 */ /* 0x010fe200078e02ff */
[----:B------:R-:W2:Y:S01]  /*436f0*/  LDC R65, c[0x0][0x278] ;  /* 0x00009e00ff417b82 */ /* 0x000ea20000000800 */
[----:B------:R-:W-:-:S05]  /*43700*/  PRMT R93, R93, 0x7632, R93 ;  /* 0x000076325d5d7816 */ /* 0x000fca000000005d */
[----:B------:R4:W-:Y:S01]  /*43710*/  STG.E.U16 desc[UR60][R12.64], R93 ;  /* 0x0000005d0c007986 */ /* 0x0009e2000c10153c */
[----:B0-----:R-:W-:Y:S01]  /*43720*/  IMAD R67, R67, 0x190, RZ ;  /* 0x0000019043437824 */ /* 0x001fe200078e02ff */
[----:B------:R-:W0:Y:S02]  /*43730*/  LDC R64, c[0x0][0x278] ;  /* 0x00009e00ff407b82 */ /* 0x000e240000000800 */
[----:B------:R-:W-:Y:S04]  /*43740*/  STG.E.U16 desc[UR60][R16.64], R94 ;  /* 0x0000005e10007986 */ /* 0x000fe8000c10153c */
[----:B------:R3:W-:Y:S01]  /*43750*/  STG.E.U16 desc[UR60][R18.64], R4 ;  /* 0x0000000412007986 */ /* 0x0007e2000c10153c */
[----:B------:R-:W-:Y:S01]  /*43760*/  IMAD R15, R26, 0xc7, RZ ;  /* 0x000000c71a0f7824 */ /* 0x000fe200078e02ff */
[----:B------:R-:W0:Y:S01]  /*43770*/  LDC R63, c[0x0][0x278] ;  /* 0x00009e00ff3f7b82 */ /* 0x000e220000000800 */
[----:B----4-:R-:W-:Y:S01]  /*43780*/  IADD3 R12, P3, R69, R2, RZ ;  /* 0x00000002450c7210 */ /* 0x010fe20007f7e0ff */
[----:B-1----:R-:W-:-:S02]  /*43790*/  IMAD R66, R66, 0x192, RZ ;  /* 0x0000019242427824 */ /* 0x002fc400078e02ff */
[----:B--2---:R-:W-:-:S04]  /*437a0*/  IMAD R65, R65, 0x194, RZ ;  /* 0x0000019441417824 */ /* 0x004fc800078e02ff */
[----:B------:R-:W1:Y:S01]  /*437b0*/  LDC R34, c[0x0][0x278] ;  /* 0x00009e00ff227b82 */ /* 0x000e620000000800 */
[----:B------:R-:W-:-:S07]  /*437c0*/  LEA.HI.X.SX32 R13, R5, R3, 0x1, P3 ;  /* 0x00000003050d7211 */ /* 0x000fce00018f0eff */
[----:B---3--:R-:W2:Y:S01]  /*437d0*/  LDC R19, c[0x0][0x278] ;  /* 0x00009e00ff137b82 */ /* 0x008ea20000000800 */
[-C--:B------:R-:W-:Y:S02]  /*437e0*/  IADD3 R4, P0, R68, R2.reuse, RZ ;  /* 0x0000000244047210 */ /* 0x080fe40007f1e0ff */
[-C--:B------:R-:W-:Y:S01]  /*437f0*/  IADD3 R14, P3, R67, R2.reuse, RZ ;  /* 0x00000002430e7210 */ /* 0x080fe20007f7e0ff */
[----:B------:R-:W-:Y:S01]  /*43800*/  IMAD R17, R33, 0xc9, RZ ;  /* 0x000000c921117824 */ /* 0x000fe200078e02ff */
[-C--:B------:R-:W-:Y:S02]  /*43810*/  LEA.HI.X.SX32 R5, R15, R3.reuse, 0x1, P0 ;  /* 0x000000030f057211 */ /* 0x080fe400000f0eff */
[----:B------:R-:W-:Y:S01]  /*43820*/  PRMT R18, R95, 0x7632, R18 ;  /* 0x000076325f127816 */ /* 0x000fe20000000012 */
[----:B0-----:R-:W-:Y:S01]  /*43830*/  IMAD R64, R64, 0x196, RZ ;  /* 0x0000019640407824 */ /* 0x001fe200078e02ff */
[-C--:B------:R-:W-:Y:S01]  /*43840*/  IADD3 R16, P4, R66, R2.reuse, RZ ;  /* 0x0000000242107210 */ /* 0x080fe20007f9e0ff */
[----:B------:R2:W-:Y:S01]  /*43850*/  STG.E.U16 desc[UR60][R12.64], R95 ;  /* 0x0000005f0c007986 */ /* 0x0005e2000c10153c */
[-C--:B------:R-:W-:Y:S01]  /*43860*/  LEA.HI.X.SX32 R15, R6, R3.reuse, 0x1, P3 ;  /* 0x00000003060f7211 */ /* 0x080fe200018f0eff */
[----:B------:R-:W-:Y:S01]  /*43870*/  IMAD R63, R63, 0x198, RZ ;  /* 0x000001983f3f7824 */ /* 0x000fe200078e02ff */
[----:B------:R-:W-:Y:S01]  /*43880*/  LEA.HI.X.SX32 R17, R17, R3, 0x1, P4 ;  /* 0x0000000311117211 */ /* 0x000fe200020f0eff */
[----:B------:R-:W-:Y:S01]  /*43890*/  STG.E.U16 desc[UR60][R4.64], R18 ;  /* 0x0000001204007986 */ /* 0x000fe2000c10153c */
[----:B------:R-:W-:Y:S01]  /*438a0*/  PRMT R6, R96, 0x7632, R6 ;  /* 0x0000763260067816 */ /* 0x000fe20000000006 */
[----:B------:R-:W0:Y:S02]  /*438b0*/  LDC R36, c[0x0][0x278] ;  /* 0x00009e00ff247b82 */ /* 0x000e240000000800 */
[----:B------:R3:W-:Y:S04]  /*438c0*/  STG.E.U16 desc[UR60][R14.64], R96 ;  /* 0x000000600e007986 */ /* 0x0007e8000c10153c */
[----:B------:R4:W-:Y:S01]  /*438d0*/  STG.E.U16 desc[UR60][R16.64], R6 ;  /* 0x0000000610007986 */ /* 0x0009e2000c10153c */
[----:B--2---:R-:W-:Y:S01]  /*438e0*/  IMAD R13, R19, 0xcb, RZ ;  /* 0x000000cb130d7824 */ /* 0x004fe200078e02ff */
[----:B------:R-:W2:Y:S08]  /*438f0*/  LDC R37, c[0x0][0x278] ;  /* 0x00009e00ff257b82 */ /* 0x000eb00000000800 */
[----:B---3--:R-:W3:Y:S08]  /*43900*/  LDC R14, c[0x0][0x278] ;  /* 0x00009e00ff0e7b82 */ /* 0x008ef00000000800 */
[----:B------:R-:W1:Y:S08]  /*43910*/  LDC R15, c[0x0][0x278] ;  /* 0x00009e00ff0f7b82 */ /* 0x000e700000000800 */
[----:B----4-:R-:W4:Y:S08]  /*43920*/  LDC R16, c[0x0][0x278] ;  /* 0x00009e00ff107b82 */ /* 0x010f300000000800 */
[----:B------:R-:W0:Y:S08]  /*43930*/  LDC R17, c[0x0][0x278] ;  /* 0x00009e00ff117b82 */ /* 0x000e300000000800 */
[----:B------:R-:W2:Y:S01]  /*43940*/  LDC R18, c[0x0][0x278] ;  /* 0x00009e00ff127b82 */ /* 0x000ea20000000800 */
[----:B------:R-:W-:-:S07]  /*43950*/  IADD3 R4, P0, R65, R2, RZ ;  /* 0x0000000241047210 */ /* 0x000fce0007f1e0ff */
[----:B------:R-:W0:Y:S01]  /*43960*/  LDC R19, c[0x0][0x278] ;  /* 0x00009e00ff137b82 */ /* 0x000e220000000800 */
[-C--:B------:R-:W-:Y:S02]  /*43970*/  IADD3 R12, P3, R64, R2.reuse, RZ ;  /* 0x00000002400c7210 */ /* 0x080fe40007f7e0ff */
[----:B------:R-:W-:Y:S02]  /*43980*/  IADD3 R6, P4, R63, R2, RZ ;  /* 0x000000023f067210 */ /* 0x000fe40007f9e0ff */
[-C--:B------:R-:W-:Y:S02]  /*43990*/  LEA.HI.X.SX32 R5, R8, R3.reuse, 0x1, P0 ;  /* 0x0000000308057211 */ /* 0x080fe400000f0eff */
[-C--:B------:R-:W-:Y:S01]  /*439a0*/  LEA.HI.X.SX32 R13, R13, R3.reuse, 0x1, P3 ;  /* 0x000000030d0d7211 */ /* 0x080fe200018f0eff */
[----:B------:R-:W0:Y:S01]  /*439b0*/  LDC R35, c[0x0][0x278] ;  /* 0x00009e00ff237b82 */ /* 0x000e220000000800 */
[----:B------:R-:W-:Y:S02]  /*439c0*/  PRMT R8, R97, 0x7632, R8 ;  /* 0x0000763261087816 */ /* 0x000fe40000000008 */
[----:B------:R-:W-:Y:S01]  /*439d0*/  LEA.HI.X.SX32 R7, R7, R3, 0x1, P4 ;  /* 0x0000000307077211 */ /* 0x000fe200020f0eff */
[----:B------:R3:W-:Y:S04]  /*439e0*/  STG.E.U16 desc[UR60][R4.64], R97 ;  /* 0x0000006104007986 */ /* 0x0007e8000c10153c */
[----:B------:R4:W-:Y:S01]  /*439f0*/  STG.E.U16 desc[UR60][R12.64], R8 ;  /* 0x000000080c007986 */ /* 0x0009e2000c10153c */
[----:B------:R-:W0:Y:S03]  /*43a00*/  LDC R38, c[0x0][0x278] ;  /* 0x00009e00ff267b82 */ /* 0x000e260000000800 */
[----:B------:R1:W-:Y:S01]  /*43a10*/  STG.E.U16 desc[UR60][R6.64], R98 ;  /* 0x0000006206007986 */ /* 0x0003e2000c10153c */
[----:B---3--:R-:W-:-:S04]  /*43a20*/  IMAD R5, R14, 0x19a, RZ ;  /* 0x0000019a0e057824 */ /* 0x008fc800078e02ff */
[----:B------:R-:W3:Y:S01]  /*43a30*/  LDC R24, c[0x0][0x278] ;  /* 0x00009e00ff187b82 */ /* 0x000ee20000000800 */
[----:B--2---:R-:W-:Y:S02]  /*43a40*/  IMAD R4, R18, 0x1a0, RZ ;  /* 0x000001a012047824 */ /* 0x004fe400078e02ff */
[----:B----4-:R-:W-:Y:S01]  /*43a50*/  IMAD R13, R16, 0xcd, RZ ;  /* 0x000000cd100d7824 */ /* 0x010fe200078e02ff */
[----:B------:R-:W-:Y:S01]  /*43a60*/  IADD3 R12, P3, R5, R2, RZ ;  /* 0x00000002050c7210 */ /* 0x000fe20007f7e0ff */
[----:B-1----:R-:W-:-:S03]  /*43a70*/  IMAD R7, R15, 0x19c, RZ ;  /* 0x0000019c0f077824 */ /* 0x002fc600078e02ff */
[----:B------:R-:W1:Y:S01]  /*43a80*/  LDC R26, c[0x0][0x278] ;  /* 0x00009e00ff1a7b82 */ /* 0x000e620000000800 */
[----:B0-----:R-:W-:Y:S02]  /*43a90*/  IMAD R6, R17, 0x19e, RZ ;  /* 0x0000019e11067824 */ /* 0x001fe400078e02ff */
[----:B------:R-:W-:Y:S01]  /*43aa0*/  IMAD R15, R19, 0xcf, RZ ;  /* 0x000000cf130f7824 */ /* 0x000fe200078e02ff */
[-C--:B------:R-:W-:Y:S02]  /*43ab0*/  IADD3 R8, P0, R7, R2.reuse, RZ ;  /* 0x0000000207087210 */ /* 0x080fe40007f1e0ff */
[----:B------:R-:W-:Y:S02]  /*43ac0*/  PRMT R98, R98, 0x7632, R98 ;  /* 0x0000763262627816 */ /* 0x000fe40000000062 */
[----:B------:R-:W0:Y:S01]  /*43ad0*/  LDC R19, c[0x0][0x278] ;  /* 0x00009e00ff137b82 */ /* 0x000e220000000800 */
[----:B------:R-:W-:Y:S02]  /*43ae0*/  LEA.HI.X.SX32 R13, R13, R3, 0x1, P3 ;  /* 0x000000030d0d7211 */ /* 0x000fe400018f0eff */
[----:B------:R-:W-:-:S02]  /*43af0*/  IADD3 R14, P3, R6, R2, RZ ;  /* 0x00000002060e7210 */ /* 0x000fc40007f7e0ff */
[----:B------:R-:W-:Y:S02]  /*43b00*/  IADD3 R16, P4, R4, R2, RZ ;  /* 0x0000000204107210 */ /* 0x000fe40007f9e0ff */
[-C--:B------:R-:W-:Y:S01]  /*43b10*/  LEA.HI.X.SX32 R9, R9, R3.reuse, 0x1, P0 ;  /* 0x0000000309097211 */ /* 0x080fe200000f0eff */
[----:B------:R2:W-:Y:S01]  /*43b20*/  STG.E.U16 desc[UR60][R12.64], R98 ;  /* 0x000000620c007986 */ /* 0x0005e2000c10153c */
[-C--:B------:R-:W-:Y:S01]  /*43b30*/  LEA.HI.X.SX32 R15, R15, R3.reuse, 0x1, P3 ;  /* 0x000000030f0f7211 */ /* 0x080fe200018f0eff */
[----:B------:R-:W4:Y:S01]  /*43b40*/  LDC R33, c[0x0][0x278] ;  /* 0x00009e00ff217b82 */ /* 0x000f220000000800 */
[----:B------:R-:W-:Y:S01]  /*43b50*/  LEA.HI.X.SX32 R17, R10, R3, 0x1, P4 ;  /* 0x000000030a117211 */ /* 0x000fe200020f0eff */
[----:B------:R3:W-:Y:S01]  /*43b60*/  STG.E.U16 desc[UR60][R8.64], R99 ;  /* 0x0000006308007986 */ /* 0x0007e2000c10153c */
[----:B------:R-:W-:-:S05]  /*43b70*/  IMAD R10, R34, 0x1a2, RZ ;  /* 0x000001a2220a7824 */ /* 0x000fca00078e02ff */
[----:B------:R-:W4:Y:S01]  /*43b80*/  LDC R34, c[0x0][0x278] ;  /* 0x00009e00ff227b82 */ /* 0x000f220000000800 */
[----:B--2---:R-:W-:Y:S01]  /*43b90*/  PRMT R12, R99, 0x7632, R12 ;  /* 0x00007632630c7816 */ /* 0x004fe2000000000c */
[----:B------:R-:W-:Y:S02]  /*43ba0*/  IMAD R13, R37, 0xd1, RZ ;  /* 0x000000d1250d7824 */ /* 0x000fe400078e02ff */
[----:B---3--:R-:W-:Y:S02]  /*43bb0*/  IMAD R8, R36, 0x1a4, RZ ;  /* 0x000001a424087824 */ /* 0x008fe400078e02ff */
[----:B------:R2:W-:Y:S01]  /*43bc0*/  STG.E.U16 desc[UR60][R14.64], R12 ;  /* 0x0000000c0e007986 */ /* 0x0005e2000c10153c */
[----:B------:R-:W-:Y:S01]  /*43bd0*/  IMAD R9, R35, 0x1a6, RZ ;  /* 0x000001a623097824 */ /* 0x000fe200078e02ff */
[----:B------:R-:W3:Y:S02]  /*43be0*/  LDC R36, c[0x0][0x278] ;  /* 0x00009e00ff247b82 */ /* 0x000ee40000000800 */
[----:B------:R1:W-:Y:S06]  /*43bf0*/  STG.E.U16 desc[UR60][R16.64], R100 ;  /* 0x0000006410007986 */ /* 0x0003ec000c10153c */
[----:B------:R-:W3:Y:S01]  /*43c00*/  LDC R35, c[0x0][0x278] ;  /* 0x00009e00ff237b82 */ /* 0x000ee20000000800 */
[----:B--2---:R-:W-:-:S02]  /*43c10*/  IADD3 R12, P0, R10, R2, RZ ;  /* 0x000000020a0c7210 */ /* 0x004fc40007f1e0ff */
[-C--:B------:R-:W-:Y:S02]  /*43c20*/  IADD3 R14, P3, R8, R2.reuse, RZ ;  /* 0x00000002080e7210 */ /* 0x080fe40007f7e0ff */
[-C--:B------:R-:W-:Y:S01]  /*43c30*/  LEA.HI.X.SX32 R13, R13, R3.reuse, 0x1, P0 ;  /* 0x000000030d0d7211 */ /* 0x080fe200000f0eff */
[----:B-1----:R-:W-:Y:S01]  /*43c40*/  IMAD R17, R38, 0xd3, RZ ;  /* 0x000000d326117824 */ /* 0x002fe200078e02ff */
[----:B------:R-:W-:Y:S01]  /*43c50*/  PRMT R100, R100, 0x7632, R100 ;  /* 0x0000763264647816 */ /* 0x000fe20000000064 */
[----:B------:R-:W1:Y:S01]  /*43c60*/  LDC R37, c[0x0][0x278] ;  /* 0x00009e00ff257b82 */ /* 0x000e620000000800 */
[----:B------:R-:W-:Y:S02]  /*43c70*/  LEA.HI.X.SX32 R15, R31, R3, 0x1, P3 ;  /* 0x000000031f0f7211 */ /* 0x000fe400018f0eff */
[----:B------:R-:W-:Y:S01]  /*43c80*/  IADD3 R16, P4, R9, R2, RZ ;  /* 0x0000000209107210 */ /* 0x000fe20007f9e0ff */
[----:B------:R-:W-:Y:S01]  /*43c90*/  STG.E.U16 desc[UR60][R12.64], R100 ;  /* 0x000000640c007986 */ /* 0x000fe2000c10153c */
[----:B------:R-:W-:-:S02]  /*43ca0*/  PRMT R18, R101, 0x7632, R18 ;  /* 0x0000763265127816 */ /* 0x000fc40000000012 */
[----:B------:R-:W-:Y:S01]  /*43cb0*/  LEA.HI.X.SX32 R17, R17, R3, 0x1, P4 ;  /* 0x0000000311117211 */ /* 0x000fe200020f0eff */
[----:B------:R0:W-:Y:S01]  /*43cc0*/  STG.E.U16 desc[UR60][R14.64], R101 ;  /* 0x000000650e007986 */ /* 0x0001e2000c10153c */
[----:B------:R-:W2:Y:S03]  /*43cd0*/  LDC R40, c[0x0][0x278] ;  /* 0x00009e00ff287b82 */ /* 0x000ea60000000800 */
[----:B------:R4:W-:Y:S05]  /*43ce0*/  STG.E.U16 desc[UR60][R16.64], R18 ;  /* 0x0000001210007986 */ /* 0x0009ea000c10153c */
[----:B------:R-:W2:Y:S01]  /*43cf0*/  LDC R38, c[0x0][0x278] ;  /* 0x00009e00ff267b82 */ /* 0x000ea20000000800 */
[----:B0-----:R-:W-:-:S02]  /*43d00*/  IMAD R14, R19, 0x1a8, RZ ;  /* 0x000001a8130e7824 */ /* 0x001fc400078e02ff */
[----:B------:R-:W-:-:S03]  /*43d10*/  IMAD R15, R24, 0x1aa, RZ ;  /* 0x000001aa180f7824 */ /* 0x000fc600078e02ff */
[-C--:B----4-:R-:W-:Y:S01]  /*43d20*/  IADD3 R18, P3, R14, R2.reuse, RZ ;  /* 0x000000020e127210 */ /* 0x090fe20007f7e0ff */
[----:B------:R-:W-:Y:S01]  /*43d30*/  IMAD R17, R26, 0xd5, RZ ;  /* 0x000000d51a117824 */ /* 0x000fe200078e02ff */
[-C--:B------:R-:W-:Y:S01]  /*43d40*/  IADD3 R16, P0, R15, R2.reuse, RZ ;  /* 0x000000020f107210 */ /* 0x080fe20007f1e0ff */
[----:B------:R-:W-:Y:S01]  /*43d50*/  IMAD R12, R33, 0x1ac, RZ ;  /* 0x000001ac210c7824 */ /* 0x000fe200078e02ff */
[-C--:B------:R-:W-:Y:S01]  /*43d60*/  LEA.HI.X.SX32 R19, R32, R3.reuse, 0x1, P3 ;  /* 0x0000000320137211 */ /* 0x080fe200018f0eff */
[----:B------:R-:W-:Y:S01]  /*43d70*/  IMAD R13, R34, 0x1ae, RZ ;  /* 0x000001ae220d7824 */ /* 0x000fe200078e02ff */
[----:B------:R-:W0:Y:S01]  /*43d80*/  LDC R39, c[0x0][0x278] ;  /* 0x00009e00ff277b82 */ /* 0x000e220000000800 */
[----:B---3--:R-:W-:Y:S01]  /*43d90*/  IMAD R24, R35, 0xd7, RZ ;  /* 0x000000d723187824 */ /* 0x008fe200078e02ff */
[----:B------:R-:W-:Y:S01]  /*43da0*/  IADD3 R32, P3, R12, R2, RZ ;  /* 0x000000020c207210 */ /* 0x000fe20007f7e0ff */
[----:B------:R3:W-:Y:S01]  /*43db0*/  STG.E.U16 desc[UR60][R18.64], R102 ;  /* 0x0000006612007986 */ /* 0x0007e2000c10153c */
[----:B------:R-:W-:-:S02]  /*43dc0*/  LEA.HI.X.SX32 R17, R17, R3, 0x1, P0 ;  /* 0x0000000311117211 */ /* 0x000fc400000f0eff */
[----:B------:R-:W-:Y:S02]  /*43dd0*/  IADD3 R34, P4, R13, R2, RZ ;  /* 0x000000020d227210 */ /* 0x000fe40007f9e0ff */
[----:B------:R-:W4:Y:S01]  /*43de0*/  LDC R48, c[0x0][0x278] ;  /* 0x00009e00ff307b82 */ /* 0x000f220000000800 */
[----:B------:R-:W-:Y:S02]  /*43df0*/  LEA.HI.X.SX32 R33, R11, R3, 0x1, P3 ;  /* 0x000000030b217211 */ /* 0x000fe400018f0eff */
[----:B---3--:R-:W-:-:S05]  /*43e00*/  PRMT R102, R102, 0x7632, R102 ;  /* 0x0000763266667816 */ /* 0x008fca0000000066 */
[----:B------:R-:W3:Y:S01]  /*43e10*/  LDC R42, c[0x0][0x278] ;  /* 0x00009e00ff2a7b82 */ /* 0x000ee20000000800 */
[----:B------:R-:W-:Y:S02]  /*43e20*/  LEA.HI.X.SX32 R35, R24, R3, 0x1, P4 ;  /* 0x0000000318237211 */ /* 0x000fe400020f0eff */
[----:B------:R-:W-:Y:S01]  /*43e30*/  PRMT R11, R103, 0x7632, R11 ;  /* 0x00007632670b7816 */ /* 0x000fe2000000000b */
[----:B------:R2:W-:Y:S04]  /*43e40*/  STG.E.U16 desc[UR60][R16.64], R102 ;  /* 0x0000006610007986 */ /* 0x0005e8000c10153c */
[----:B------:R-:W3:Y:S01]  /*43e50*/  LDC R45, c[0x0][0x278] ;  /* 0x00009e00ff2d7b82 */ /* 0x000ee20000000800 */
[----:B------:R0:W-:Y:S01]  /*43e60*/  STG.E.U16 desc[UR60][R32.64], R103 ;  /* 0x0000006720007986 */ /* 0x0001e2000c10153c */
[----:B-1----:R-:W-:-:S02]  /*43e70*/  IMAD R18, R37, 0x1b2, RZ ;  /* 0x000001b225127824 */ /* 0x002fc400078e02ff */
[----:B--2---:R-:W-:Y:S01]  /*43e80*/  IMAD R17, R36, 0x1b0, RZ ;  /* 0x000001b024117824 */ /* 0x004fe200078e02ff */
[----:B------:R1:W-:Y:S03]  /*43e90*/  STG.E.U16 desc[UR60][R34.64], R11 ;  /* 0x0000000b22007986 */ /* 0x0003e6000c10153c */
[----:B------:R-:W2:Y:S01]  /*43ea0*/  LDC R31, c[0x0][0x278] ;  /* 0x00009e00ff1f7b82 */ /* 0x000ea20000000800 */
[----:B------:R-:W-:Y:S02]  /*43eb0*/  IMAD R16, R40, 0x1b4, RZ ;  /* 0x000001b428107824 */ /* 0x000fe400078e02ff */
[----:B------:R-:W-:Y:S01]  /*43ec0*/  IMAD R19, R38, 0xd9, RZ ;  /* 0x000000d926137824 */ /* 0x000fe200078e02ff */
[----:B0-----:R-:W-:-:S04]  /*43ed0*/  IADD3 R32, P0, R18, R2, RZ ;  /* 0x0000000212207210 */ /* 0x001fc80007f1e0ff */
[----:B------:R-:W0:Y:S01]  /*43ee0*/  LDC R43, c[0x0][0x278] ;  /* 0x00009e00ff2b7b82 */ /* 0x000e220000000800 */
[----:B-1----:R-:W-:-:S04]  /*43ef0*/  IADD3 R34, P3, R17, R2, RZ ;  /* 0x0000000211227210 */ /* 0x002fc80007f7e0ff */
[-C--:B------:R-:W-:Y:S01]  /*43f00*/  LEA.HI.X.SX32 R35, R28, R3.reuse, 0x1, P3 ;  /* 0x000000031c237211 */ /* 0x080fe200018f0eff */
[----:B------:R-:W-:Y:S01]  /*43f10*/  IMAD R11, R39, 0x1b6, RZ ;  /* 0x000001b6270b7824 */ /* 0x000fe200078e02ff */
[-C--:B------:R-:W-:Y:S01]  /*43f20*/  IADD3 R26, P3, R16, R2.reuse, RZ ;  /* 0x00000002101a7210 */ /* 0x080fe20007f7e0ff */
[----:B------:R-:W1:Y:S01]  /*43f30*/  LDC R28, c[0x0][0x278] ;  /* 0x00009e00ff1c7b82 */ /* 0x000e620000000800 */
[-C--:B------:R-:W-:Y:S01]  /*43f40*/  LEA.HI.X.SX32 R33, R19, R3.reuse, 0x1, P0 ;  /* 0x0000000313217211 */ /* 0x080fe200000f0eff */
[----:B------:R3:W-:Y:S01]  /*43f50*/  STG.E.U16 desc[UR60][R34.64], R104 ;  /* 0x0000006822007986 */ /* 0x0007e2000c10153c */
[----:B------:R-:W-:Y:S01]  /*43f60*/  LEA.HI.X.SX32 R27, R27, R3, 0x1, P3 ;  /* 0x000000031b1b7211 */ /* 0x000fe200018f0eff */
[----:B----4-:R-:W-:Y:S01]  /*43f70*/  IMAD R24, R48, 0xdb, RZ ;  /* 0x000000db30187824 */ /* 0x010fe200078e02ff */
[----:B------:R-:W-:-:S03]  /*43f80*/  IADD3 R36, P4, R11, R2, RZ ;  /* 0x000000020b247210 */ /* 0x000fc60007f9e0ff */
[----:B------:R-:W4:Y:S01]  /*43f90*/  LDC R39, c[0x0][0x278] ;  /* 0x00009e00ff277b82 */ /* 0x000f220000000800 */
[----:B---3--:R-:W-:-:S07]  /*43fa0*/  PRMT R104, R104, 0x7632, R104 ;  /* 0x0000763268687816 */ /* 0x008fce0000000068 */
[----:B------:R-:W3:Y:S01]  /*43fb0*/  LDC R38, c[0x0][0x278] ;  /* 0x00009e00ff267b82 */ /* 0x000ee20000000800 */
[----:B------:R-:W-:Y:S01]  /*43fc0*/  STG.E.U16 desc[UR60][R32.64], R104 ;  /* 0x0000006820007986 */ /* 0x000fe2000c10153c */
[----:B------:R-:W-:-:S03]  /*43fd0*/  LEA.HI.X.SX32 R37, R24, R3, 0x1, P4 ;  /* 0x0000000318257211 */ /* 0x000fc600020f0eff */
[----:B------:R2:W-:Y:S03]  /*43fe0*/  STG.E.U16 desc[UR60][R26.64], R105 ;  /* 0x000000691a007986 */ /* 0x0005e6000c10153c */
[----:B------:R-:W4:Y:S01]  /*43ff0*/  LDC R40, c[0x0][0x278] ;  /* 0x00009e00ff287b82 */ /* 0x000f220000000800 */
[----:B------:R-:W-:-:S07]  /*44000*/  PRMT R19, R105, 0x7632, R19 ;  /* 0x0000763269137816 */ /* 0x000fce0000000013 */
[----:B------:R-:W4:Y:S01]  /*44010*/  LDC R49, c[0x0][0x278] ;  /* 0x00009e00ff317b82 */ /* 0x000f220000000800 */
[----:B--2---:R-:W-:Y:S02]  /*44020*/  IMAD R26, R42, 0x1ba, RZ ;  /* 0x000001ba2a1a7824 */ /* 0x004fe400078e02ff */
[----:B------:R-:W-:-:S05]  /*44030*/  IMAD R27, R45, 0xdd, RZ ;  /* 0x000000dd2d1b7824 */ /* 0x000fca00078e02ff */
[----:B------:R-:W2:Y:S01]  /*44040*/  LDC R42, c[0x0][0x278] ;  /* 0x00009e00ff2a7b82 */ /* 0x000ea20000000800 */
[----:B------:R0:W-:Y:S07]  /*44050*/  STG.E.U16 desc[UR60][R36.64], R19 ;  /* 0x0000001324007986 */ /* 0x0001ee000c10153c */
[----:B------:R-:W4:Y:S01]  /*44060*/  LDC R45, c[0x0][0x278] ;  /* 0x00009e00ff2d7b82 */ /* 0x000f220000000800 */
[----:B0-----:R-:W-:Y:S01]  /*44070*/  IMAD R19, R31, 0x1b8, RZ ;  /* 0x000001b81f137824 */ /* 0x001fe200078e02ff */
[----:B------:R-:W-:Y:S01]  /*44080*/  IADD3 R34, P3, R26, R2, RZ ;  /* 0x000000021a227210 */ /* 0x000fe20007f7e0ff */
[----:B------:R-:W-:-:S05]  /*44090*/  IMAD R24, R43, 0x1bc, RZ ;  /* 0x000001bc2b187824 */ /* 0x000fca00078e02ff */
[----:B------:R-:W0:Y:S01]  /*440a0*/  LDC R48, c[0x0][0x278] ;  /* 0x00009e00ff307b82 */ /* 0x000e220000000800 */
[-C--:B------:R-:W-:Y:S02]  /*440b0*/  IADD3 R32, P0, R19, R2.reuse, RZ ;  /* 0x0000000213207210 */ /* 0x080fe40007f1e0ff */
[----:B------:R-:W-:Y:S02]  /*440c0*/  IADD3 R36, P4, R24, R2, RZ ;  /* 0x0000000218247210 */ /* 0x000fe40007f9e0ff */
[-C--:B------:R-:W-:Y:S02]  /*440d0*/  LEA.HI.X.SX32 R33, R20, R3.reuse, 0x1, P0 ;  /* 0x0000000314217211 */ /* 0x080fe400000f0eff */
[-C--:B------:R-:W-:Y:S01]  /*440e0*/  LEA.HI.X.SX32 R35, R27, R3.reuse, 0x1, P3 ;  /* 0x000000031b237211 */ /* 0x080fe200018f0eff */
[----:B-1----:R-:W-:Y:S01]  /*440f0*/  IMAD R27, R28, 0x1be, RZ ;  /* 0x000001be1c1b7824 */ /* 0x002fe200078e02ff */
[----:B------:R-:W-:Y:S01]  /*44100*/  PRMT R20, R106, 0x7632, R20 ;  /* 0x000076326a147816 */ /* 0x000fe20000000014 */
[----:B------:R-:W1:Y:S01]  /*44110*/  LDC R43, c[0x0][0x278] ;  /* 0x00009e00ff2b7b82 */ /* 0x000e620000000800 */
[----:B------:R-:W-:Y:S01]  /*44120*/  LEA.HI.X.SX32 R37, R21, R3, 0x1, P4 ;  /* 0x0000000315257211 */ /* 0x000fe200020f0eff */
[----:B------:R4:W-:Y:S01]  /*44130*/  STG.E.U16 desc[UR60][R32.64], R106 ;  /* 0x0000006a20007986 */ /* 0x0009e2000c10153c */
[----:B---3--:R-:W-:-:S03]  /*44140*/  IMAD R28, R38, 0x1c0, RZ ;  /* 0x000001c0261c7824 */ /* 0x008fc600078e02ff */
[----:B------:R3:W-:Y:S01]  /*44150*/  STG.E.U16 desc[UR60][R34.64], R20 ;  /* 0x0000001422007986 */ /* 0x0007e2000c10153c */
[----:B--2---:R-:W-:Y:S01]  /*44160*/  IMAD R21, R42, 0x1c4, RZ ;  /* 0x000001c42a157824 */ /* 0x004fe200078e02ff */
[----:B------:R-:W2:Y:S02]  /*44170*/  LDC R54, c[0x0][0x278] ;  /* 0x00009e00ff367b82 */ /* 0x000ea40000000800 */
[----:B------:R0:W-:Y:S01]  /*44180*/  STG.E.U16 desc[UR60][R36.64], R107 ;  /* 0x0000006b24007986 */ /* 0x0001e2000c10153c */
[----:B----4-:R-:W-:Y:S01]  /*44190*/  IMAD R33, R39, 0xdf, RZ ;  /* 0x000000df27217824 */ /* 0x010fe200078e02ff */
[----:B------:R-:W-:-:S04]  /*441a0*/  IADD3 R32, P3, R27, R2, RZ ;  /* 0x000000021b207210 */ /* 0x000fc80007f7e0ff */
[----:B------:R-:W4:Y:S01]  /*441b0*/  LDC R55, c[0x0][0x278] ;  /* 0x00009e00ff377b82 */ /* 0x000f220000000800 */
[----:B---3--:R-:W-:Y:S01]  /*441c0*/  IMAD R20, R40, 0x1c2, RZ ;  /* 0x000001c228147824 */ /* 0x008fe200078e02ff */
[-C--:B------:R-:W-:Y:S02]  /*441d0*/  IADD3 R34, P0, R28, R2.reuse, RZ ;  /* 0x000000021c227210 */ /* 0x080fe40007f1e0ff */
[----:B------:R-:W-:Y:S01]  /*441e0*/  LEA.HI.X.SX32 R33, R33, R3, 0x1, P3 ;  /* 0x0000000321217211 */ /* 0x000fe200018f0eff */
[----:B0-----:R-:W-:Y:S01]  /*441f0*/  IMAD R37, R45, 0xe1, RZ ;  /* 0x000000e12d257824 */ /* 0x001fe200078e02ff */
[-C--:B------:R-:W-:Y:S02]  /*44200*/  IADD3 R36, P3, R20, R2.reuse, RZ ;  /* 0x0000000214247210 */ /* 0x080fe40007f7e0ff */
[----:B------:R-:W0:Y:S01]  /*44210*/  LDC R42, c[0x0][0x278] ;  /* 0x00009e00ff2a7b82 */ /* 0x000e220000000800 */
[----:B------:R-:W-:Y:S02]  /*44220*/  IADD3 R38, P4, R21, R2, RZ ;  /* 0x0000000215267210 */ /* 0x000fe40007f9e0ff */
[----:B------:R-:W-:-:S02]  /*44230*/  PRMT R31, R107, 0x7632, R31 ;  /* 0x000076326b1f7816 */ /* 0x000fc4000000001f */
[-C--:B------:R-:W-:Y:S02]  /*44240*/  LEA.HI.X.SX32 R35, R30, R3.reuse, 0x1, P0 ;  /* 0x000000031e237211 */ /* 0x080fe400000f0eff */
[-C--:B------:R-:W-:Y:S01]  /*44250*/  LEA.HI.X.SX32 R37, R37, R3.reuse, 0x1, P3 ;  /* 0x0000000325257211 */ /* 0x080fe200018f0eff */
[----:B------:R-:W3:Y:S01]  /*44260*/  LDC R40, c[0x0][0x278] ;  /* 0x00009e00ff287b82 */ /* 0x000ee20000000800 */
[----:B------:R-:W-:Y:S02]  /*44270*/  PRMT R30, R108, 0x7632, R30 ;  /* 0x000076326c1e7816 */ /* 0x000fe4000000001e */
[----:B------:R-:W-:Y:S01]  /*44280*/  LEA.HI.X.SX32 R39, R29, R3, 0x1, P4 ;  /* 0x000000031d277211 */ /* 0x000fe200020f0eff */
[----:B------:R1:W-:Y:S04]  /*44290*/  STG.E.U16 desc[UR60][R32.64], R31 ;  /* 0x0000001f20007986 */ /* 0x0003e8000c10153c */
[----:B------:R-:W-:Y:S01]  /*442a0*/  STG.E.U16 desc[UR60][R34.64], R108 ;  /* 0x0000006c22007986 */ /* 0x000fe2000c10153c */
[----:B------:R-:W3:Y:S03]  /*442b0*/  LDC R45, c[0x0][0x278] ;  /* 0x00009e00ff2d7b82 */ /* 0x000ee60000000800 */
[----:B------:R2:W-:Y:S04]  /*442c0*/  STG.E.U16 desc[UR60][R36.64], R30 ;  /* 0x0000001e24007986 */ /* 0x0005e8000c10153c */
[----:B------:R4:W-:Y:S01]  /*442d0*/  STG.E.U16 desc[UR60][R38.64], R109 ;  /* 0x0000006d26007986 */ /* 0x0009e2000c10153c */
[----:B------:R-:W-:Y:S01]  /*442e0*/  IMAD R29, R49, 0x1c8, RZ ;  /* 0x000001c8311d7824 */ /* 0x000fe200078e02ff */
[----:B------:R-:W3:Y:S01]  /*442f0*/  LDC R56, c[0x0][0x278] ;  /* 0x00009e00ff387b82 */ /* 0x000ee20000000800 */
[----:B-1----:R-:W-:-:S07]  /*44300*/  IMAD R31, R48, 0x1ca, RZ ;  /* 0x000001ca301f7824 */ /* 0x002fce00078e02ff */
[----:B------:R-:W1:Y:S01]  /*44310*/  LDC R57, c[0x0][0x278] ;  /* 0x00009e00ff397b82 */ /* 0x000e620000000800 */
[----:B--2---:R-:W-:-:S07]  /*44320*/  IMAD R30, R43, 0x1c6, RZ ;  /* 0x000001c62b1e7824 */ /* 0x004fce00078e02ff */
[----:B----4-:R-:W2:Y:S01]  /*44330*/  LDC R38, c[0x0][0x278] ;  /* 0x00009e00ff267b82 */ /* 0x010ea20000000800 */
[----:B------:R-:W-:-:S07]  /*44340*/  IMAD R33, R54, 0xe3, RZ ;  /* 0x000000e336217824 */ /* 0x000fce00078e02ff */
[----:B------:R-:W4:Y:S01]  /*44350*/  LDC R39, c[0x0][0x278] ;  /* 0x00009e00ff277b82 */ /* 0x000f220000000800 */
[----:B------:R-:W-:-:S07]  /*44360*/  IADD3 R32, P0, R30, R2, RZ ;  /* 0x000000021e207210 */ /* 0x000fce0007f1e0ff */
[----:B------:R-:W3:Y:S01]  /*44370*/  LDC R43, c[0x0][0x278] ;  /* 0x00009e00ff2b7b82 */ /* 0x000ee20000000800 */
[----:B------:R-:W-:Y:S01]  /*44380*/  IMAD R37, R55, 0xe5, RZ ;  /* 0x000000e537257824 */ /* 0x000fe200078e02ff */
[-C--:B------:R-:W-:Y:S02]  /*44390*/  IADD3 R34, P3, R29, R2.reuse, RZ ;  /* 0x000000021d227210 */ /* 0x080fe40007f7e0ff */
[----:B------:R-:W-:Y:S02]  /*443a0*/  IADD3 R36, P4, R31, R2, RZ ;  /* 0x000000021f247210 */ /* 0x000fe40007f9e0ff */
[-C--:B------:R-:W-:Y:S02]  /*443b0*/  LEA.HI.X.SX32 R33, R33, R3.reuse, 0x1, P0 ;  /* 0x0000000321217211 */ /* 0x080fe400000f0eff */
[----:B------:R-:W-:Y:S01]  /*443c0*/  PRMT R109, R109, 0x7632, R109 ;  /* 0x000076326d6d7816 */ /* 0x000fe2000000006d */
[----:B------:R-:W1:Y:S01]  /*443d0*/  LDC R55, c[0x0][0x278] ;  /* 0x00009e00ff377b82 */ /* 0x000e620000000800 */
[----:B------:R-:W-:-:S02]  /*443e0*/  LEA.HI.X.SX32 R35, R22, R3, 0x1, P3 ;  /* 0x0000000316237211 */ /* 0x000fc400018f0eff */
[----:B------:R-:W-:Y:S02]  /*443f0*/  LEA.HI.X.SX32 R37, R37, R3, 0x1, P4 ;  /* 0x0000000325257211 */ /* 0x000fe400020f0eff */
[----:B------:R-:W-:Y:S01]  /*44400*/  PRMT R22, R110, 0x7632, R22 ;  /* 0x000076326e167816 */ /* 0x000fe20000000016 */
[----:B------:R0:W-:Y:S02]  /*44410*/  STG.E.U16 desc[UR60][R32.64], R109 ;  /* 0x0000006d20007986 */ /* 0x0001e4000c10153c */
[----:B------:R-:W1:Y:S02]  /*44420*/  LDC R58, c[0x0][0x278] ;  /* 0x00009e00ff3a7b82 */ /* 0x000e640000000800 */
[----:B------:R-:W-:Y:S04]  /*44430*/  STG.E.U16 desc[UR60][R34.64], R110 ;  /* 0x0000006e22007986 */ /* 0x000fe8000c10153c */
[----:B------:R2:W-:Y:S02]  /*44440*/  STG.E.U16 desc[UR60][R36.64], R22 ;  /* 0x0000001624007986 */ /* 0x0005e4000c10153c */
[----:B------:R-:W1:Y:S01]  /*44450*/  LDC R59, c[0x0][0x278] ;  /* 0x00009e00ff3b7b82 */ /* 0x000e620000000800 */
[----:B0-----:R-:W-:-:S07]  /*44460*/  IMAD R32, R42, 0x1d0, RZ ;  /* 0x000001d02a207824 */ /* 0x001fce00078e02ff */
[----:B------:R-:W0:Y:S08]  /*44470*/  LDC R60, c[0x0][0x278] ;  /* 0x00009e00ff3c7b82 */ /* 0x000e300000000800 */
[----:B------:R-:W0:Y:S01]  /*44480*/  LDC R62, c[0x0][0x278] ;  /* 0x00009e00ff3e7b82 */ /* 0x000e220000000800 */
[----:B--2---:R-:W-:-:S07]  /*44490*/  IMAD R22, R38, 0x1cc, RZ ;  /* 0x000001cc26167824 */ /* 0x004fce00078e02ff */
[----:B------:R-:W2:Y:S01]  /*444a0*/  LDC R61, c[0x0][0x278] ;  /* 0x00009e00ff3d7b82 */ /* 0x000ea20000000800 */
[----:B----4-:R-:W-:Y:S01]  /*444b0*/  IMAD R34, R39, 0x1ce, RZ ;  /* 0x000001ce27227824 */ /* 0x010fe200078e02ff */
[----:B------:R-:W-:Y:S01]  /*444c0*/  IADD3 R38, P3, R22, R2, RZ ;  /* 0x0000000216267210 */ /* 0x000fe20007f7e0ff */
[----:B---3--:R-:W-:-:S05]  /*444d0*/  IMAD R33, R43, 0x1d2, RZ ;  /* 0x000001d22b217824 */ /* 0x008fca00078e02ff */
[----:B------:R-:W3:Y:S01]  /*444e0*/  LDC R88, c[0x0][0x278] ;  /* 0x00009e00ff587b82 */ /* 0x000ee20000000800 */
[----:B------:R-:W-:Y:S01]  /*444f0*/  IMAD R35, R40, 0xe7, RZ ;  /* 0x000000e728237824 */ /* 0x000fe200078e02ff */
[-C--:B------:R-:W-:Y:S01]  /*44500*/  IADD3 R36, P0, R34, R2.reuse, RZ ;  /* 0x0000000222247210 */ /* 0x080fe20007f1e0ff */
[----:B------:R-:W4:Y:S01]  /*44510*/  LDL.LU R109, [R1+0x5c] ;  /* 0x00005c00016d7983 */ /* 0x000f220000300800 */
[-C--:B------:R-:W-:Y:S01]  /*44520*/  LEA.HI.X.SX32 R39, R23, R3.reuse, 0x1, P3 ;  /* 0x0000000317277211 */ /* 0x080fe200018f0eff */
[----:B------:R-:W-:Y:S01]  /*44530*/  IMAD R23, R45, 0xe9, RZ ;  /* 0x000000e92d177824 */ /* 0x000fe200078e02ff */
[-C--:B------:R-:W-:Y:S01]  /*44540*/  IADD3 R40, P3, R32, R2.reuse, RZ ;  /* 0x0000000220287210 */ /* 0x080fe20007f7e0ff */
[----:B------:R-:W4:Y:S01]  /*44550*/  LDL.LU R108, [R1+0x58] ;  /* 0x00005800016c7983 */ /* 0x000f220000300800 */
[----:B------:R-:W-:Y:S01]  /*44560*/  IADD3 R42, P4, R33, R2, RZ ;  /* 0x00000002212a7210 */ /* 0x000fe20007f9e0ff */
[----:B------:R-:W0:Y:S01]  /*44570*/  LDC R45, c[0x0][0x278] ;  /* 0x00009e00ff2d7b82 */ /* 0x000e220000000800 */
[----:B------:R-:W-:Y:S01]  /*44580*/  LEA.HI.X.SX32 R37, R35, R3, 0x1, P0 ;  /* 0x0000000323257211 */ /* 0x000fe200000f0eff */
[----:B------:R-:W-:Y:S01]  /*44590*/  STG.E.U16 desc[UR60][R38.64], R111 ;  /* 0x0000006f26007986 */ /* 0x000fe2000c10153c */
[----:B------:R-:W-:-:S02]  /*445a0*/  PRMT R35, R111, 0x7632, R35 ;  /* 0x000076326f237816 */ /* 0x000fc40000000023 */
[-C--:B------:R-:W-:Y:S01]  /*445b0*/  LEA.HI.X.SX32 R41, R41, R3.reuse, 0x1, P3 ;  /* 0x0000000329297211 */ /* 0x080fe200018f0eff */
[----:B------:R-:W4:Y:S01]  /*445c0*/  LDL.LU R107, [R1+0x54] ;  /* 0x00005400016b7983 */ /* 0x000f220000300800 */
[----:B------:R-:W-:Y:S01]  /*445d0*/  LEA.HI.X.SX32 R43, R23, R3, 0x1, P4 ;  /* 0x00000003172b7211 */ /* 0x000fe200020f0eff */
[----:B------:R-:W2:Y:S01]  /*445e0*/  LDC R48, c[0x0][0x278] ;  /* 0x00009e00ff307b82 */ /* 0x000ea20000000800 */
[----:B------:R-:W-:Y:S01]  /*445f0*/  PRMT R23, R112, 0x7632, R23 ;  /* 0x0000763270177816 */ /* 0x000fe20000000017 */
[----:B------:R1:W-:Y:S04]  /*44600*/  STG.E.U16 desc[UR60][R36.64], R35 ;  /* 0x0000002324007986 */ /* 0x0003e8000c10153c */
[----:B------:R-:W-:Y:S02]  /*44610*/  STG.E.U16 desc[UR60][R40.64], R112 ;  /* 0x0000007028007986 */ /* 0x000fe4000c10153c */
[----:B------:R-:W3:Y:S02]  /*44620*/  LDC R49, c[0x0][0x278] ;  /* 0x00009e00ff317b82 */ /* 0x000ee40000000800 */
[----:B------:R1:W-:Y:S02]  /*44630*/  STG.E.U16 desc[UR60][R42.64], R23 ;  /* 0x000000172a007986 */ /* 0x0003e4000c10153c */
[----:B-1----:R-:W-:-:S04]  /*44640*/  IMAD R37, R56, 0x1d6, RZ ;  /* 0x000001d638257824 */ /* 0x002fc800078e02ff */
[----:B------:R-:W1:Y:S08]  /*44650*/  LDC R87, c[0x0][0x278] ;  /* 0x00009e00ff577b82 */ /* 0x000e700000000800 */
[----:B------:R-:W1:Y:S01]  /*44660*/  LDC R54, c[0x0][0x278] ;  /* 0x00009e00ff367b82 */ /* 0x000e620000000800 */
[----:B------:R-:W-:-:S07]  /*44670*/  IMAD R23, R55, 0x1d4, RZ ;  /* 0x000001d437177824 */ /* 0x000fce00078e02ff */
[----:B------:R-:W2:Y:S01]  /*44680*/  LDC R90, c[0x0][0x278] ;  /* 0x00009e00ff5a7b82 */ /* 0x000ea20000000800 */
[----:B------:R-:W-:Y:S01]  /*44690*/  IADD3 R38, P3, R23, R2, RZ ;  /* 0x0000000217267210 */ /* 0x000fe20007f7e0ff */
[----:B0-----:R-:W-:-:S06]  /*446a0*/  IMAD R45, R45, 0xed, RZ ;  /* 0x000000ed2d2d7824 */ /* 0x001fcc00078e02ff */
[----:B------:R-:W0:Y:S01]  /*446b0*/  LDC R86, c[0x0][0x278] ;  /* 0x00009e00ff567b82 */ /* 0x000e220000000800 */
[----:B------:R-:W-:Y:S01]  /*446c0*/  LEA.HI.X.SX32 R39, R44, R3, 0x1, P3 ;  /* 0x000000032c277211 */ /* 0x000fe200018f0eff */
[----:B------:R-:W4:Y:S06]  /*446d0*/  LDL.LU R106, [R1+0x50] ;  /* 0x00005000016a7983 */ /* 0x000f2c0000300800 */
[----:B------:R-:W1:Y:S01]  /*446e0*/  LDC R55, c[0x0][0x278] ;  /* 0x00009e00ff377b82 */ /* 0x000e620000000800 */
[----:B------:R-:W-:Y:S01]  /*446f0*/  IMAD R41, R57, 0xeb, RZ ;  /* 0x000000eb39297824 */ /* 0x000fe200078e02ff */
[----:B------:R-:W-:Y:S01]  /*44700*/  IADD3 R40, P0, R37, R2, RZ ;  /* 0x0000000225287210 */ /* 0x000fe20007f1e0ff */
[----:B------:R-:W-:-:S02]  /*44710*/  IMAD R35, R58, 0x1d8, RZ ;  /* 0x000001d83a237824 */ /* 0x000fc400078e02ff */
[----:B------:R-:W-:Y:S01]  /*44720*/  IMAD R36, R59, 0x1da, RZ ;  /* 0x000001da3b247824 */ /* 0x000fe200078e02ff */
[----:B------:R3:W-:Y:S01]  /*44730*/  STG.E.U16 desc[UR60][R38.64], R113 ;  /* 0x0000007126007986 */ /* 0x0007e2000c10153c */
[----:B------:R-:W-:Y:S01]  /*44740*/  LEA.HI.X.SX32 R41, R41, R3, 0x1, P0 ;  /* 0x0000000329297211 */ /* 0x000fe200000f0eff */
[----:B------:R-:W0:Y:S01]  /*44750*/  LDC R59, c[0x0][0x278] ;  /* 0x00009e00ff3b7b82 */ /* 0x000e220000000800 */
[----:B------:R-:W-:-:S07]  /*44760*/  IADD3 R42, P3, R35, R2, RZ ;  /* 0x00000002232a7210 */ /* 0x000fce0007f7e0ff */
[----:B------:R-:W0:Y:S01]  /*44770*/  LDC R56, c[0x0][0x278] ;  /* 0x00009e00ff387b82 */ /* 0x000e220000000800 */
[----:B------:R-:W-:Y:S01]  /*44780*/  IADD3 R44, P4, R36, R2, RZ ;  /* 0x00000002242c7210 */ /* 0x000fe20007f9e0ff */
[----:B--2---:R-:W-:Y:S01]  /*44790*/  IMAD R90, R90, 0xfc, RZ ;  /* 0x000000fc5a5a7824 */ /* 0x004fe200078e02ff */
[----:B---3--:R-:W-:Y:S01]  /*447a0*/  PRMT R113, R113, 0x7632, R113 ;  /* 0x0000763271717816 */ /* 0x008fe20000000071 */
[----:B------:R-:W2:Y:S01]  /*447b0*/  LDL.LU R105, [R1+0x60c] ;  /* 0x00060c0001697983 */ /* 0x000ea20000300800 */
[-C--:B------:R-:W-:Y:S02]  /*447c0*/  LEA.HI.X.SX32 R43, R25, R3.reuse, 0x1, P3 ;  /* 0x00000003192b7211 */ /* 0x080fe400018f0eff */
[----:B------:R-:W-:Y:S01]  /*447d0*/  LEA.HI.X.SX32 R45, R45, R3, 0x1, P4 ;  /* 0x000000032d2d7211 */ /* 0x000fe200020f0eff */
[----:B------:R3:W-:Y:S01]  /*447e0*/  STG.E.U16 desc[UR60][R40.64], R113 ;  /* 0x0000007128007986 */ /* 0x0007e2000c10153c */
[----:B------:R-:W-:Y:S01]  /*447f0*/  PRMT R25, R114, 0x7632, R25 ;  /* 0x0000763272197816 */ /* 0x000fe20000000019 */
[----:B------:R-:W0:Y:S01]  /*44800*/  LDC R57, c[0x0][0x278] ;  /* 0x00009e00ff397b82 */ /* 0x000e220000000800 */
[----:B------:R-:W-:Y:S01]  /*44810*/  IMAD R39, R49, 0x1de, RZ ;  /* 0x000001de31277824 */ /* 0x000fe200078e02ff */
[----:B------:R3:W-:Y:S01]  /*44820*/  STG.E.U16 desc[UR60][R42.64], R114 ;  /* 0x000000722a007986 */ /* 0x0007e2000c10153c */
[----:B-1----:R-:W-:-:S03]  /*44830*/  IMAD R38, R55, 0x1e2, RZ ;  /* 0x000001e237267824 */ /* 0x002fc600078e02ff */
[----:B------:R1:W-:Y:S02]  /*44840*/  STG.E.U16 desc[UR60][R44.64], R25 ;  /* 0x000000192c007986 */ /* 0x0003e4000c10153c */
[----:B------:R-:W0:Y:S01]  /*44850*/  LDC R58, c[0x0][0x278] ;  /* 0x00009e00ff3a7b82 */ /* 0x000e220000000800 */
[----:B---3--:R-:W-:-:S07]  /*44860*/  IMAD R40, R48, 0x1dc, RZ ;  /* 0x000001dc30287824 */ /* 0x008fce00078e02ff */
[----:B------:R-:W3:Y:S01]  /*44870*/  LDC R89, c[0x0][0x278] ;  /* 0x00009e00ff597b82 */ /* 0x000ee20000000800 */
[-C--:B------:R-:W-:Y:S01]  /*44880*/  IADD3 R42, P3, R40, R2.reuse, RZ ;  /* 0x00000002282a7210 */ /* 0x080fe20007f7e0ff */
[----:B-1----:R-:W-:Y:S01]  /*44890*/  IMAD R25, R60, 0x1e0, RZ ;  /* 0x000001e03c197824 */ /* 0x002fe200078e02ff */
[-C--:B------:R-:W-:Y:S01]  /*448a0*/  IADD3 R44, P0, R39, R2.reuse, RZ ;  /* 0x00000002272c7210 */ /* 0x080fe20007f1e0ff */
[----:B------:R-:W-:Y:S01]  /*448b0*/  IMAD R41, R54, 0xef, RZ ;  /* 0x000000ef36297824 */ /* 0x000fe200078e02ff */
[-C--:B------:R-:W-:Y:S01]  /*448c0*/  LEA.HI.X.SX32 R43, R46, R3.reuse, 0x1, P3 ;  /* 0x000000032e2b7211 */ /* 0x080fe200018f0eff */
[----:B------:R-:W-:Y:S01]  /*448d0*/  IMAD R49, R62, 0xf1, RZ ;  /* 0x000000f13e317824 */ /* 0x000fe200078e02ff */
[-C--:B------:R-:W-:Y:S01]  /*448e0*/  IADD3 R46, P3, R25, R2.reuse, RZ ;  /* 0x00000002192e7210 */ /* 0x080fe20007f7e0ff */
[----:B------:R-:W1:Y:S01]  /*448f0*/  LDC R54, c[0x0][0x278] ;  /* 0x00009e00ff367b82 */ /* 0x000e620000000800 */
[----:B------:R-:W-:Y:S01]  /*44900*/  IADD3 R48, P4, R38, R2, RZ ;  /* 0x0000000226307210 */ /* 0x000fe20007f9e0ff */
[----:B------:R-:W2:Y:S01]  /*44910*/  LDL.LU R104, [R1+0x608] ;  /* 0x0006080001687983 */ /* 0x000ea20000300800 */
[----:B------:R-:W-:-:S02]  /*44920*/  LEA.HI.X.SX32 R45, R41, R3, 0x1, P0 ;  /* 0x00000003292d7211 */ /* 0x000fc400000f0eff */
[----:B------:R-:W-:Y:S01]  /*44930*/  PRMT R41, R115, 0x7632, R41 ;  /* 0x0000763273297816 */ /* 0x000fe20000000029 */
[----:B------:R0:W-:Y:S01]  /*44940*/  STG.E.U16 desc[UR60][R42.64], R115 ;  /* 0x000000732a007986 */ /* 0x0001e2000c10153c */
[-C--:B------:R-:W-:Y:S01]  /*44950*/  LEA.HI.X.SX32 R47, R47, R3.reuse, 0x1, P3 ;  /* 0x000000032f2f7211 */ /* 0x080fe200018f0eff */
[----:B------:R-:W3:Y:S01]  /*44960*/  LDC R55, c[0x0][0x278] ;  /* 0x00009e00ff377b82 */ /* 0x000ee20000000800 */
[----:B------:R-:W-:Y:S01]  /*44970*/  LEA.HI.X.SX32 R49, R49, R3, 0x1, P4 ;  /* 0x0000000331317211 */ /* 0x000fe200020f0eff */
[----:B------:R0:W-:Y:S04]  /*44980*/  STG.E.U16 desc[UR60][R44.64], R41 ;  /* 0x000000292c007986 */ /* 0x0001e8000c10153c */
[----:B------:R0:W-:Y:S02]  /*44990*/  STG.E.U16 desc[UR60][R46.64], R116 ;  /* 0x000000742e007986 */ /* 0x0001e4000c10153c */
[----:B------:R-:W1:Y:S01]  /*449a0*/  LDC R62, c[0x0][0x278] ;  /* 0x00009e00ff3e7b82 */ /* 0x000e620000000800 */
[----:B0-----:R-:W-:Y:S01]  /*449b0*/  PRMT R42, R116, 0x7632, R42 ;  /* 0x00007632742a7816 */ /* 0x001fe2000000002a */
[----:B------:R-:W2:Y:S04]  /*449c0*/  LDL.LU R102, [R1+0x604] ;  /* 0x0006040001667983 */ /* 0x000ea80000300800 */
[----:B------:R0:W-:Y:S01]  /*449d0*/  STG.E.U16 desc[UR60][R48.64], R42 ;  /* 0x0000002a30007986 */ /* 0x0001e2000c10153c */
[----:B------:R-:W-:Y:S01]  /*449e0*/  IMAD R43, R57, 0x1e4, RZ ;  /* 0x000001e4392b7824 */ /* 0x000fe200078e02ff */
[----:B------:R-:W1:Y:S01]  /*449f0*/  LDC R60, c[0x0][0x278] ;  /* 0x00009e00ff3c7b82 */ /* 0x000e620000000800 */
[----:B------:R-:W-:-:S07]  /*44a00*/  IMAD R41, R58, 0x1e6, RZ ;  /* 0x000001e63a297824 */ /* 0x000fce00078e02ff */
[----:B------:R-:W4:Y:S01]  /*44a10*/  LDC R93, c[0x0][0x278] ;  /* 0x00009e00ff5d7b82 */ /* 0x000f220000000800 */
[----:B------:R-:W-:-:S07]  /*44a20*/  IMAD R47, R61, 0xf3, RZ ;  /* 0x000000f33d2f7824 */ /* 0x000fce00078e02ff */
[----:B------:R-:W4:Y:S01]  /*44a30*/  LDC R96, c[0x0][0x278] ;  /* 0x00009e00ff607b82 */ /* 0x000f220000000800 */
[----:B0-----:R-:W-:-:S07]  /*44a40*/  IMAD R42, R59, 0x1e8, RZ ;  /* 0x000001e83b2a7824 */ /* 0x001fce00078e02ff */
[----:B------:R-:W0:Y:S01]  /*44a50*/  LDC R98, c[0x0][0x278] ;  /* 0x00009e00ff627b82 */ /* 0x000e220000000800 */
[----:B---3--:R-:W-:-:S07]  /*44a60*/  IMAD R55, R55, 0x1ec, RZ ;  /* 0x000001ec37377824 */ /* 0x008fce00078e02ff */
[----:B------:R-:W3:Y:S08]  /*44a70*/  LDC R94, c[0x0][0x278] ;  /* 0x00009e00ff5e7b82 */ /* 0x000ef00000000800 */
[----:B------:R-:W3:Y:S08]  /*44a80*/  LDC R92, c[0x0][0x278] ;  /* 0x00009e00ff5c7b82 */ /* 0x000ef00000000800 */
[----:B------:R-:W3:Y:S08]  /*44a90*/  LDC R97, c[0x0][0x278] ;  /* 0x00009e00ff617b82 */ /* 0x000ef00000000800 */
[----:B------:R-:W3:Y:S08]  /*44aa0*/  LDC R91, c[0x0][0x278] ;  /* 0x00009e00ff5b7b82 */ /* 0x000ef00000000800 */
[----:B------:R-:W3:Y:S01]  /*44ab0*/  LDC R95, c[0x0][0x278] ;  /* 0x00009e00ff5f7b82 */ /* 0x000ee20000000800 */
[----:B------:R-:W-:Y:S01]  /*44ac0*/  PRMT R99, R152, 0x7632, R99 ;  /* 0x0000763298637816 */ /* 0x000fe20000000063 */
[----:B------:R-:W2:Y:S06]  /*44ad0*/  LDL.LU R101, [R1+0x600] ;  /* 0x0006000001657983 */ /* 0x000eac0000300800 */
[----:B------:R-:W0:Y:S01]  /*44ae0*/  LDC R59, c[0x0][0x278] ;  /* 0x00009e00ff3b7b82 */ /* 0x000e220000000800 */
[----:B------:R-:W-:-:S07]  /*44af0*/  IADD3 R44, P0, R43, R2, RZ ;  /* 0x000000022b2c7210 */ /* 0x000fce0007f1e0ff */
[----:B------:R-:W3:Y:S01]  /*44b00*/  LDC R57, c[0x0][0x278] ;  /* 0x00009e00ff397b82 */ /* 0x000ee20000000800 */
[----:B------:R-:W-:-:S07]  /*44b10*/  IADD3 R46, P3, R41, R2, RZ ;  /* 0x00000002292e7210 */ /* 0x000fce0007f7e0ff */
[----:B------:R-:W3:Y:S01]  /*44b20*/  LDC R58, c[0x0][0x278] ;  /* 0x00009e00ff3a7b82 */ /* 0x000ee20000000800 */
[-C--:B------:R-:W-:Y:S02]  /*44b30*/  LEA.HI.X.SX32 R45, R52, R3.reuse, 0x1, P0 ;  /* 0x00000003342d7211 */ /* 0x080fe400000f0eff */
[-C--:B------:R-:W-:Y:S02]  /*44b40*/  LEA.HI.X.SX32 R47, R47, R3.reuse, 0x1, P3 ;  /* 0x000000032f2f7211 */ /* 0x080fe400018f0eff */
[----:B------:R-:W-:Y:S01]  /*44b50*/  PRMT R52, R117, 0x7632, R52 ;  /* 0x0000763275347816 */ /* 0x000fe20000000034 */
[----:B------:R1:W-:Y:S01]  /*44b60*/  STG.E.U16 desc[UR60][R44.64], R117 ;  /* 0x000000752c007986 */ /* 0x0003e2000c10153c */
[----:B------:R-:W-:Y:S01]  /*44b70*/  IADD3 R48, P4, R42, R2, RZ ;  /* 0x000000022a307210 */ /* 0x000fe20007f9e0ff */
[----:B------:R-:W4:Y:S02]  /*44b80*/  LDC R61, c[0x0][0x278] ;  /* 0x00009e00ff3d7b82 */ /* 0x000f240000000800 */
[----:B------:R1:W-:Y:S01]  /*44b90*/  STG.E.U16 desc[UR60][R46.64], R52 ;  /* 0x000000342e007986 */ /* 0x0003e2000c10153c */
[----:B------:R-:W-:-:S05]  /*44ba0*/  LEA.HI.X.SX32 R49, R50, R3, 0x1, P4 ;  /* 0x0000000332317211 */ /* 0x000fca00020f0eff */
[----:B------:R-:W2:Y:S01]  /*44bb0*/  LDC R100, c[0x0][0x278] ;  /* 0x00009e00ff647b82 */ /* 0x000ea20000000800 */
[----:B-1----:R-:W-:Y:S02]  /*44bc0*/  IMAD R45, R54, 0x1ea, RZ ;  /* 0x000001ea362d7824 */ /* 0x002fe400078e02ff */
[----:B------:R-:W-:Y:S02]  /*44bd0*/  IMAD R47, R56, 0xf5, RZ ;  /* 0x000000f5382f7824 */ /* 0x000fe400078e02ff */
[----:B0-----:R-:W-:-:S03]  /*44be0*/  IMAD R56, R59, 0xf7, RZ ;  /* 0x000000f73b387824 */ /* 0x001fc600078e02ff */
[----:B------:R-:W0:Y:S01]  /*44bf0*/  LDC R59, c[0x0][0x278] ;  /* 0x00009e00ff3b7b82 */ /* 0x000e220000000800 */
[-C--:B------:R-:W-:Y:S01]  /*44c00*/  IADD3 R46, P3, R45, R2.reuse, RZ ;  /* 0x000000022d2e7210 */ /* 0x080fe20007f7e0ff */
[----:B---3--:R-:W-:Y:S01]  /*44c10*/  IMAD R54, R57, 0x1ee, RZ ;  /* 0x000001ee39367824 */ /* 0x008fe200078e02ff */
[----:B------:R1:W-:Y:S01]  /*44c20*/  STG.E.U16 desc[UR60][R48.64], R118 ;  /* 0x0000007630007986 */ /* 0x0003e2000c10153c */
[----:B------:R-:W-:Y:S01]  /*44c30*/  IMAD R44, R58, 0x1f0, RZ ;  /* 0x000001f03a2c7824 */ /* 0x000fe200078e02ff */
[----:B------:R-:W-:Y:S02]  /*44c40*/  LEA.HI.X.SX32 R47, R47, R3, 0x1, P3 ;  /* 0x000000032f2f7211 */ /* 0x000fe400018f0eff */
[-C--:B------:R-:W-:Y:S01]  /*44c50*/  IADD3 R50, P3, R54, R2.reuse, RZ ;  /* 0x0000000236327210 */ /* 0x080fe20007f7e0ff */
[----:B------:R-:W-:Y:S01]  /*44c60*/  IMAD R58, R62, 0x1f2, RZ ;  /* 0x000001f23e3a7824 */ /* 0x000fe200078e02ff */
[----:B------:R-:W-:Y:S01]  /*44c70*/  IADD3 R52, P4, R44, R2, RZ ;  /* 0x000000022c347210 */ /* 0x000fe20007f9e0ff */
[----:B------:R-:W-:Y:S01]  /*44c80*/  IMAD R57, R87, 0x1f4, RZ ;  /* 0x000001f457397824 */ /* 0x000fe200078e02ff */
[----:B------:R-:W3:Y:S01]  /*44c90*/  LDC R62, c[0x0][0x278] ;  /* 0x00009e00ff3e7b82 */ /* 0x000ee20000000800 */
[----:B-1----:R-:W-:-:S02]  /*44ca0*/  PRMT R118, R118, 0x7632, R118 ;  /* 0x0000763276767816 */ /* 0x002fc40000000076 */
[----:B------:R-:W-:Y:S02]  /*44cb0*/  IADD3 R48, P0, R55, R2, RZ ;  /* 0x0000000237307210 */ /* 0x000fe40007f1e0ff */
[-C--:B------:R-:W-:Y:S01]  /*44cc0*/  LEA.HI.X.SX32 R53, R53, R3.reuse, 0x1, P4 ;  /* 0x0000000335357211 */ /* 0x080fe200020f0eff */
[----:B------:R1:W-:Y:S01]  /*44cd0*/  STG.E.U16 desc[UR60][R46.64], R118 ;  /* 0x000000762e007986 */ /* 0x0003e2000c10153c */
[-C--:B------:R-:W-:Y:S01]  /*44ce0*/  LEA.HI.X.SX32 R49, R51, R3.reuse, 0x1, P0 ;  /* 0x0000000333317211 */ /* 0x080fe200000f0eff */
[----:B------:R-:W-:Y:S01]  /*44cf0*/  IMAD R60, R60, 0x1fa, RZ ;  /* 0x000001fa3c3c7824 */ /* 0x000fe200078e02ff */
[----:B------:R-:W-:Y:S01]  /*44d00*/  LEA.HI.X.SX32 R51, R56, R3, 0x1, P3 ;  /* 0x0000000338337211 */ /* 0x000fe200018f0eff */
[----:B0-----:R-:W-:Y:S01]  /*44d10*/  IMAD R59, R59, 0x1f8, RZ ;  /* 0x000001f83b3b7824 */ /* 0x001fe200078e02ff */
[----:B------:R-:W0:Y:S01]  /*44d20*/  LDC R87, c[0x0][0x278] ;  /* 0x00009e00ff577b82 */ /* 0x000e220000000800 */
[----:B------:R3:W-:Y:S01]  /*44d30*/  STG.E.U16 desc[UR60][R48.64], R119 ;  /* 0x0000007730007986 */ /* 0x0007e2000c10153c */
[----:B-1----:R-:W-:Y:S01]  /*44d40*/  PRMT R46, R119, 0x7632, R46 ;  /* 0x00007632772e7816 */ /* 0x002fe2000000002e */
[----:B------:R-:W-:-:S05]  /*44d50*/  IMAD R47, R88, 0xf9, RZ ;  /* 0x000000f9582f7824 */ /* 0x000fca00078e02ff */
[----:B------:R-:W1:Y:S01]  /*44d60*/  LDC R88, c[0x0][0x278] ;  /* 0x00009e00ff587b82 */ /* 0x000e620000000800 */
[----:B------:R4:W-:Y:S01]  /*44d70*/  STG.E.U16 desc[UR60][R50.64], R46 ;  /* 0x0000002e32007986 */ /* 0x0009e2000c10153c */
[----:B---3--:R-:W-:-:S03]  /*44d80*/  IADD3 R48, P3, R57, R2, RZ ;  /* 0x0000000239307210 */ /* 0x008fc60007f7e0ff */
[----:B------:R3:W-:Y:S01]  /*44d90*/  STG.E.U16 desc[UR60][R52.64], R120 ;  /* 0x0000007834007986 */ /* 0x0007e2000c10153c */
[----:B----4-:R-:W-:-:S04]  /*44da0*/  IADD3 R46, P0, R58, R2, RZ ;  /* 0x000000023a2e7210 */ /* 0x010fc80007f1e0ff */
[-C--:B------:R-:W-:Y:S01]  /*44db0*/  LEA.HI.X.SX32 R47, R47, R3.reuse, 0x1, P0 ;  /* 0x000000032f2f7211 */ /* 0x080fe200000f0eff */
[----:B---3--:R-:W3:Y:S01]  /*44dc0*/  LDC R53, c[0x0][0x278] ;  /* 0x00009e00ff357b82 */ /* 0x008ee20000000800 */
[----:B------:R-:W-:Y:S02]  /*44dd0*/  PRMT R120, R120, 0x7632, R120 ;  /* 0x0000763278787816 */ /* 0x000fe40000000078 */
[----:B------:R-:W-:-:S03]  /*44de0*/  LEA.HI.X.SX32 R49, R246, R3, 0x1, P3 ;  /* 0x00000003f6317211 */ /* 0x000fc600018f0eff */
[----:B------:R4:W-:Y:S02]  /*44df0*/  STG.E.U16 desc[UR60][R46.64], R120 ;  /* 0x000000782e007986 */ /* 0x0009e4000c10153c */
[----:B----4-:R-:W-:-:S04]  /*44e00*/  IADD3 R46, P3, R59, R2, RZ ;  /* 0x000000023b2e7210 */ /* 0x010fc80007f7e0ff */
[----:B------:R-:W-:Y:S02]  /*44e10*/  LEA.HI.X.SX32 R47, R90, R3, 0x1, P3 ;  /* 0x000000035a2f7211 */ /* 0x000fe400018f0eff */
[----:B------:R-:W4:Y:S01]  /*44e20*/  LDC R90, c[0x0][0x278] ;  /* 0x00009e00ff5a7b82 */ /* 0x000f220000000800 */
[----:B------:R-:W-:Y:S02]  /*44e30*/  IMAD R56, R86, 0x1f6, RZ ;  /* 0x000001f656387824 */ /* 0x000fe400078e02ff */
[----:B------:R-:W-:-:S05]  /*44e40*/  IMAD R51, R89, 0xfb, RZ ;  /* 0x000000fb59337824 */ /* 0x000fca00078e02ff */
[----:B------:R-:W0:Y:S01]  /*44e50*/  LDC R86, c[0x0][0x278] ;  /* 0x00009e00ff567b82 */ /* 0x000e220000000800 */
[----:B------:R-:W-:Y:S01]  /*44e60*/  IADD3 R50, P4, R56, R2, RZ ;  /* 0x0000000238327210 */ /* 0x000fe20007f9e0ff */
[----:B------:R-:W-:Y:S01]  /*44e70*/  IMAD R61, R61, 0x1fc, RZ ;  /* 0x000001fc3d3d7824 */ /* 0x000fe200078e02ff */
[----:B------:R-:W-:Y:S02]  /*44e80*/  PRMT R52, R121, 0x7632, R52 ;  /* 0x0000763279347816 */ /* 0x000fe40000000034 */
[----:B------:R-:W-:Y:S01]  /*44e90*/  LEA.HI.X.SX32 R51, R51, R3, 0x1, P4 ;  /* 0x0000000333337211 */ /* 0x000fe200020f0eff */
[----:B------:R-:W-:Y:S01]  /*44ea0*/  IMAD R62, R62, 0x1fe, RZ ;  /* 0x000001fe3e3e7824 */ /* 0x000fe200078e02ff */
[----:B------:R3:W-:Y:S01]  /*44eb0*/  STG.E.U16 desc[UR60][R48.64], R121 ;  /* 0x0000007930007986 */ /* 0x0007e2000c10153c */
[----:B------:R-:W-:Y:S01]  /*44ec0*/  IMAD R98, R98, 0x102, RZ ;  /* 0x0000010262627824 */ /* 0x000fe200078e02ff */
[----:B------:R-:W2:Y:S02]  /*44ed0*/  LDC R89, c[0x0][0x278] ;  /* 0x00009e00ff597b82 */ /* 0x000ea40000000800 */
[----:B------:R1:W-:Y:S01]  /*44ee0*/  STG.E.U16 desc[UR60][R50.64], R52 ;  /* 0x0000003432007986 */ /* 0x0003e2000c10153c */
[----:B----4-:R-:W-:-:S02]  /*44ef0*/  IMAD R90, R90, 0xfe, RZ ;  /* 0x000000fe5a5a7824 */ /* 0x010fc400078e02ff */
[----:B---3--:R-:W-:Y:S01]  /*44f00*/  IMAD R49, R53, 0xfd, RZ ;  /* 0x000000fd35317824 */ /* 0x008fe200078e02ff */
[----:B------:R-:W-:Y:S01]  /*44f10*/  IADD3 R48, P0, R60, R2, RZ ;  /* 0x000000023c307210 */ /* 0x000fe20007f1e0ff */
[----:B------:R3:W-:Y:S01]  /*44f20*/  STG.E.U16 desc[UR60][R46.64], R122 ;  /* 0x0000007a2e007986 */ /* 0x0007e2000c10153c */
[----:B-1----:R-:W-:Y:S02]  /*44f30*/  LEA R53, R88, -R88, 0x8 ;  /* 0x8000005858357211 */ /* 0x002fe400078e40ff */
[-C--:B------:R-:W-:Y:S01]  /*44f40*/  IADD3 R50, P3, R61, R2.reuse, RZ ;  /* 0x000000023d327210 */ /* 0x080fe20007f7e0ff */
[----:B------:R-:W1:Y:S01]  /*44f50*/  LDC R88, c[0x0][0x278] ;  /* 0x00009e00ff587b82 */ /* 0x000e620000000800 */
[----:B------:R-:W-:Y:S02]  /*44f60*/  IADD3 R52, P4, R62, R2, RZ ;  /* 0x000000023e347210 */ /* 0x000fe40007f9e0ff */
[-C--:B------:R-:W-:Y:S02]  /*44f70*/  LEA.HI.X.SX32 R49, R49, R3.reuse, 0x1, P0 ;  /* 0x0000000331317211 */ /* 0x080fe400000f0eff */
[----:B------:R-:W-:-:S02]  /*44f80*/  LEA.HI.X.SX32 R51, R90, R3, 0x1, P3 ;  /* 0x000000035a337211 */ /* 0x000fc400018f0eff */
[----:B---3--:R-:W-:Y:S01]  /*44f90*/  PRMT R122, R122, 0x7632, R122 ;  /* 0x000076327a7a7816 */ /* 0x008fe2000000007a */
[----:B------:R-:W3:Y:S01]  /*44fa0*/  LDC R90, c[0x0][0x278] ;  /* 0x00009e00ff5a7b82 */ /* 0x000ee20000000800 */
[----:B------:R-:W-:Y:S02]  /*44fb0*/  LEA.HI.X.SX32 R53, R53, R3, 0x1, P4 ;  /* 0x0000000335357211 */ /* 0x000fe400020f0eff */
[----:B------:R-:W-:Y:S01]  /*44fc0*/  PRMT R46, R123, 0x7632, R46 ;  /* 0x000076327b2e7816 */ /* 0x000fe2000000002e */
[----:B------:R-:W-:Y:S01]  /*44fd0*/  STG.E.U16 desc[UR60][R48.64], R122 ;  /* 0x0000007a30007986 */ /* 0x000fe2000c10153c */
[----:B0-----:R-:W-:-:S03]  /*44fe0*/  SHF.L.U32 R47, R86, 0x8, RZ ;  /* 0x00000008562f7819 */ /* 0x001fc600000006ff */
[----:B------:R0:W-:Y:S01]  /*44ff0*/  STG.E.U16 desc[UR60][R50.64], R123 ;  /* 0x0000007b32007986 */ /* 0x0001e2000c10153c */
[----:B------:R-:W4:Y:S03]  /*45000*/  LDC R86, c[0x0][0x278] ;  /* 0x00009e00ff567b82 */ /* 0x000f260000000800 */
[----:B------:R0:W-:Y:S02]  /*45010*/  STG.E.U16 desc[UR60][R52.64], R46 ;  /* 0x0000002e34007986 */ /* 0x0001e4000c10153c */
[----:B0-----:R-:W-:Y:S02]  /*45020*/  IMAD R50, R96, 0x204, RZ ;  /* 0x0000020460327824 */ /* 0x001fe400078e02ff */
[----:B------:R-:W-:Y:S01]  /*45030*/  IMAD R48, R87, 0x202, RZ ;  /* 0x0000020257307824 */ /* 0x000fe200078e02ff */
[----:B------:R-:W-:Y:S02]  /*45040*/  LEA R49, R92, R92, 0x8 ;  /* 0x0000005c5c317211 */ /* 0x000fe400078e40ff */
[-C--:B------:R-:W-:Y:S01]  /*45050*/  LEA R46, P3, R93, R2.reuse, 0x9 ;  /* 0x000000025d2e7211 */ /* 0x080fe200078648ff */
[----:B------:R-:W-:Y:S01]  /*45060*/  IMAD R52, R94, 0x206, RZ ;  /* 0x000002065e347824 */ /* 0x000fe200078e02ff */
[-C--:B------:R-:W-:Y:S01]  /*45070*/  IADD3 R48, P0, R48, R2.reuse, RZ ;  /* 0x0000000230307210 */ /* 0x080fe20007f1e0ff */
[----:B------:R-:W-:Y:S01]  /*45080*/  IMAD R53, R97, 0x103, RZ ;  /* 0x0000010361357824 */ /* 0x000fe200078e02ff */
[----:B------:R-:W-:Y:S01]  /*45090*/  LEA.HI.X.SX32 R47, R47, R3, 0x1, P3 ;  /* 0x000000032f2f7211 */ /* 0x000fe200018f0eff */
[----:B------:R-:W0:Y:S01]  /*450a0*/  LDC R87, c[0x0][0x278] ;  /* 0x00009e00ff577b82 */ /* 0x000e220000000800 */
[----:B------:R-:W-:-:S04]  /*450b0*/  IADD3 R50, P3, R50, R2, RZ ;  /* 0x0000000232327210 */ /* 0x000fc80007f7e0ff */
[----:B------:R-:W-:-:S03]  /*450c0*/  LEA.HI.X.SX32 R51, R98, R3, 0x1, P3 ;  /* 0x0000000362337211 */ /* 0x000fc600018f0eff */
[----:B------:R-:W1:Y:S01]  /*450d0*/  LDC R98, c[0x0][0x278] ;  /* 0x00009e00ff627b82 */ /* 0x000e620000000800 */
[----:B------:R-:W-:Y:S01]  /*450e0*/  IADD3 R52, P4, R52, R2, RZ ;  /* 0x0000000234347210 */ /* 0x000fe20007f9e0ff */
[----:B------:R3:W-:Y:S01]  /*450f0*/  STG.E.U16 desc[UR60][R46.64], R124 ;  /* 0x0000007c2e007986 */ /* 0x0007e2000c10153c */
[-C--:B------:R-:W-:Y:S02]  /*45100*/  LEA.HI.X.SX32 R49, R49, R3.reuse, 0x1, P0 ;  /* 0x0000000331317211 */ /* 0x080fe400000f0eff */
[----:B------:R-:W-:-:S03]  /*45110*/  LEA.HI.X.SX32 R53, R53, R3, 0x1, P4 ;  /* 0x0000000335357211 */ /* 0x000fc600020f0eff */
[----:B------:R-:W4:Y:S01]  /*45120*/  LDC R94, c[0x0][0x278] ;  /* 0x00009e00ff5e7b82 */ /* 0x000f220000000800 */
[----:B---3--:R-:W-:Y:S02]  /*45130*/  PRMT R124, R124, 0x7632, R124 ;  /* 0x000076327c7c7816 */ /* 0x008fe4000000007c */
[----:B------:R-:W-:-:S05]  /*45140*/  PRMT R46, R125, 0x7632, R46 ;  /* 0x000076327d2e7816 */ /* 0x000fca000000002e */
[----:B------:R-:W3:Y:S01]  /*45150*/  LDC R93, c[0x0][0x278] ;  /* 0x00009e00ff5d7b82 */ /* 0x000ee20000000800 */
[----:B------:R-:W-:Y:S04]  /*45160*/  STG.E.U16 desc[UR60][R48.64], R124 ;  /* 0x0000007c30007986 */ /* 0x000fe8000c10153c */
[----:B------:R-:W-:Y:S03]  /*45170*/  STG.E.U16 desc[UR60][R50.64], R125 ;  /* 0x0000007d32007986 */ /* 0x000fe6000c10153c */
[----:B------:R-:W3:Y:S01]  /*45180*/  LDC R92, c[0x0][0x278] ;  /* 0x00009e00ff5c7b82 */ /* 0x000ee20000000800 */
[----:B------:R2:W-:Y:S01]  /*45190*/  STG.E.U16 desc[UR60][R52.64], R46 ;  /* 0x0000002e34007986 */ /* 0x0005e2000c10153c */
[----:B-1----:R-:W-:-:S06]  /*451a0*/  IMAD R98, R98, 0x104, RZ ;  /* 0x0000010462627824 */ /* 0x002fcc00078e02ff */
[----:B------:R-:W1:Y:S01]  /*451b0*/  LDC R96, c[0x0][0x278] ;  /* 0x00009e00ff607b82 */ /* 0x000e620000000800 */
[----:B--2---:R-:W-:Y:S02]  /*451c0*/  IMAD R46, R89, 0x208, RZ ;  /* 0x00000208592e7824 */ /* 0x004fe400078e02ff */
[----:B------:R-:W-:-:S05]  /*451d0*/  IMAD R50, R91, 0x20c, RZ ;  /* 0x0000020c5b327824 */ /* 0x000fca00078e02ff */
[----:B------:R-:W2:Y:S01]  /*451e0*/  LDC R97, c[0x0][0x278] ;  /* 0x00009e00ff617b82 */ /* 0x000ea20000000800 */
[----:B------:R-:W-:-:S04]  /*451f0*/  IADD3 R46, P0, R46, R2, RZ ;  /* 0x000000022e2e7210 */ /* 0x000fc80007f1e0ff */
[----:B------:R-:W-:-:S03]  /*45200*/  LEA.HI.X.SX32 R47, R98, R3, 0x1, P0 ;  /* 0x00000003622f7211 */ /* 0x000fc600000f0eff */
[----:B------:R-:W0:Y:S01]  /*45210*/  LDC R98, c[0x0][0x278] ;  /* 0x00009e00ff627b82 */ /* 0x000e220000000800 */
[----:B------:R-:W-:Y:S01]  /*45220*/  IADD3 R50, P4, R50, R2, RZ ;  /* 0x0000000232327210 */ /* 0x000fe20007f9e0ff */
[----:B------:R-:W-:Y:S02]  /*45230*/  IMAD R48, R90, 0x20a, RZ ;  /* 0x0000020a5a307824 */ /* 0x000fe400078e02ff */
[----:B------:R-:W-:-:S03]  /*45240*/  IMAD R49, R95, 0x105, RZ ;  /* 0x000001055f317824 */ /* 0x000fc600078e02ff */
[----:B------:R-:W-:Y:S02]  /*45250*/  IADD3 R48, P3, R48, R2, RZ ;  /* 0x0000000230307210 */ /* 0x000fe40007f7e0ff */
[----:B------:R-:W-:Y:S01]  /*45260*/  PRMT R52, R126, 0x7632, R52 ;  /* 0x000076327e347816 */ /* 0x000fe20000000034 */
[----:B------:R-:W-:Y:S01]  /*45270*/  STG.E.U16 desc[UR60][R46.64], R126 ;  /* 0x0000007e2e007986 */ /* 0x000fe2000c10153c */
[----:B------:R-:W3:Y:S08]  /*45280*/  LDC R89, c[0x0][0x278] ;  /* 0x00009e00ff597b82 */ /* 0x000ef00000000800 */
[----:B------:R-:W1:Y:S01]  /*45290*/  LDC R91, c[0x0][0x278] ;  /* 0x00009e00ff5b7b82 */ /* 0x000e620000000800 */
[----:B0-----:R-:W-:Y:S01]  /*452a0*/  IMAD R98, R98, 0x106, RZ ;  /* 0x0000010662627824 */ /* 0x001fe200078e02ff */
[----:B------:R-:W-:-:S06]  /*452b0*/  PRMT R53, R127, 0x7632, R53 ;  /* 0x000076327f357816 */ /* 0x000fcc0000000035 */
[----:B------:R-:W0:Y:S01]  /*452c0*/  LDC R90, c[0x0][0x278] ;  /* 0x00009e00ff5a7b82 */ /* 0x000e220000000800 */
[----:B------:R-:W-:-:S07]  /*452d0*/  LEA.HI.X.SX32 R51, R98, R3, 0x1, P4 ;  /* 0x0000000362337211 */ /* 0x000fce00020f0eff */
[----:B------:R-:W4:Y:S01]  /*452e0*/  LDC R98, c[0x0][0x278] ;  /* 0x00009e00ff627b82 */ /* 0x000f220000000800 */
[----:B------:R-:W-:-:S05]  /*452f0*/  LEA.HI.X.SX32 R49, R49, R3, 0x1, P3 ;  /* 0x0000000331317211 */ /* 0x000fca00018f0eff */
[----:B------:R2:W-:Y:S02]  /*45300*/  STG.E.U16 desc[UR60][R48.64], R52 ;  /* 0x0000003430007986 */ /* 0x0005e4000c10153c */
[----:B------:R-:W0:Y:S01]  /*45310*/  LDC R95, c[0x0][0x278] ;  /* 0x00009e00ff5f7b82 */ /* 0x000e220000000800 */
[----:B--2---:R-:W-:Y:S02]  /*45320*/  IMAD R48, R87, 0x210, RZ ;  /* 0x0000021057307824 */ /* 0x004fe400078e02ff */
[----:B----4-:R-:W-:-:S03]  /*45330*/  IMAD R98, R98, 0x108, RZ ;  /* 0x0000010862627824 */ /* 0x010fc600078e02ff */
[-C--:B------:R-:W-:Y:S01]  /*45340*/  IADD3 R48, P0, R48, R2.reuse, RZ ;  /* 0x0000000230307210 */ /* 0x080fe20007f1e0ff */
[----:B------:R-:W-:Y:S01]  /*45350*/  IMAD R46, R86, 0x20e, RZ ;  /* 0x0000020e562e7824 */ /* 0x000fe200078e02ff */
[----:B------:R3:W-:Y:S01]  /*45360*/  STG.E.U16 desc[UR60][R50.64], R127 ;  /* 0x0000007f32007986 */ /* 0x0007e2000c10153c */
[----:B------:R-:W-:Y:S01]  /*45370*/  IMAD R47, R88, 0x107, RZ ;  /* 0x00000107582f7824 */ /* 0x000fe200078e02ff */
[----:B------:R-:W-:Y:S01]  /*45380*/  LEA.HI.X.SX32 R49, R98, R3, 0x1, P0 ;  /* 0x0000000362317211 */ /* 0x000fe200000f0eff */
[----:B------:R-:W-:Y:S01]  /*45390*/  IMAD R52, R94, 0x214, RZ ;  /* 0x000002145e347824 */ /* 0x000fe200078e02ff */
[----:B------:R-:W2:Y:S01]  /*453a0*/  LDC R98, c[0x0][0x278] ;  /* 0x00009e00ff627b82 */ /* 0x000ea20000000800 */
[----:B------:R-:W-:-:S04]  /*453b0*/  IADD3 R46, P3, R46, R2, RZ ;  /* 0x000000022e2e7210 */ /* 0x000fc80007f7e0ff */
[-C--:B------:R-:W-:Y:S01]  /*453c0*/  LEA.HI.X.SX32 R47, R47, R3.reuse, 0x1, P3 ;  /* 0x000000032f2f7211 */ /* 0x080fe200018f0eff */
[----:B---3--:R-:W-:Y:S02]  /*453d0*/  IMAD R50, R89, 0x212, RZ ;  /* 0x0000021259327824 */ /* 0x008fe400078e02ff */
[----:B------:R-:W3:Y:S01]  /*453e0*/  LDC R86, c[0x0][0x278] ;  /* 0x00009e00ff567b82 */ /* 0x000ee20000000800 */
[----:B-1----:R-:W-:Y:S01]  /*453f0*/  IMAD R51, R91, 0x109, RZ ;  /* 0x000001095b337824 */ /* 0x002fe200078e02ff */
[-C--:B------:R-:W-:Y:S02]  /*45400*/  IADD3 R52, P4, R52, R2.reuse, RZ ;  /* 0x0000000234347210 */ /* 0x080fe40007f9e0ff */
[----:B------:R-:W-:Y:S01]  /*45410*/  IADD3 R50, P3, R50, R2, RZ ;  /* 0x0000000232327210 */ /* 0x000fe20007f7e0ff */
[----:B------:R1:W-:Y:S03]  /*45420*/  STG.E.U16 desc[UR60][R46.64], R53 ;  /* 0x000000352e007986 */ /* 0x0003e6000c10153c */
[----:B------:R-:W-:Y:S01]  /*45430*/  LEA.HI.X.SX32 R51, R51, R3, 0x1, P3 ;  /* 0x0000000333337211 */ /* 0x000fe200018f0eff */
[----:B------:R-:W4:Y:S01]  /*45440*/  LDC R87, c[0x0][0x278] ;  /* 0x00009e00ff577b82 */ /* 0x000f220000000800 */
[----:B--2---:R-:W-:Y:S01]  /*45450*/  IMAD R98, R98, 0x10a, RZ ;  /* 0x0000010a62627824 */ /* 0x004fe200078e02ff */
[----:B-1----:R-:W-:-:S06]  /*45460*/  PRMT R46, R128, 0x7632, R46 ;  /* 0x00007632802e7816 */ /* 0x002fcc000000002e */
[----:B------:R-:W1:Y:S01]  /*45470*/  LDC R89, c[0x0][0x278] ;  /* 0x00009e00ff597b82 */ /* 0x000e620000000800 */
[----:B------:R-:W-:Y:S01]  /*45480*/  LEA.HI.X.SX32 R53, R98, R3, 0x1, P4 ;  /* 0x0000000362357211 */ /* 0x000fe200020f0eff */
[----:B------:R-:W-:Y:S04]  /*45490*/  STG.E.U16 desc[UR60][R48.64], R128 ;  /* 0x0000008030007986 */ /* 0x000fe8000c10153c */
[----:B------:R-:W-:Y:S02]  /*454a0*/  STG.E.U16 desc[UR60][R50.64], R46 ;  /* 0x0000002e32007986 */ /* 0x000fe4000c10153c */
[----:B------:R-:W2:Y:S02]  /*454b0*/  LDC R98, c[0x0][0x278] ;  /* 0x00009e00ff627b82 */ /* 0x000ea40000000800 */
[----:B------:R0:W-:Y:S06]  /*454c0*/  STG.E.U16 desc[UR60][R52.64], R129 ;  /* 0x0000008134007986 */ /* 0x0001ec000c10153c */
[----:B------:R-:W4:Y:S08]  /*454d0*/  LDC R91, c[0x0][0x278] ;  /* 0x00009e00ff5b7b82 */ /* 0x000f300000000800 */
[----:B0-----:R-:W0:Y:S01]  /*454e0*/  LDC R53, c[0x0][0x278] ;  /* 0x00009e00ff357b82 */ /* 0x001e220000000800 */
[----:B------:R-:W-:-:S02]  /*454f0*/  IMAD R46, R90, 0x216, RZ ;  /* 0x000002165a2e7824 */ /* 0x000fc400078e02ff */
[----:B------:R-:W-:-:S03]  /*45500*/  IMAD R47, R95, 0x10b, RZ ;  /* 0x0000010b5f2f7824 */ /* 0x000fc600078e02ff */
[-C--:B------:R-:W-:Y:S01]  /*45510*/  IADD3 R46, P0, R46, R2.reuse, RZ ;  /* 0x000000022e2e7210 */ /* 0x080fe20007f1e0ff */
[----:B------:R-:W-:Y:S01]  /*45520*/  IMAD R48, R93, 0x218, RZ ;  /* 0x000002185d307824 */ /* 0x000fe200078e02ff */
[----:B------:R-:W-:Y:S01]  /*45530*/  PRMT R129, R129, 0x7632, R129 ;  /* 0x0000763281817816 */ /* 0x000fe20000000081 */
[----:B------:R-:W4:Y:S01]  /*45540*/  LDC R90, c[0x0][0x278] ;  /* 0x00009e00ff5a7b82 */ /* 0x000f220000000800 */
[-C--:B------:R-:W-:Y:S01]  /*45550*/  LEA.HI.X.SX32 R47, R47, R3.reuse, 0x1, P0 ;  /* 0x000000032f2f7211 */ /* 0x080fe200000f0eff */
[----:B------:R-:W-:Y:S01]  /*45560*/  IMAD R50, R92, 0x21a, RZ ;  /* 0x0000021a5c327824 */ /* 0x000fe200078e02ff */
[-C--:B------:R-:W-:Y:S01]  /*45570*/  IADD3 R48, P3, R48, R2.reuse, RZ ;  /* 0x0000000230307210 */ /* 0x080fe20007f7e0ff */
[----:B--2---:R-:W-:Y:S02]  /*45580*/  IMAD R98, R98, 0x10c, RZ ;  /* 0x0000010c62627824 */ /* 0x004fe400078e02ff */
[----:B------:R0:W-:Y:S01]  /*45590*/  STG.E.U16 desc[UR60][R46.64], R129 ;  /* 0x000000812e007986 */ /* 0x0001e2000c10153c */
[----:B------:R-:W-:Y:S01]  /*455a0*/  IMAD R51, R96, 0x10d, RZ ;  /* 0x0000010d60337824 */ /* 0x000fe200078e02ff */
[----:B------:R-:W-:Y:S01]  /*455b0*/  IADD3 R50, P4, R50, R2, RZ ;  /* 0x0000000232327210 */ /* 0x000fe20007f9e0ff */
[----:B------:R-:W-:Y:S01]  /*455c0*/  IMAD R100, R100, 0x10e, RZ ;  /* 0x0000010e64647824 */ /* 0x000fe200078e02ff */
[-C--:B------:R-:W-:Y:S01]  /*455d0*/  LEA.HI.X.SX32 R49, R98, R3.reuse, 0x1, P3 ;  /* 0x0000000362317211 */ /* 0x080fe200018f0eff */
[----:B------:R-:W2:Y:S01]  /*455e0*/  LDC R88, c[0x0][0x278] ;  /* 0x00009e00ff587b82 */ /* 0x000ea20000000800 */
[----:B0-----:R-:W-:Y:S01]  /*455f0*/  IMAD R46, R53, 0x21c, RZ ;  /* 0x0000021c352e7824 */ /* 0x001fe200078e02ff */
[----:B------:R-:W-:-:S06]  /*45600*/  LEA.HI.X.SX32 R51, R51, R3, 0x1, P4 ;  /* 0x0000000333337211 */ /* 0x000fcc00020f0eff */
[----:B------:R-:W0:Y:S01]  /*45610*/  LDC R94, c[0x0][0x278] ;  /* 0x00009e00ff5e7b82 */ /* 0x000e220000000800 */
[----:B------:R-:W-:Y:S02]  /*45620*/  IADD3 R46, P3, R46, R2, RZ ;  /* 0x000000022e2e7210 */ /* 0x000fe40007f7e0ff */
[----:B------:R-:W-:Y:S02]  /*45630*/  PRMT R52, R130, 0x7632, R52 ;  /* 0x0000763282347816 */ /* 0x000fe40000000034 */
[----:B------:R-:W-:-:S03]  /*45640*/  LEA.HI.X.SX32 R47, R100, R3, 0x1, P3 ;  /* 0x00000003642f7211 */ /* 0x000fc600018f0eff */
[----:B------:R-:W0:Y:S01]  /*45650*/  LDC R98, c[0x0][0x278] ;  /* 0x00009e00ff627b82 */ /* 0x000e220000000800 */
[----:B------:R3:W-:Y:S04]  /*45660*/  STG.E.U16 desc[UR60][R48.64], R130 ;  /* 0x0000008230007986 */ /* 0x0007e8000c10153c */
[----:B------:R1:W-:Y:S03]  /*45670*/  STG.E.U16 desc[UR60][R50.64], R52 ;  /* 0x0000003432007986 */ /* 0x0003e6000c10153c */
[----:B------:R-:W2:Y:S01]  /*45680*/  LDC R100, c[0x0][0x278] ;  /* 0x00009e00ff647b82 */ /* 0x000ea20000000800 */
[----:B---3--:R-:W-:-:S07]  /*45690*/  IMAD R48, R86, 0x21e, RZ ;  /* 0x0000021e56307824 */ /* 0x008fce00078e02ff */
[----:B------:R-:W3:Y:S01]  /*456a0*/  LDC R96, c[0x0][0x278] ;  /* 0x00009e00ff607b82 */ /* 0x000ee20000000800 */
[----:B-1----:R-:W-:Y:S02]  /*456b0*/  IMAD R50, R89, 0x220, RZ ;  /* 0x0000022059327824 */ /* 0x002fe400078e02ff */
[----:B----4-:R-:W-:Y:S01]  /*456c0*/  IMAD R52, R91, 0x222, RZ ;  /* 0x000002225b347824 */ /* 0x010fe200078e02ff */
[-C--:B------:R-:W-:Y:S01]  /*456d0*/  IADD3 R48, P0, R48, R2.reuse, RZ ;  /* 0x0000000230307210 */ /* 0x080fe20007f1e0ff */
[----:B------:R-:W-:Y:S01]  /*456e0*/  IMAD R49, R87, 0x10f, RZ ;  /* 0x0000010f57317824 */ /* 0x000fe200078e02ff */
[-C--:B------:R-:W-:Y:S01]  /*456f0*/  IADD3 R50, P3, R50, R2.reuse, RZ ;  /* 0x0000000232327210 */ /* 0x080fe20007f7e0ff */
[----:B------:R-:W-:Y:S01]  /*45700*/  IMAD R53, R90, 0x111, RZ ;  /* 0x000001115a357824 */ /* 0x000fe200078e02ff */
[----:B------:R-:W-:Y:S01]  /*45710*/  IADD3 R52, P4, R52, R2, RZ ;  /* 0x0000000234347210 */ /* 0x000fe20007f9e0ff */
[----:B------:R1:W-:Y:S01]  /*45720*/  STG.E.U16 desc[UR60][R46.64], R131 ;  /* 0x000000832e007986 */ /* 0x0003e2000c10153c */
[----:B------:R-:W-:Y:S01]  /*45730*/  LEA.HI.X.SX32 R49, R49, R3, 0x1, P0 ;  /* 0x0000000331317211 */ /* 0x000fe200000f0eff */
[----:B------:R-:W4:Y:S01]  /*45740*/  LDC R87, c[0x0][0x278] ;  /* 0x00009e00ff577b82 */ /* 0x000f220000000800 */
[----:B------:R-:W-:-:S02]  /*45750*/  PRMT R86, R131, 0x7632, R86 ;  /* 0x0000763283567816 */ /* 0x000fc40000000056 */
[-C--:B------:R-:W-:Y:S02]  /*45760*/  LEA.HI.X.SX32 R51, R247, R3.reuse, 0x1, P3 ;  /* 0x00000003f7337211 */ /* 0x080fe400018f0eff */
[----:B------:R-:W-:Y:S01]  /*45770*/  LEA.HI.X.SX32 R53, R53, R3, 0x1, P4 ;  /* 0x0000000335357211 */ /* 0x000fe200020f0eff */
[----:B------:R0:W-:Y:S01]  /*45780*/  STG.E.U16 desc[UR60][R48.64], R86 ;  /* 0x0000005630007986 */ /* 0x0001e2000c10153c */
[----:B--2---:R-:W-:Y:S01]  /*45790*/  IMAD R100, R100, 0x112, RZ ;  /* 0x0000011264647824 */ /* 0x004fe200078e02ff */
[----:B------:R-:W2:Y:S01]  /*457a0*/  LDC R90, c[0x0][0x278] ;  /* 0x00009e00ff5a7b82 */ /* 0x000ea20000000800 */
[----:B-1----:R-:W-:Y:S01]  /*457b0*/  PRMT R46, R132, 0x7632, R46 ;  /* 0x00007632842e7816 */ /* 0x002fe2000000002e */
[----:B------:R-:W-:Y:S04]  /*457c0*/  STG.E.U16 desc[UR60][R50.64], R132 ;  /* 0x0000008432007986 */ /* 0x000fe8000c10153c */
[----:B------:R1:W-:Y:S02]  /*457d0*/  STG.E.U16 desc[UR60][R52.64], R46 ;  /* 0x0000002e34007986 */ /* 0x0003e4000c10153c */
[----:B------:R-:W2:Y:S08]  /*457e0*/  LDC R93, c[0x0][0x278] ;  /* 0x00009e00ff5d7b82 */ /* 0x000eb00000000800 */
[----:B0-----:R-:W0:Y:S01]  /*457f0*/  LDC R86, c[0x0][0x278] ;  /* 0x00009e00ff567b82 */ /* 0x001e220000000800 */
[----:B-1----:R-:W-:-:S05]  /*45800*/  IMAD R46, R88, 0x224, RZ ;  /* 0x00000224582e7824 */ /* 0x002fca00078e02ff */
[----:B------:R-:W-:Y:S01]  /*45810*/  IADD3 R46, P3, R46, R2, RZ ;  /* 0x000000022e2e7210 */ /* 0x000fe20007f7e0ff */
[----:B------:R-:W-:Y:S01]  /*45820*/  IMAD R50, R97, 0x228, RZ ;  /* 0x0000022861327824 */ /* 0x000fe200078e02ff */
[----:B------:R-:W1:Y:S02]  /*45830*/  LDC R92, c[0x0][0x278] ;  /* 0x00009e00ff5c7b82 */ /* 0x000e640000000800 */
[----:B------:R-:W-:-:S06]  /*45840*/  LEA.HI.X.SX32 R47, R100, R3, 0x1, P3 ;  /* 0x00000003642f7211 */ /* 0x000fcc00018f0eff */
[----:B------:R-:W2:Y:S01]  /*45850*/  LDC R100, c[0x0][0x278] ;  /* 0x00009e00ff647b82 */ /* 0x000ea20000000800 */
[----:B------:R-:W-:Y:S01]  /*45860*/  IADD3 R50, P3, R50, R2, RZ ;  /* 0x0000000232327210 */ /* 0x000fe20007f7e0ff */
[----:B------:R-:W-:Y:S02]  /*45870*/  IMAD R48, R94, 0x226, RZ ;  /* 0x000002265e307824 */ /* 0x000fe400078e02ff */
[----:B------:R-:W-:Y:S02]  /*45880*/  IMAD R52, R98, 0x22a, RZ ;  /* 0x0000022a62347824 */ /* 0x000fe400078e02ff */
[----:B---3--:R-:W-:Y:S02]  /*45890*/  IMAD R49, R96, 0x113, RZ ;  /* 0x0000011360317824 */ /* 0x008fe400078e02ff */
[----:B----4-:R-:W-:Y:S01]  /*458a0*/  IMAD R53, R87, 0x115, RZ ;  /* 0x0000011557357824 */ /* 0x010fe200078e02ff */
[----:B------:R-:W3:Y:S01]  /*458b0*/  LDC R91, c[0x0][0x278] ;  /* 0x00009e00ff5b7b82 */ /* 0x000ee20000000800 */
[----:B0-----:R-:W-:-:S07]  /*458c0*/  IMAD R86, R86, 0x22c, RZ ;  /* 0x0000022c56567824 */ /* 0x001fce00078e02ff */
[----:B------:R-:W0:Y:S01]  /*458d0*/  LDC R95, c[0x0][0x278] ;  /* 0x00009e00ff5f7b82 */ /* 0x000e220000000800 */
[----:B--2---:R-:W-:Y:S01]  /*458e0*/  IMAD R100, R100, 0x114, RZ ;  /* 0x0000011464647824 */ /* 0x004fe200078e02ff */
[-C--:B------:R-:W-:Y:S01]  /*458f0*/  IADD3 R48, P0, R48, R2.reuse, RZ ;  /* 0x0000000230307210 */ /* 0x080fe20007f1e0ff */
[----:B------:R2:W-:Y:S01]  /*45900*/  STG.E.U16 desc[UR60][R46.64], R133 ;  /* 0x000000852e007986 */ /* 0x0005e2000c10153c */
[----:B------:R-:W-:-:S04]  /*45910*/  IADD3 R52, P4, R52, R2, RZ ;  /* 0x0000000234347210 */ /* 0x000fc80007f9e0ff */
[----:B------:R-:W4:Y:S01]  /*45920*/  LDC R87, c[0x0][0x278] ;  /* 0x00009e00ff577b82 */ /* 0x000f220000000800 */
[----:B------:R-:W-:-:S07]  /*45930*/  LEA.HI.X.SX32 R51, R100, R3, 0x1, P3 ;  /* 0x0000000364337211 */ /* 0x000fce00018f0eff */
[----:B------:R-:W1:Y:S01]  /*45940*/  LDC R100, c[0x0][0x278] ;  /* 0x00009e00ff647b82 */ /* 0x000e620000000800 */
[-C--:B------:R-:W-:Y:S02]  /*45950*/  LEA.HI.X.SX32 R49, R49, R3.reuse, 0x1, P0 ;  /* 0x0000000331317211 */ /* 0x080fe400000f0eff */
[----:B--2---:R-:W-:Y:S02]  /*45960*/  PRMT R133, R133, 0x7632, R133 ;  /* 0x0000763285857816 */ /* 0x004fe40000000085 */
[----:B------:R-:W-:Y:S02]  /*45970*/  LEA.HI.X.SX32 R53, R53, R3, 0x1, P4 ;  /* 0x0000000335357211 */ /* 0x000fe400020f0eff */
[----:B------:R-:W-:Y:S01]  /*45980*/  PRMT R46, R134, 0x7632, R46 ;  /* 0x00007632862e7816 */ /* 0x000fe2000000002e */
[----:B------:R-:W-:Y:S01]  /*45990*/  STG.E.U16 desc[UR60][R48.64], R133 ;  /* 0x0000008530007986 */ /* 0x000fe2000c10153c */
[----:B------:R-:W2:Y:S03]  /*459a0*/  LDC R88, c[0x0][0x278] ;  /* 0x00009e00ff587b82 */ /* 0x000ea60000000800 */
[----:B------:R-:W-:Y:S04]  /*459b0*/  STG.E.U16 desc[UR60][R50.64], R134 ;  /* 0x0000008632007986 */ /* 0x000fe8000c10153c */
[----:B------:R3:W-:Y:S01]  /*459c0*/  STG.E.U16 desc[UR60][R52.64], R46 ;  /* 0x0000002e34007986 */ /* 0x0007e2000c10153c */
[----:B------:R-:W2:Y:S01]  /*459d0*/  LDC R89, c[0x0][0x278] ;  /* 0x00009e00ff597b82 */ /* 0x000ea20000000800 */
[----:B-1----:R-:W-:-:S07]  /*459e0*/  IMAD R100, R100, 0x116, RZ ;  /* 0x0000011664647824 */ /* 0x002fce00078e02ff */
[----:B------:R-:W1:Y:S01]  /*459f0*/  LDC R94, c[0x0][0x278] ;  /* 0x00009e00ff5e7b82 */ /* 0x000e620000000800 */
[----:B---3--:R-:W-:-:S04]  /*45a00*/  IADD3 R46, P3, R86, R2, RZ ;  /* 0x00000002562e7210 */ /* 0x008fc80007f7e0ff */
[----:B------:R-:W-:-:S03]  /*45a10*/  LEA.HI.X.SX32 R47, R100, R3, 0x1, P3 ;  /* 0x00000003642f7211 */ /* 0x000fc600018f0eff */
[----:B------:R-:W3:Y:S01]  /*45a20*/  LDC R100, c[0x0][0x278] ;  /* 0x00009e00ff647b82 */ /* 0x000ee20000000800 */
[----:B------:R-:W-:Y:S02]  /*45a30*/  IMAD R48, R90, 0x22e, RZ ;  /* 0x0000022e5a307824 */ /* 0x000fe400078e02ff */
[----:B------:R-:W-:Y:S02]  /*45a40*/  IMAD R50, R93, 0x230, RZ ;  /* 0x000002305d327824 */ /* 0x000fe400078e02ff */
[----:B------:R-:W-:Y:S01]  /*45a50*/  IMAD R52, R92, 0x232, RZ ;  /* 0x000002325c347824 */ /* 0x000fe200078e02ff */
[-C--:B------:R-:W-:Y:S01]  /*45a60*/  IADD3 R48, P0, R48, R2.reuse, RZ ;  /* 0x0000000230307210 */ /* 0x080fe20007f1e0ff */
[----:B------:R-:W-:Y:S01]  /*45a70*/  IMAD R49, R91, 0x117, RZ ;  /* 0x000001175b317824 */ /* 0x000fe200078e02ff */
[-C--:B------:R-:W-:Y:S01]  /*45a80*/  IADD3 R50, P3, R50, R2.reuse, RZ ;  /* 0x0000000232327210 */ /* 0x080fe20007f7e0ff */
[----:B0-----:R-:W-:Y:S01]  /*45a90*/  IMAD R53, R95, 0x119, RZ ;  /* 0x000001195f357824 */ /* 0x001fe200078e02ff */
[----:B------:R-:W-:Y:S01]  /*45aa0*/  IADD3 R52, P4, R52, R2, RZ ;  /* 0x0000000234347210 */ /* 0x000fe20007f9e0ff */
[----:B------:R0:W-:Y:S01]  /*45ab0*/  STG.E.U16 desc[UR60][R46.64], R135 ;  /* 0x000000872e007986 */ /* 0x0001e2000c10153c */
[-C--:B------:R-:W-:Y:S01]  /*45ac0*/  LEA.HI.X.SX32 R49, R49, R3.reuse, 0x1, P0 ;  /* 0x0000000331317211 */ /* 0x080fe200000f0eff */
[----:B----4-:R-:W-:Y:S01]  /*45ad0*/  IMAD R87, R87, 0x234, RZ ;  /* 0x0000023457577824 */ /* 0x010fe200078e02ff */
[----:B------:R-:W-:Y:S01]  /*45ae0*/  PRMT R86, R135, 0x7632, R86 ;  /* 0x0000763287567816 */ /* 0x000fe20000000056 */
[----:B--2---:R-:W-:Y:S01]  /*45af0*/  IMAD R88, R88, 0x238, RZ ;  /* 0x0000023858587824 */ /* 0x004fe200078e02ff */
[-C--:B------:R-:W-:Y:S01]  /*45b00*/  LEA.HI.X.SX32 R51, R245, R3.reuse, 0x1, P3 ;  /* 0x00000003f5337211 */ /* 0x080fe200018f0eff */
[----:B------:R-:W-:Y:S01]  /*45b10*/  IMAD R89, R89, 0x236, RZ ;  /* 0x0000023659597824 */ /* 0x000fe200078e02ff */
[----:B------:R-:W-:Y:S01]  /*45b20*/  LEA.HI.X.SX32 R53, R53, R3, 0x1, P4 ;  /* 0x0000000335357211 */ /* 0x000fe200020f0eff */
[----:B------:R-:W-:Y:S01]  /*45b30*/  STG.E.U16 desc[UR60][R48.64], R86 ;  /* 0x0000005630007986 */ /* 0x000fe2000c10153c */
[----:B------:R-:W2:Y:S01]  /*45b40*/  LDC R92, c[0x0][0x278] ;  /* 0x00009e00ff5c7b82 */ /* 0x000ea20000000800 */
[----:B0-----:R-:W-:-:S02]  /*45b50*/  PRMT R46, R136, 0x7632, R46 ;  /* 0x00007632882e7816 */ /* 0x001fc4000000002e */
[----:B------:R-:W-:Y:S01]  /*45b60*/  STG.E.U16 desc[UR60][R50.64], R136 ;  /* 0x0000008832007986 */ /* 0x000fe2000c10153c */
[----:B---3--:R-:W-:-:S03]  /*45b70*/  IMAD R100, R100, 0x11a, RZ ;  /* 0x0000011a64647824 */ /* 0x008fc600078e02ff */
[----:B------:R0:W-:Y:S01]  /*45b80*/  STG.E.U16 desc[UR60][R52.64], R46 ;  /* 0x0000002e34007986 */ /* 0x0001e2000c10153c */
[----:B------:R-:W3:Y:S08]  /*45b90*/  LDC R91, c[0x0][0x278] ;  /* 0x00009e00ff5b7b82 */ /* 0x000ef00000000800 */
[----:B------:R-:W4:Y:S01]  /*45ba0*/  LDC R93, c[0x0][0x278] ;  /* 0x00009e00ff5d7b82 */ /* 0x000f220000000800 */
[----:B0-----:R-:W-:-:S04]  /*45bb0*/  IADD3 R46, P0, R87, R2, RZ ;  /* 0x00000002572e7210 */ /* 0x001fc80007f1e0ff */
[----:B------:R-:W-:-:S03]  /*45bc0*/  LEA.HI.X.SX32 R47, R100, R3, 0x1, P0 ;  /* 0x00000003642f7211 */ /* 0x000fc600000f0eff */
[----:B------:R-:W0:Y:S08]  /*45bd0*/  LDC R52, c[0x0][0x278] ;  /* 0x00009e00ff347b82 */ /* 0x000e300000000800 */
[----:B------:R-:W3:Y:S01]  /*45be0*/  LDC R100, c[0x0][0x278] ;  /* 0x00009e00ff647b82 */ /* 0x000ee20000000800 */
[-C--:B------:R-:W-:Y:S01]  /*45bf0*/  IADD3 R50, P4, R88, R2.reuse, RZ ;  /* 0x0000000258327210 */ /* 0x080fe20007f9e0ff */
[----:B-1----:R-:W-:Y:S01]  /*45c00*/  IMAD R49, R94, 0x11b, RZ ;  /* 0x0000011b5e317824 */ /* 0x002fe200078e02ff */
[----:B------:R-:W-:-:S02]  /*45c10*/  IADD3 R48, P3, R89, R2, RZ ;  /* 0x0000000259307210 */ /* 0x000fc40007f7e0ff */
[----:B------:R-:W-:-:S03]  /*45c20*/  PRMT R86, R137, 0x7632, R86 ;  /* 0x0000763289567816 */ /* 0x000fc60000000056 */
[----:B------:R-:W1:Y:S01]  /*45c30*/  LDC R53, c[0x0][0x278] ;  /* 0x00009e00ff357b82 */ /* 0x000e620000000800 */
[----:B--2---:R-:W-:-:S07]  /*45c40*/  IMAD R92, R92, 0x240, RZ ;  /* 0x000002405c5c7824 */ /* 0x004fce00078e02ff */
[----:B------:R-:W2:Y:S01]  /*45c50*/  LDC R87, c[0x0][0x278] ;  /* 0x00009e00ff577b82 */ /* 0x000ea20000000800 */
[----:B---3--:R-:W-:Y:S01]  /*45c60*/  IMAD R100, R100, 0x11c, RZ ;  /* 0x0000011c64647824 */ /* 0x008fe200078e02ff */
[----:B------:R-:W-:Y:S01]  /*45c70*/  STG.E.U16 desc[UR60][R46.64], R137 ;  /* 0x000000892e007986 */ /* 0x000fe2000c10153c */
[----:B0-----:R-:W-:-:S05]  /*45c80*/  IMAD R52, R52, 0x23c, RZ ;  /* 0x0000023c34347824 */ /* 0x001fca00078e02ff */
[----:B------:R-:W0:Y:S01]  /*45c90*/  LDC R94, c[0x0][0x278] ;  /* 0x00009e00ff5e7b82 */ /* 0x000e220000000800 */
[----:B------:R-:W-:-:S07]  /*45ca0*/  LEA.HI.X.SX32 R51, R100, R3, 0x1, P4 ;  /* 0x0000000364337211 */ /* 0x000fce00020f0eff */
[----:B------:R-:W3:Y:S01]  /*45cb0*/  LDC R100, c[0x0][0x278] ;  /* 0x00009e00ff647b82 */ /* 0x000ee20000000800 */
[----:B------:R-:W-:-:S05]  /*45cc0*/  LEA.HI.X.SX32 R49, R49, R3, 0x1, P3 ;  /* 0x0000000331317211 */ /* 0x000fca00018f0eff */
[----:B------:R1:W-:Y:S01]  /*45cd0*/  STG.E.U16 desc[UR60][R48.64], R86 ;  /* 0x0000005630007986 */ /* 0x0003e2000c10153c */
[----:B------:R-:W-:Y:S01]  /*45ce0*/  IMAD R91, R91, 0x11d, RZ ;  /* 0x0000011d5b5b7824 */ /* 0x000fe200078e02ff */
[----:B------:R-:W0:Y:S01]  /*45cf0*/  LDC R88, c[0x0][0x278] ;  /* 0x00009e00ff587b82 */ /* 0x000e220000000800 */
[----:B----4-:R-:W-:-:S07]  /*45d00*/  IMAD R93, R93, 0x23e, RZ ;  /* 0x0000023e5d5d7824 */ /* 0x010fce00078e02ff */
[----:B------:R-:W4:Y:S01]  /*45d10*/  LDC R89, c[0x0][0x278] ;  /* 0x00009e00ff597b82 */ /* 0x000f220000000800 */
[----:B-1----:R-:W-:Y:S01]  /*45d20*/  IADD3 R48, P0, R52, R2, RZ ;  /* 0x0000000234307210 */ /* 0x002fe20007f1e0ff */
[----:B---3--:R-:W-:-:S06]  /*45d30*/  IMAD R100, R100, 0x11e, RZ ;  /* 0x0000011e64647824 */ /* 0x008fcc00078e02ff */
[----:B------:R-:W1:Y:S01]  /*45d40*/  LDC R90, c[0x0][0x278] ;  /* 0x00009e00ff5a7b82 */ /* 0x000e620000000800 */
[----:B------:R-:W-:-:S07]  /*45d50*/  LEA.HI.X.SX32 R49, R100, R3, 0x1, P0 ;  /* 0x0000000364317211 */ /* 0x000fce00000f0eff */
[----:B------:R-:W3:Y:S01]  /*45d60*/  LDC R100, c[0x0][0x278] ;  /* 0x00009e00ff647b82 */ /* 0x000ee20000000800 */
[----:B------:R-:W-:Y:S01]  /*45d70*/  IMAD R53, R53, 0x23a, RZ ;  /* 0x0000023a35357824 */ /* 0x000fe200078e02ff */
[----:B------:R-:W-:-:S04]  /*45d80*/  IADD3 R52, P4, R92, R2, RZ ;  /* 0x000000025c347210 */ /* 0x000fc80007f9e0ff */
[----:B------:R-:W-:Y:S01]  /*45d90*/  IADD3 R46, P3, R53, R2, RZ ;  /* 0x00000002352e7210 */ /* 0x000fe20007f7e0ff */
[----:B------:R0:W-:Y:S01]  /*45da0*/  STG.E.U16 desc[UR60][R50.64], R138 ;  /* 0x0000008a32007986 */ /* 0x0001e2000c10153c */
[----:B--2---:R-:W-:Y:S01]  /*45db0*/  IMAD R87, R87, 0x244, RZ ;  /* 0x0000024457577824 */ /* 0x004fe200078e02ff */
[----:B------:R-:W-:Y:S01]  /*45dc0*/  PRMT R96, R139, 0x7632, R96 ;  /* 0x000076328b607816 */ /* 0x000fe20000000060 */
[----:B----4-:R-:W-:Y:S01]  /*45dd0*/  IMAD R89, R89, 0x121, RZ ;  /* 0x0000012159597824 */ /* 0x010fe200078e02ff */
[----:B------:R-:W2:Y:S01]  /*45de0*/  LDC R86, c[0x0][0x278] ;  /* 0x00009e00ff567b82 */ /* 0x000ea20000000800 */
[----:B---3--:R-:W-:-:S07]  /*45df0*/  IMAD R100, R100, 0x120, RZ ;  /* 0x0000012064647824 */ /* 0x008fce00078e02ff */
[----:B------:R-:W3:Y:S01]  /*45e00*/  LDC R92, c[0x0][0x278] ;  /* 0x00009e00ff5c7b82 */ /* 0x000ee20000000800 */
[----:B------:R-:W-:-:S07]  /*45e10*/  LEA.HI.X.SX32 R53, R100, R3, 0x1, P4 ;  /* 0x0000000364357211 */ /* 0x000fce00020f0eff */
[----:B------:R-:W4:Y:S01]  /*45e20*/  LDC R100, c[0x0][0x278] ;  /* 0x00009e00ff647b82 */ /* 0x000f220000000800 */
[----:B0-----:R-:W-:Y:S01]  /*45e30*/  PRMT R138, R138, 0x7632, R138 ;  /* 0x000076328a8a7816 */ /* 0x001fe2000000008a */
[----:B------:R-:W-:Y:S01]  /*45e40*/  IMAD R51, R94, 0x11f, RZ ;  /* 0x0000011f5e337824 */ /* 0x000fe200078e02ff */
[----:B------:R-:W-:Y:S02]  /*45e50*/  LEA.HI.X.SX32 R47, R91, R3, 0x1, P3 ;  /* 0x000000035b2f7211 */ /* 0x000fe400018f0eff */
[----:B------:R-:W-:-:S03]  /*45e60*/  IADD3 R50, P3, R93, R2, RZ ;  /* 0x000000025d327210 */ /* 0x000fc60007f7e0ff */
[----:B------:R-:W-:Y:S01]  /*45e70*/  STG.E.U16 desc[UR60][R46.64], R138 ;  /* 0x0000008a2e007986 */ /* 0x000fe2000c10153c */
[----:B------:R-:W-:Y:S01]  /*45e80*/  LEA.HI.X.SX32 R51, R51, R3, 0x1, P3 ;  /* 0x0000000333337211 */ /* 0x000fe200018f0eff */
[----:B------:R-:W0:Y:S02]  /*45e90*/  LDC R94, c[0x0][0x278] ;  /* 0x00009e00ff5e7b82 */ /* 0x000e240000000800 */
[----:B------:R2:W-:Y:S01]  /*45ea0*/  STG.E.U16 desc[UR60][R48.64], R139 ;  /* 0x0000008b30007986 */ /* 0x0005e2000c10153c */
[----:B-1----:R-:W-:-:S05]  /*45eb0*/  IMAD R95, R90, 0x246, RZ ;  /* 0x000002465a5f7824 */ /* 0x002fca00078e02ff */
[----:B------:R-:W1:Y:S01]  /*45ec0*/  LDC R91, c[0x0][0x278] ;  /* 0x00009e00ff5b7b82 */ /* 0x000e620000000800 */
[----:B----4-:R-:W-:Y:S01]  /*45ed0*/  IMAD R100, R100, 0x122, RZ ;  /* 0x0000012264647824 */ /* 0x010fe200078e02ff */
[----:B--2---:R-:W-:Y:S01]  /*45ee0*/  IADD3 R48, P3, R87, R2, RZ ;  /* 0x0000000257307210 */ /* 0x004fe20007f7e0ff */
[----:B------:R-:W-:Y:S01]  /*45ef0*/  IMAD R47, R88, 0x242, RZ ;  /* 0x00000242582f7824 */ /* 0x000fe200078e02ff */
[----:B------:R-:W-:Y:S04]  /*45f00*/  STG.E.U16 desc[UR60][R50.64], R96 ;  /* 0x0000006032007986 */ /* 0x000fe8000c10153c */
[----:B------:R-:W2:Y:S01]  /*45f10*/  LDC R88, c[0x0][0x278] ;  /* 0x00009e00ff587b82 */ /* 0x000ea20000000800 */
[----:B------:R-:W-:-:S07]  /*45f20*/  LEA.HI.X.SX32 R49, R100, R3, 0x1, P3 ;  /* 0x0000000364317211 */ /* 0x000fce00018f0eff */
[----:B------:R-:W4:Y:S01]  /*45f30*/  LDC R100, c[0x0][0x278] ;  /* 0x00009e00ff647b82 */ /* 0x000f220000000800 */
[----:B------:R-:W-:Y:S01]  /*45f40*/  IADD3 R46, P0, R47, R2, RZ ;  /* 0x000000022f2e7210 */ /* 0x000fe20007f1e0ff */
[----:B------:R3:W-:Y:S03]  /*45f50*/  STG.E.U16 desc[UR60][R52.64], R140 ;  /* 0x0000008c34007986 */ /* 0x0007e6000c10153c */
[----:B------:R-:W-:-:S03]  /*45f60*/  LEA.HI.X.SX32 R47, R89, R3, 0x1, P0 ;  /* 0x00000003592f7211 */ /* 0x000fc600000f0eff */
[----:B------:R-:W2:Y:S01]  /*45f70*/  LDC R93, c[0x0][0x278] ;  /* 0x00009e00ff5d7b82 */ /* 0x000ea20000000800 */
[----:B---3--:R-:W-:Y:S01]  /*45f80*/  PRMT R140, R140, 0x7632, R140 ;  /* 0x000076328c8c7816 */ /* 0x008fe2000000008c */
[----:B0-----:R-:W-:-:S06]  /*45f90*/  IMAD R53, R94, 0x248, RZ ;  /* 0x000002485e357824 */ /* 0x001fcc00078e02ff */
[----:B------:R-:W0:Y:S01]  /*45fa0*/  LDC R90, c[0x0][0x278] ;  /* 0x00009e00ff5a7b82 */ /* 0x000e220000000800 */
[----:B------:R3:W-:Y:S01]  /*45fb0*/  STG.E.U16 desc[UR60][R46.64], R140 ;  /* 0x0000008c2e007986 */ /* 0x0007e2000c10153c */
[----:B----4-:R-:W-:-:S06]  /*45fc0*/  IMAD R100, R100, 0x124, RZ ;  /* 0x0000012464647824 */ /* 0x010fcc00078e02ff */
[----:B------:R-:W4:Y:S01]  /*45fd0*/  LDC R52, c[0x0][0x278] ;  /* 0x00009e00ff347b82 */ /* 0x000f220000000800 */
[-C--:B---3--:R-:W-:Y:S01]  /*45fe0*/  IADD3 R46, P3, R53, R2.reuse, RZ ;  /* 0x00000002352e7210 */ /* 0x088fe20007f7e0ff */
[----:B------:R-:W-:Y:S01]  /*45ff0*/  IMAD R51, R86, 0x123, RZ ;  /* 0x0000012356337824 */ /* 0x000fe200078e02ff */
[----:B------:R-:W-:Y:S01]  /*46000*/  IADD3 R50, P4, R95, R2, RZ ;  /* 0x000000025f327210 */ /* 0x000fe20007f9e0ff */
[----:B------:R-:W-:Y:S01]  /*46010*/  IMAD R97, R92, 0x24a, RZ ;  /* 0x0000024a5c617824 */ /* 0x000fe200078e02ff */
[-C--:B------:R-:W-:Y:S01]  /*46020*/  LEA.HI.X.SX32 R47, R100, R3.reuse, 0x1, P3 ;  /* 0x00000003642f7211 */ /* 0x080fe200018f0eff */
[----:B-1----:R-:W-:Y:S02]  /*46030*/  IMAD R91, R91, 0x24c, RZ ;  /* 0x0000024c5b5b7824 */ /* 0x002fe400078e02ff */
[----:B------:R-:W1:Y:S01]  /*46040*/  LDC R100, c[0x0][0x278] ;  /* 0x00009e00ff647b82 */ /* 0x000e620000000800 */
[----:B------:R-:W-:Y:S02]  /*46050*/  LEA.HI.X.SX32 R51, R51, R3, 0x1, P4 ;  /* 0x0000000333337211 */ /* 0x000fe400020f0eff */
[----:B------:R-:W-:Y:S01]  /*46060*/  PRMT R98, R141, 0x7632, R98 ;  /* 0x000076328d627816 */ /* 0x000fe20000000062 */
[----:B------:R3:W-:Y:S01]  /*46070*/  STG.E.U16 desc[UR60][R48.64], R141 ;  /* 0x0000008d30007986 */ /* 0x0007e2000c10153c */
[----:B--2---:R-:W-:-:S03]  /*46080*/  IMAD R93, R93, 0x125, RZ ;  /* 0x000001255d5d7824 */ /* 0x004fc600078e02ff */
[----:B------:R2:W-:Y:S01]  /*46090*/  STG.E.U16 desc[UR60][R50.64], R98 ;  /* 0x0000006232007986 */ /* 0x0005e2000c10153c */
[----:B------:R-:W1:Y:S01]  /*460a0*/  LDC R87, c[0x0][0x278] ;  /* 0x00009e00ff577b82 */ /* 0x000e620000000800 */
[----:B----4-:R-:W-:Y:S02]  /*460b0*/  IMAD R53, R52, 0x127, RZ ;  /* 0x0000012734357824 */ /* 0x010fe400078e02ff */
[----:B---3--:R-:W-:Y:S01]  /*460c0*/  IMAD R49, R88, 0x24e, RZ ;  /* 0x0000024e58317824 */ /* 0x008fe200078e02ff */
[----:B------:R-:W-:Y:S01]  /*460d0*/  IADD3 R48, P0, R97, R2, RZ ;  /* 0x0000000261307210 */ /* 0x000fe20007f1e0ff */
[----:B0-----:R-:W-:-:S03]  /*460e0*/  IMAD R97, R90, 0x250, RZ ;  /* 0x000002505a617824 */ /* 0x001fc600078e02ff */
[----:B------:R-:W0:Y:S01]  /*460f0*/  LDC R95, c[0x0][0x278] ;  /* 0x00009e00ff5f7b82 */ /* 0x000e220000000800 */
[-C--:B--2---:R-:W-:Y:S01]  /*46100*/  IADD3 R50, P3, R91, R2.reuse, RZ ;  /* 0x000000025b327210 */ /* 0x084fe20007f7e0ff */
[----:B------:R2:W-:Y:S01]  /*46110*/  STG.E.U16 desc[UR60][R46.64], R142 ;  /* 0x0000008e2e007986 */ /* 0x0005e2000c10153c */
[-C--:B------:R-:W-:Y:S02]  /*46120*/  IADD3 R52, P4, R49, R2.reuse, RZ ;  /* 0x0000000231347210 */ /* 0x080fe40007f9e0ff */
[-C--:B------:R-:W-:Y:S01]  /*46130*/  LEA.HI.X.SX32 R49, R93, R3.reuse, 0x1, P0 ;  /* 0x000000035d317211 */ /* 0x080fe200000f0eff */
[----:B-1----:R-:W-:Y:S01]  /*46140*/  IMAD R100, R100, 0x128, RZ ;  /* 0x0000012864647824 */ /* 0x002fe200078e02ff */
[----:B------:R-:W-:Y:S01]  /*46150*/  LEA.HI.X.SX32 R51, R252, R3, 0x1, P3 ;  /* 0x00000003fc337211 */ /* 0x000fe200018f0eff */
[----:B------:R-:W1:Y:S01]  /*46160*/  LDC R96, c[0x0][0x278] ;  /* 0x00009e00ff607b82 */ /* 0x000e620000000800 */
[----:B--2---:R-:W-:Y:S02]  /*46170*/  PRMT R47, R142, 0x7632, R47 ;  /* 0x000076328e2f7816 */ /* 0x004fe4000000002f */
[----:B------:R-:W-:Y:S01]  /*46180*/  IADD3 R46, P3, R97, R2, RZ ;  /* 0x00000002612e7210 */ /* 0x000fe20007f7e0ff */
[----:B------:R-:W-:-:S04]  /*46190*/  IMAD R87, R87, 0x254, RZ ;  /* 0x0000025457577824 */ /* 0x000fc800078e02ff */
[----:B------:R-:W2:Y:S01]  /*461a0*/  LDC R91, c[0x0][0x278] ;  /* 0x00009e00ff5b7b82 */ /* 0x000ea20000000800 */
[----:B------:R3:W-:Y:S07]  /*461b0*/  STG.E.U16 desc[UR60][R48.64], R47 ;  /* 0x0000002f30007986 */ /* 0x0007ee000c10153c */
[----:B------:R-:W4:Y:S01]  /*461c0*/  LDC R92, c[0x0][0x278] ;  /* 0x00009e00ff5c7b82 */ /* 0x000f220000000800 */
[----:B---3--:R-:W-:-:S07]  /*461d0*/  LEA.HI.X.SX32 R47, R100, R3, 0x1, P3 ;  /* 0x00000003642f7211 */ /* 0x008fce00018f0eff */
[----:B------:R-:W3:Y:S01]  /*461e0*/  LDC R100, c[0x0][0x278] ;  /* 0x00009e00ff647b82 */ /* 0x000ee20000000800 */
[----:B------:R0:W-:Y:S01]  /*461f0*/  STG.E.U16 desc[UR60][R50.64], R143 ;  /* 0x0000008f32007986 */ /* 0x0001e2000c10153c */
[----:B------:R-:W-:-:S06]  /*46200*/  PRMT R94, R143, 0x7632, R94 ;  /* 0x000076328f5e7816 */ /* 0x000fcc000000005e */
[----:B------:R-:W4:Y:S01]  /*46210*/  LDC R89, c[0x0][0x278] ;  /* 0x00009e00ff597b82 */ /* 0x000f220000000800 */
[----:B0-----:R-:W-:Y:S01]  /*46220*/  IADD3 R50, P3, R87, R2, RZ ;  /* 0x0000000257327210 */ /* 0x001fe20007f7e0ff */
[----:B------:R-:W-:Y:S01]  /*46230*/  IMAD R95, R95, 0x252, RZ ;  /* 0x000002525f5f7824 */ /* 0x000fe200078e02ff */
[----:B------:R-:W-:Y:S01]  /*46240*/  LEA.HI.X.SX32 R53, R53, R3, 0x1, P4 ;  /* 0x0000000335357211 */ /* 0x000fe200020f0eff */
[----:B-1----:R-:W-:-:S04]  /*46250*/  IMAD R93, R96, 0x129, RZ ;  /* 0x00000129605d7824 */ /* 0x002fc800078e02ff */
[----:B------:R-:W0:Y:S01]  /*46260*/  LDC R86, c[0x0][0x278] ;  /* 0x00009e00ff567b82 */ /* 0x000e220000000800 */
[----:B---3--:R-:W-:-:S07]  /*46270*/  IMAD R100, R100, 0x12a, RZ ;  /* 0x0000012a64647824 */ /* 0x008fce00078e02ff */
[----:B------:R-:W1:Y:S01]  /*46280*/  LDC R90, c[0x0][0x278] ;  /* 0x00009e00ff5a7b82 */ /* 0x000e620000000800 */
[----:B------:R-:W-:-:S07]  /*46290*/  LEA.HI.X.SX32 R51, R100, R3, 0x1, P3 ;  /* 0x0000000364337211 */ /* 0x000fce00018f0eff */
[----:B------:R-:W3:Y:S01]  /*462a0*/  LDC R100, c[0x0][0x278] ;  /* 0x00009e00ff647b82 */ /* 0x000ee20000000800 */
[----:B------:R-:W-:Y:S01]  /*462b0*/  IADD3 R48, P0, R95, R2, RZ ;  /* 0x000000025f307210 */ /* 0x000fe20007f1e0ff */
[----:B--2---:R-:W-:Y:S01]  /*462c0*/  IMAD R91, R91, 0x258, RZ ;  /* 0x000002585b5b7824 */ /* 0x004fe200078e02ff */
[----:B------:R-:W-:Y:S01]  /*462d0*/  STG.E.U16 desc[UR60][R52.64], R94 ;  /* 0x0000005e34007986 */ /* 0x000fe2000c10153c */
[----:B------:R-:W-:Y:S02]  /*462e0*/  PRMT R96, R144, 0x7632, R96 ;  /* 0x0000763290607816 */ /* 0x000fe40000000060 */
[----:B------:R-:W-:Y:S01]  /*462f0*/  LEA.HI.X.SX32 R49, R93, R3, 0x1, P0 ;  /* 0x000000035d317211 */ /* 0x000fe200000f0eff */
[----:B------:R2:W-:Y:S01]  /*46300*/  STG.E.U16 desc[UR60][R46.64], R144 ;  /* 0x000000902e007986 */ /* 0x0005e2000c10153c */
[----:B----4-:R-:W-:Y:S01]  /*46310*/  IMAD R89, R89, 0x256, RZ ;  /* 0x0000025659597824 */ /* 0x010fe200078e02ff */
[----:B------:R-:W4:Y:S02]  /*46320*/  LDC R88, c[0x0][0x278] ;  /* 0x00009e00ff587b82 */ /* 0x000f240000000800 */
[----:B------:R0:W-:Y:S01]  /*46330*/  STG.E.U16 desc[UR60][R48.64], R96 ;  /* 0x0000006030007986 */ /* 0x0001e2000c10153c */
[----:B------:R-:W-:-:S05]  /*46340*/  PRMT R97, R145, 0x7632, R97 ;  /* 0x0000763291617816 */ /* 0x000fca0000000061 */
[----:B------:R-:W4:Y:S01]  /*46350*/  LDC R87, c[0x0][0x278] ;  /* 0x00009e00ff577b82 */ /* 0x000f220000000800 */
[----:B--2---:R-:W-:Y:S01]  /*46360*/  IMAD R47, R92, 0x25a, RZ ;  /* 0x0000025a5c2f7824 */ /* 0x004fe200078e02ff */
[----:B------:R-:W-:Y:S01]  /*46370*/  IADD3 R46, P0, R91, R2, RZ ;  /* 0x000000025b2e7210 */ /* 0x000fe20007f1e0ff */
[----:B---3--:R-:W-:-:S03]  /*46380*/  IMAD R100, R100, 0x12c, RZ ;  /* 0x0000012c64647824 */ /* 0x008fc600078e02ff */
[-C--:B0-----:R-:W-:Y:S01]  /*46390*/  IADD3 R48, P3, R47, R2.reuse, RZ ;  /* 0x000000022f307210 */ /* 0x081fe20007f7e0ff */
[----:B------:R-:W-:Y:S01]  /*463a0*/  IMAD R53, R86, 0x12b, RZ ;  /* 0x0000012b56357824 */ /* 0x000fe200078e02ff */
[----:B------:R-:W-:Y:S01]  /*463b0*/  IADD3 R52, P4, R89, R2, RZ ;  /* 0x0000000259347210 */ /* 0x000fe20007f9e0ff */
[----:B-1----:R-:W-:Y:S01]  /*463c0*/  IMAD R95, R90, 0x25c, RZ ;  /* 0x0000025c5a5f7824 */ /* 0x002fe200078e02ff */
[-C--:B------:R-:W-:Y:S01]  /*463d0*/  LEA.HI.X.SX32 R47, R100, R3.reuse, 0x1, P0 ;  /* 0x00000003642f7211 */ /* 0x080fe200000f0eff */
[----:B------:R0:W-:Y:S01]  /*463e0*/  STG.E.U16 desc[UR60][R50.64], R145 ;  /* 0x0000009132007986 */ /* 0x0001e2000c10153c */
[----:B------:R-:W1:Y:S01]  /*463f0*/  LDC R100, c[0x0][0x278] ;  /* 0x00009e00ff647b82 */ /* 0x000e620000000800 */
[----:B------:R-:W-:-:S07]  /*46400*/  LEA.HI.X.SX32 R53, R53, R3, 0x1, P4 ;  /* 0x0000000335357211 */ /* 0x000fce00020f0eff */
[----:B------:R-:W2:Y:S01]  /*46410*/  LDC R94, c[0x0][0x278] ;  /* 0x00009e00ff5e7b82 */ /* 0x000ea20000000800 */
[----:B0-----:R-:W-:Y:S01]  /*46420*/  IADD3 R50, P4, R95, R2, RZ ;  /* 0x000000025f327210 */ /* 0x001fe20007f9e0ff */
[----:B----4-:R-:W-:Y:S01]  /*46430*/  IMAD R49, R88, 0x12d, RZ ;  /* 0x0000012d58317824 */ /* 0x010fe200078e02ff */
[----:B------:R-:W-:-:S05]  /*46440*/  PRMT R96, R146, 0x7632, R96 ;  /* 0x0000763292607816 */ /* 0x000fca0000000060 */
[----:B------:R-:W0:Y:S01]  /*46450*/  LDC R89, c[0x0][0x278] ;  /* 0x00009e00ff597b82 */ /* 0x000e220000000800 */
[----:B-1----:R-:W-:Y:S01]  /*46460*/  IMAD R100, R100, 0x12e, RZ ;  /* 0x0000012e64647824 */ /* 0x002fe200078e02ff */
[----:B------:R1:W-:Y:S06]  /*46470*/  STG.E.U16 desc[UR60][R52.64], R97 ;  /* 0x0000006134007986 */ /* 0x0003ec000c10153c */
[----:B------:R-:W3:Y:S01]  /*46480*/  LDC R86, c[0x0][0x278] ;  /* 0x00009e00ff567b82 */ /* 0x000ee20000000800 */
[----:B------:R-:W-:-:S07]  /*46490*/  LEA.HI.X.SX32 R51, R100, R3, 0x1, P4 ;  /* 0x0000000364337211 */ /* 0x000fce00020f0eff */
[----:B------:R-:W4:Y:S01]  /*464a0*/  LDC R100, c[0x0][0x278] ;  /* 0x00009e00ff647b82 */ /* 0x000f220000000800 */
[----:B------:R-:W-:Y:S01]  /*464b0*/  LEA.HI.X.SX32 R49, R49, R3, 0x1, P3 ;  /* 0x0000000331317211 */ /* 0x000fe200018f0eff */
[----:B--2---:R-:W-:Y:S01]  /*464c0*/  IMAD R95, R94, 0x260, RZ ;  /* 0x000002605e5f7824 */ /* 0x004fe200078e02ff */
[----:B------:R-:W-:Y:S04]  /*464d0*/  STG.E.U16 desc[UR60][R46.64], R146 ;  /* 0x000000922e007986 */ /* 0x000fe8000c10153c */
[----:B------:R2:W-:Y:S01]  /*464e0*/  STG.E.U16 desc[UR60][R48.64], R96 ;  /* 0x0000006030007986 */ /* 0x0005e2000c10153c */
[----:B-1----:R-:W1:Y:S08]  /*464f0*/  LDC R52, c[0x0][0x278] ;  /* 0x00009e00ff347b82 */ /* 0x002e700000000800 */
[----:B------:R-:W1:Y:S01]  /*46500*/  LDC R93, c[0x0][0x278] ;  /* 0x00009e00ff5d7b82 */ /* 0x000e620000000800 */
[----:B--2---:R-:W-:Y:S01]  /*46510*/  IADD3 R48, P0, R95, R2, RZ ;  /* 0x000000025f307210 */ /* 0x004fe20007f1e0ff */
[----:B----4-:R-:W-:-:S06]  /*46520*/  IMAD R100, R100, 0x130, RZ ;  /* 0x0000013064647824 */ /* 0x010fcc00078e02ff */
[----:B------:R-:W2:Y:S01]  /*46530*/  LDC R90, c[0x0][0x278] ;  /* 0x00009e00ff5a7b82 */ /* 0x000ea20000000800 */
[----:B------:R-:W-:-:S07]  /*46540*/  LEA.HI.X.SX32 R49, R100, R3, 0x1, P0 ;  /* 0x0000000364317211 */ /* 0x000fce00000f0eff */
[----:B------:R-:W4:Y:S01]  /*46550*/  LDC R100, c[0x0][0x278] ;  /* 0x00009e00ff647b82 */ /* 0x000f220000000800 */
[----:B0-----:R-:W-:Y:S01]  /*46560*/  IMAD R89, R89, 0x264, RZ ;  /* 0x0000026459597824 */ /* 0x001fe200078e02ff */
[----:B------:R1:W-:Y:S01]  /*46570*/  STG.E.U16 desc[UR60][R50.64], R147 ;  /* 0x0000009332007986 */ /* 0x0003e2000c10153c */
[----:B---3--:R-:W-:-:S05]  /*46580*/  IMAD R53, R86, 0x25e, RZ ;  /* 0x0000025e56357824 */ /* 0x008fca00078e02ff */
[----:B------:R-:W0:Y:S01]  /*46590*/  LDC R88, c[0x0][0x278] ;  /* 0x00009e00ff587b82 */ /* 0x000e220000000800 */
[----:B------:R-:W-:-:S07]  /*465a0*/  IADD3 R46, P3, R53, R2, RZ ;  /* 0x00000002352e7210 */ /* 0x000fce0007f7e0ff */
[----:B------:R-:W3:Y:S01]  /*465b0*/  LDC R91, c[0x0][0x278] ;  /* 0x00009e00ff5b7b82 */ /* 0x000ee20000000800 */
[----:B-1----:R-:W-:Y:S01]  /*465c0*/  IMAD R51, R52, 0x131, RZ ;  /* 0x0000013134337824 */ /* 0x002fe200078e02ff */
[----:B------:R-:W-:Y:S01]  /*465d0*/  IADD3 R52, P4, R89, R2, RZ ;  /* 0x0000000259347210 */ /* 0x000fe20007f9e0ff */
[----:B----4-:R-:W-:-:S05]  /*465e0*/  IMAD R100, R100, 0x132, RZ ;  /* 0x0000013264647824 */ /* 0x010fca00078e02ff */
[----:B------:R-:W1:Y:S01]  /*465f0*/  LDC R89, c[0x0][0x278] ;  /* 0x00009e00ff597b82 */ /* 0x000e620000000800 */
[----:B------:R-:W-:Y:S01]  /*46600*/  IMAD R47, R93, 0x12f, RZ ;  /* 0x0000012f5d2f7824 */ /* 0x000fe200078e02ff */
[----:B------:R-:W-:Y:S01]  /*46610*/  LEA.HI.X.SX32 R53, R100, R3, 0x1, P4 ;  /* 0x0000000364357211 */ /* 0x000fe200020f0eff */
[----:B------:R-:W-:-:S05]  /*46620*/  IMAD R87, R87, 0x262, RZ ;  /* 0x0000026257577824 */ /* 0x000fca00078e02ff */
[----:B------:R-:W4:Y:S01]  /*46630*/  LDC R100, c[0x0][0x278] ;  /* 0x00009e00ff647b82 */ /* 0x000f220000000800 */
[-C--:B------:R-:W-:Y:S02]  /*46640*/  LEA.HI.X.SX32 R47, R47, R3.reuse, 0x1, P3 ;  /* 0x000000032f2f7211 */ /* 0x080fe400018f0eff */
[----:B------:R-:W-:Y:S02]  /*46650*/  PRMT R97, R147, 0x7632, R97 ;  /* 0x0000763293617816 */ /* 0x000fe40000000061 */
[-C--:B------:R-:W-:Y:S01]  /*46660*/  IADD3 R50, P3, R87, R2.reuse, RZ ;  /* 0x0000000257327210 */ /* 0x080fe20007f7e0ff */
[----:B--2---:R-:W-:Y:S01]  /*46670*/  IMAD R95, R90, 0x266, RZ ;  /* 0x000002665a5f7824 */ /* 0x004fe200078e02ff */
[----:B------:R-:W-:Y:S01]  /*46680*/  PRMT R96, R148, 0x7632, R96 ;  /* 0x0000763294607816 */ /* 0x000fe20000000060 */
[----:B------:R0:W-:Y:S01]  /*46690*/  STG.E.U16 desc[UR60][R46.64], R97 ;  /* 0x000000612e007986 */ /* 0x0001e2000c10153c */
[----:B------:R-:W-:Y:S01]  /*466a0*/  LEA.HI.X.SX32 R51, R51, R3, 0x1, P3 ;  /* 0x0000000333337211 */ /* 0x000fe200018f0eff */
[----:B------:R-:W2:Y:S01]  /*466b0*/  LDC R92, c[0x0][0x278] ;  /* 0x00009e00ff5c7b82 */ /* 0x000ea20000000800 */
[----:B---3--:R-:W-:Y:S01]  /*466c0*/  IMAD R91, R91, 0x268, RZ ;  /* 0x000002685b5b7824 */ /* 0x008fe200078e02ff */
[----:B------:R3:W-:Y:S04]  /*466d0*/  STG.E.U16 desc[UR60][R48.64], R148 ;  /* 0x0000009430007986 */ /* 0x0007e8000c10153c */
[----:B------:R-:W-:Y:S02]  /*466e0*/  STG.E.U16 desc[UR60][R50.64], R96 ;  /* 0x0000006032007986 */ /* 0x000fe4000c10153c */
[----:B------:R-:W2:Y:S01]  /*466f0*/  LDC R86, c[0x0][0x278] ;  /* 0x00009e00ff567b82 */ /* 0x000ea20000000800 */
[----:B0-----:R-:W-:Y:S01]  /*46700*/  IMAD R47, R88, 0x133, RZ ;  /* 0x00000133582f7824 */ /* 0x001fe200078e02ff */
[-C--:B------:R-:W-:Y:S01]  /*46710*/  IADD3 R46, P0, R95, R2.reuse, RZ ;  /* 0x000000025f2e7210 */ /* 0x080fe20007f1e0ff */
[----:B------:R0:W-:Y:S01]  /*46720*/  STG.E.U16 desc[UR60][R52.64], R149 ;  /* 0x0000009534007986 */ /* 0x0001e2000c10153c */
[----:B-1----:R-:W-:Y:S01]  /*46730*/  IMAD R89, R89, 0x26c, RZ ;  /* 0x0000026c59597824 */ /* 0x002fe200078e02ff */
[----:B---3--:R-:W-:-:S02]  /*46740*/  IADD3 R48, P3, R91, R2, RZ ;  /* 0x000000025b307210 */ /* 0x008fc40007f7e0ff */
[-C--:B------:R-:W-:Y:S01]  /*46750*/  LEA.HI.X.SX32 R47, R47, R3.reuse, 0x1, P0 ;  /* 0x000000032f2f7211 */ /* 0x080fe200000f0eff */
[----:B----4-:R-:W-:Y:S01]  /*46760*/  IMAD R100, R100, 0x136, RZ ;  /* 0x0000013664647824 */ /* 0x010fe200078e02ff */
[----:B------:R-:W-:Y:S01]  /*46770*/  LEA.HI.X.SX32 R49, R244, R3, 0x1, P3 ;  /* 0x00000003f4317211 */ /* 0x000fe200018f0eff */
[----:B------:R-:W1:Y:S01]  /*46780*/  LDC R94, c[0x0][0x278] ;  /* 0x00009e00ff5e7b82 */ /* 0x000e620000000800 */
[----:B0-----:R-:W-:-:S07]  /*46790*/  PRMT R149, R149, 0x7632, R149 ;  /* 0x0000763295957816 */ /* 0x001fce0000000095 */
[----:B------:R-:W0:Y:S01]  /*467a0*/  LDC R90, c[0x0][0x278] ;  /* 0x00009e00ff5a7b82 */ /* 0x000e220000000800 */
[----:B------:R3:W-:Y:S07]  /*467b0*/  STG.E.U16 desc[UR60][R46.64], R149 ;  /* 0x000000952e007986 */ /* 0x0007ee000c10153c */
[----:B------:R-:W4:Y:S01]  /*467c0*/  LDC R87, c[0x0][0x278] ;  /* 0x00009e00ff577b82 */ /* 0x000f220000000800 */
[----:B---3--:R-:W-:-:S07]  /*467d0*/  IADD3 R46, P3, R89, R2, RZ ;  /* 0x00000002592e7210 */ /* 0x008fce0007f7e0ff */
[----:B------:R-:W3:Y:S01]  /*467e0*/  LDC R52, c[0x0][0x278] ;  /* 0x00009e00ff347b82 */ /* 0x000ee20000000800 */
[----:B------:R-:W-:-:S07]  /*467f0*/  LEA.HI.X.SX32 R47, R100, R3, 0x1, P3 ;  /* 0x00000003642f7211 */ /* 0x000fce00018f0eff */
[----:B------:R-:W0:Y:S01]  /*46800*/  LDC R100, c[0x0][0x278] ;  /* 0x00009e00ff647b82 */ /* 0x000e220000000800 */
[----:B--2---:R-:W-:Y:S02]  /*46810*/  IMAD R97, R92, 0x26a, RZ ;  /* 0x0000026a5c617824 */ /* 0x004fe400078e02ff */
[----:B------:R-:W-:-:S03]  /*46820*/  IMAD R51, R86, 0x135, RZ ;  /* 0x0000013556337824 */ /* 0x000fc600078e02ff */
[----:B------:R-:W-:Y:S02]  /*46830*/  IADD3 R50, P4, R97, R2, RZ ;  /* 0x0000000261327210 */ /* 0x000fe40007f9e0ff */
[----:B------:R-:W-:Y:S01]  /*46840*/  PRMT R88, R150, 0x7632, R88 ;  /* 0x0000763296587816 */ /* 0x000fe20000000058 */
[----:B------:R1:W-:Y:S01]  /*46850*/  STG.E.U16 desc[UR60][R48.64], R150 ;  /* 0x0000009630007986 */ /* 0x0003e2000c10153c */
[----:B------:R-:W-:Y:S01]  /*46860*/  LEA.HI.X.SX32 R51, R51, R3, 0x1, P4 ;  /* 0x0000000333337211 */ /* 0x000fe200020f0eff */
[----:B------:R-:W2:Y:S04]  /*46870*/  LDC R91, c[0x0][0x278] ;  /* 0x00009e00ff5b7b82 */ /* 0x000ea80000000800 */
[----:B------:R0:W-:Y:S01]  /*46880*/  STG.E.U16 desc[UR60][R50.64], R88 ;  /* 0x0000005832007986 */ /* 0x0001e2000c10153c */
[----:B----4-:R-:W-:-:S03]  /*46890*/  IMAD R53, R87, 0x137, RZ ;  /* 0x0000013757357824 */ /* 0x010fc600078e02ff */
[----:B------:R-:W4:Y:S01]  /*468a0*/  LDC R93, c[0x0][0x278] ;  /* 0x00009e00ff5d7b82 */ /* 0x000f220000000800 */
[----:B-1----:R-:W-:Y:S02]  /*468b0*/  IMAD R49, R94, 0x270, RZ ;  /* 0x000002705e317824 */ /* 0x002fe400078e02ff */
[----:B0-----:R-:W-:Y:S02]  /*468c0*/  IMAD R100, R100, 0x138, RZ ;  /* 0x0000013864647824 */ /* 0x001fe400078e02ff */
[----:B------:R-:W-:Y:S01]  /*468d0*/  IMAD R51, R90, 0x272, RZ ;  /* 0x000002725a337824 */ /* 0x000fe200078e02ff */
[-C--:B------:R-:W-:Y:S01]  /*468e0*/  IADD3 R50, P3, R49, R2.reuse, RZ ;  /* 0x0000000231327210 */ /* 0x080fe20007f7e0ff */
[----:B---3--:R-:W-:Y:S01]  /*468f0*/  IMAD R87, R52, 0x139, RZ ;  /* 0x0000013934577824 */ /* 0x008fe200078e02ff */
[----:B------:R2:W-:Y:S01]  /*46900*/  STG.E.U16 desc[UR60][R46.64], R151 ;  /* 0x000000972e007986 */ /* 0x0005e2000c10153c */
[----:B------:R-:W0:Y:S01]  /*46910*/  LDC R95, c[0x0][0x278] ;  /* 0x00009e00ff5f7b82 */ /* 0x000e220000000800 */
[----:B------:R-:W-:-:S02]  /*46920*/  IADD3 R52, P4, R51, R2, RZ ;  /* 0x0000000233347210 */ /* 0x000fc40007f9e0ff */
[----:B------:R-:W-:-:S05]  /*46930*/  LEA.HI.X.SX32 R51, R100, R3, 0x1, P3 ;  /* 0x0000000364337211 */ /* 0x000fca00018f0eff */
[----:B------:R-:W1:Y:S01]  /*46940*/  LDC R100, c[0x0][0x278] ;  /* 0x00009e00ff647b82 */ /* 0x000e620000000800 */
[----:B--2---:R-:W-:-:S05]  /*46950*/  IMAD R47, R91, 0x274, RZ ;  /* 0x000002745b2f7824 */ /* 0x004fca00078e02ff */
[----:B------:R-:W-:Y:S02]  /*46960*/  IADD3 R46, P3, R47, R2, RZ ;  /* 0x000000022f2e7210 */ /* 0x000fe40007f7e0ff */
[----:B------:R-:W2:Y:S01]  /*46970*/  LDC R96, c[0x0][0x278] ;  /* 0x00009e00ff607b82 */ /* 0x000ea20000000800 */
[----:B----4-:R-:W-:Y:S01]  /*46980*/  IMAD R93, R93, 0x26e, RZ ;  /* 0x0000026e5d5d7824 */ /* 0x010fe200078e02ff */
[----:B------:R-:W-:-:S06]  /*46990*/  PRMT R98, R151, 0x7632, R98 ;  /* 0x0000763297627816 */ /* 0x000fcc0000000062 */
[----:B------:R-:W3:Y:S01]  /*469a0*/  LDC R92, c[0x0][0x278] ;  /* 0x00009e00ff5c7b82 */ /* 0x000ee20000000800 */
[----:B-1----:R-:W-:-:S07]  /*469b0*/  IMAD R100, R100, 0x13a, RZ ;  /* 0x0000013a64647824 */ /* 0x002fce00078e02ff */
[----:B------:R-:W1:Y:S01]  /*469c0*/  LDC R86, c[0x0][0x278] ;  /* 0x00009e00ff567b82 */ /* 0x000e620000000800 */
[----:B------:R-:W-:-:S07]  /*469d0*/  LEA.HI.X.SX32 R47, R100, R3, 0x1, P3 ;  /* 0x00000003642f7211 */ /* 0x000fce00018f0eff */
[----:B------:R-:W4:Y:S01]  /*469e0*/  LDC R100, c[0x0][0x278] ;  /* 0x00009e00ff647b82 */ /* 0x000f220000000800 */
[----:B------:R-:W-:-:S04]  /*469f0*/  IADD3 R48, P0, R93, R2, RZ ;  /* 0x000000025d307210 */ /* 0x000fc80007f1e0ff */
[-C--:B------:R-:W-:Y:S01]  /*46a00*/  LEA.HI.X.SX32 R49, R53, R3.reuse, 0x1, P0 ;  /* 0x0000000335317211 */ /* 0x080fe200000f0eff */
[----:B0-----:R-:W-:Y:S01]  /*46a10*/  IMAD R95, R95, 0x278, RZ ;  /* 0x000002785f5f7824 */ /* 0x001fe200078e02ff */
[----:B------:R-:W-:Y:S01]  /*46a20*/  LEA.HI.X.SX32 R53, R87, R3, 0x1, P4 ;  /* 0x0000000357357211 */ /* 0x000fe200020f0eff */
[----:B------:R-:W0:Y:S02]  /*46a30*/  LDC R90, c[0x0][0x278] ;  /* 0x00009e00ff5a7b82 */ /* 0x000e240000000800 */
[----:B------:R-:W-:Y:S04]  /*46a40*/  STG.E.U16 desc[UR60][R48.64], R98 ;  /* 0x0000006230007986 */ /* 0x000fe8000c10153c */
[----:B------:R2:W-:Y:S01]  /*46a50*/  STG.E.U16 desc[UR60][R50.64], R152 ;  /* 0x0000009832007986 */ /* 0x0005e2000c10153c */
[----:B---3--:R-:W-:Y:S01]  /*46a60*/  IMAD R97, R92, 0x276, RZ ;  /* 0x000002765c617824 */ /* 0x008fe200078e02ff */
[----:B------:R-:W3:Y:S02]  /*46a70*/  LDC R94, c[0x0][0x278] ;  /* 0x00009e00ff5e7b82 */ /* 0x000ee40000000800 */
[----:B------:R2:W-:Y:S01]  /*46a80*/  STG.E.U16 desc[UR60][R52.64], R99 ;  /* 0x0000006334007986 */ /* 0x0005e2000c10153c */
[----:B----4-:R-:W-:-:S05]  /*46a90*/  IMAD R100, R100, 0x13c, RZ ;  /* 0x0000013c64647824 */ /* 0x010fca00078e02ff */
[----:B------:R-:W4:Y:S01]  /*46aa0*/  LDC R88, c[0x0][0x278] ;  /* 0x00009e00ff587b82 */ /* 0x000f220000000800 */
[----:B--2---:R-:W-:Y:S01]  /*46ab0*/  IMAD R51, R96, 0x27a, RZ ;  /* 0x0000027a60337824 */ /* 0x004fe200078e02ff */
[----:B------:R-:W-:-:S04]  /*46ac0*/  IADD3 R50, P3, R95, R2, RZ ;  /* 0x000000025f327210 */ /* 0x000fc80007f7e0ff */
[-C--:B------:R-:W-:Y:S02]  /*46ad0*/  IADD3 R52, P4, R51, R2.reuse, RZ ;  /* 0x0000000233347210 */ /* 0x080fe40007f9e0ff */
[-C--:B------:R-:W-:Y:S01]  /*46ae0*/  LEA.HI.X.SX32 R51, R100, R3.reuse, 0x1, P3 ;  /* 0x0000000364337211 */ /* 0x080fe200018f0eff */
[----:B-1----:R-:W-:Y:S01]  /*46af0*/  IMAD R49, R86, 0x13b, RZ ;  /* 0x0000013b56317824 */ /* 0x002fe200078e02ff */
[----:B------:R-:W1:Y:S01]  /*46b00*/  LDC R100, c[0x0][0x278] ;  /* 0x00009e00ff647b82 */ /* 0x000e620000000800 */
[----:B------:R-:W-:Y:S01]  /*46b10*/  IADD3 R48, P0, R97, R2, RZ ;  /* 0x0000000261307210 */ /* 0x000fe20007f1e0ff */
[----:B0-----:R-:W-:Y:S01]  /*46b20*/  IMAD R95, R90, 0x27c, RZ ;  /* 0x0000027c5a5f7824 */ /* 0x001fe200078e02ff */
[----:B------:R0:W-:Y:S02]  /*46b30*/  STG.E.U16 desc[UR60][R46.64], R153 ;  /* 0x000000992e007986 */ /* 0x0001e4000c10153c */
[----:B------:R-:W-:-:S03]  /*46b40*/  LEA.HI.X.SX32 R49, R49, R3, 0x1, P0 ;  /* 0x0000000331317211 */ /* 0x000fc600000f0eff */
[----:B------:R-:W2:Y:S01]  /*46b50*/  LDC R93, c[0x0][0x278] ;  /* 0x00009e00ff5d7b82 */ /* 0x000ea20000000800 */
[----:B0-----:R-:W-:-:S07]  /*46b60*/  PRMT R47, R153, 0x7632, R47 ;  /* 0x00007632992f7816 */ /* 0x001fce000000002f */
[----:B------:R-:W0:Y:S01]  /*46b70*/  LDC R87, c[0x0][0x278] ;  /* 0x00009e00ff577b82 */ /* 0x000e220000000800 */
[----:B------:R-:W-:Y:S01]  /*46b80*/  IADD3 R46, P3, R95, R2, RZ ;  /* 0x000000025f2e7210 */ /* 0x000fe20007f7e0ff */
[----:B------:R3:W-:Y:S01]  /*46b90*/  STG.E.U16 desc[UR60][R48.64], R47 ;  /* 0x0000002f30007986 */ /* 0x0007e2000c10153c */
[----:B-1----:R-:W-:-:S05]  /*46ba0*/  IMAD R100, R100, 0x13e, RZ ;  /* 0x0000013e64647824 */ /* 0x002fca00078e02ff */
[----:B------:R-:W1:Y:S01]  /*46bb0*/  LDC R90, c[0x0][0x278] ;  /* 0x00009e00ff5a7b82 */ /* 0x000e620000000800 */
[----:B---3--:R-:W-:Y:S01]  /*46bc0*/  LEA.HI.X.SX32 R47, R100, R3, 0x1, P3 ;  /* 0x00000003642f7211 */ /* 0x008fe200018f0eff */
[----:B----4-:R-:W-:-:S06]  /*46bd0*/  IMAD R53, R88, 0x13d, RZ ;  /* 0x0000013d58357824 */ /* 0x010fcc00078e02ff */
[----:B------:R-:W3:Y:S01]  /*46be0*/  LDC R100, c[0x0][0x278] ;  /* 0x00009e00ff647b82 */ /* 0x000ee20000000800 */
[----:B------:R-:W-:Y:S01]  /*46bf0*/  IMAD R49, R94, 0x280, RZ ;  /* 0x000002805e317824 */ /* 0x000fe200078e02ff */
[----:B------:R4:W-:Y:S06]  /*46c00*/  STG.E.U16 desc[UR60][R50.64], R154 ;  /* 0x0000009a32007986 */ /* 0x0009ec000c10153c */
[----:B------:R-:W1:Y:S01]  /*46c10*/  LDC R88, c[0x0][0x278] ;  /* 0x00009e00ff587b82 */ /* 0x000e620000000800 */
[----:B----4-:R-:W-:Y:S02]  /*46c20*/  IADD3 R50, P3, R49, R2, RZ ;  /* 0x0000000231327210 */ /* 0x010fe40007f7e0ff */
[----:B------:R-:W-:-:S05]  /*46c30*/  PRMT R96, R154, 0x7632, R96 ;  /* 0x000076329a607816 */ /* 0x000fca0000000060 */
[----:B------:R-:W4:Y:S01]  /*46c40*/  LDC R91, c[0x0][0x278] ;  /* 0x00009e00ff5b7b82 */ /* 0x000f220000000800 */
[----:B---3--:R-:W-:-:S07]  /*46c50*/  IMAD R100, R100, 0x140, RZ ;  /* 0x0000014064647824 */ /* 0x008fce00078e02ff */
[----:B------:R-:W3:Y:S01]  /*46c60*/  LDC R89, c[0x0][0x278] ;  /* 0x00009e00ff597b82 */ /* 0x000ee20000000800 */
[----:B------:R-:W-:-:S07]  /*46c70*/  LEA.HI.X.SX32 R51, R100, R3, 0x1, P3 ;  /* 0x0000000364337211 */ /* 0x000fce00018f0eff */
[----:B------:R-:W3:Y:S01]  /*46c80*/  LDC R100, c[0x0][0x278] ;  /* 0x00009e00ff647b82 */ /* 0x000ee20000000800 */
[----:B--2---:R-:W-:Y:S01]  /*46c90*/  IMAD R93, R93, 0x27e, RZ ;  /* 0x0000027e5d5d7824 */ /* 0x004fe200078e02ff */
[----:B------:R-:W-:Y:S01]  /*46ca0*/  LEA.HI.X.SX32 R53, R53, R3, 0x1, P4 ;  /* 0x0000000335357211 */ /* 0x000fe200020f0eff */
[----:B0-----:R-:W-:-:S03]  /*46cb0*/  IMAD R87, R87, 0x13f, RZ ;  /* 0x0000013f57577824 */ /* 0x001fc600078e02ff */
[-C--:B------:R-:W-:Y:S01]  /*46cc0*/  IADD3 R48, P0, R93, R2.reuse, RZ ;  /* 0x000000025d307210 */ /* 0x080fe20007f1e0ff */
[----:B-1----:R-:W-:Y:S01]  /*46cd0*/  IMAD R95, R88, 0x284, RZ ;  /* 0x00000284585f7824 */ /* 0x002fe200078e02ff */
[----:B------:R-:W-:Y:S01]  /*46ce0*/  STG.E.U16 desc[UR60][R52.64], R96 ;  /* 0x0000006034007986 */ /* 0x000fe2000c10153c */
[----:B------:R-:W-:Y:S01]  /*46cf0*/  PRMT R94, R155, 0x7632, R94 ;  /* 0x000076329b5e7816 */ /* 0x000fe2000000005e */
[----:B------:R-:W0:Y:S01]  /*46d00*/  LDC R92, c[0x0][0x278] ;  /* 0x00009e00ff5c7b82 */ /* 0x000e220000000800 */
[-C--:B------:R-:W-:Y:S01]  /*46d10*/  LEA.HI.X.SX32 R49, R87, R3.reuse, 0x1, P0 ;  /* 0x0000000357317211 */ /* 0x080fe200000f0eff */
[----:B------:R1:W-:Y:S04]  /*46d20*/  STG.E.U16 desc[UR60][R46.64], R155 ;  /* 0x0000009b2e007986 */ /* 0x0003e8000c10153c */
[----:B------:R2:W-:Y:S01]  /*46d30*/  STG.E.U16 desc[UR60][R48.64], R94 ;  /* 0x0000005e30007986 */ /* 0x0005e2000c10153c */
[----:B----4-:R-:W-:Y:S01]  /*46d40*/  IMAD R91, R91, 0x282, RZ ;  /* 0x000002825b5b7824 */ /* 0x010fe200078e02ff */
[----:B------:R-:W4:Y:S01]  /*46d50*/  LDC R86, c[0x0][0x278] ;  /* 0x00009e00ff567b82 */ /* 0x000f220000000800 */
[----:B-1----:R-:W-:Y:S01]  /*46d60*/  IMAD R47, R90, 0x286, RZ ;  /* 0x000002865a2f7824 */ /* 0x002fe200078e02ff */
[-C--:B------:R-:W-:Y:S01]  /*46d70*/  IADD3 R46, P0, R95, R2.reuse, RZ ;  /* 0x000000025f2e7210 */ /* 0x080fe20007f1e0ff */
[----:B---3--:R-:W-:Y:S01]  /*46d80*/  IMAD R100, R100, 0x142, RZ ;  /* 0x0000014264647824 */ /* 0x008fe200078e02ff */
[-C--:B------:R-:W-:Y:S01]  /*46d90*/  IADD3 R52, P4, R91, R2.reuse, RZ ;  /* 0x000000025b347210 */ /* 0x080fe20007f9e0ff */
[----:B------:R-:W-:Y:S01]  /*46da0*/  IMAD R53, R89, 0x141, RZ ;  /* 0x0000014159357824 */ /* 0x000fe200078e02ff */
[----:B--2---:R-:W-:Y:S01]  /*46db0*/  IADD3 R48, P3, R47, R2, RZ ;  /* 0x000000022f307210 */ /* 0x004fe20007f7e0ff */
[----:B------:R1:W-:Y:S01]  /*46dc0*/  STG.E.U16 desc[UR60][R50.64], R156 ;  /* 0x0000009c32007986 */ /* 0x0003e2000c10153c */
[-C--:B------:R-:W-:Y:S01]  /*46dd0*/  LEA.HI.X.SX32 R47, R100, R3.reuse, 0x1, P0 ;  /* 0x00000003642f7211 */ /* 0x080fe200000f0eff */
[----:B------:R-:W2:Y:S08]  /*46de0*/  LDC R91, c[0x0][0x278] ;  /* 0x00009e00ff5b7b82 */ /* 0x000eb00000000800 */
[----:B------:R-:W3:Y:S01]  /*46df0*/  LDC R100, c[0x0][0x278] ;  /* 0x00009e00ff647b82 */ /* 0x000ee20000000800 */
[----:B0-----:R-:W-:Y:S01]  /*46e00*/  IMAD R97, R92, 0x288, RZ ;  /* 0x000002885c617824 */ /* 0x001fe200078e02ff */
[----:B------:R-:W-:-:S04]  /*46e10*/  LEA.HI.X.SX32 R53, R53, R3, 0x1, P4 ;  /* 0x0000000335357211 */ /* 0x000fc800020f0eff */
[----:B-1----:R-:W-:Y:S01]  /*46e20*/  IADD3 R50, P4, R97, R2, RZ ;  /* 0x0000000261327210 */ /* 0x002fe20007f9e0ff */
[----:B----4-:R-:W-:Y:S01]  /*46e30*/  IMAD R49, R86, 0x143, RZ ;  /* 0x0000014356317824 */ /* 0x010fe200078e02ff */
[----:B------:R-:W-:Y:S01]  /*46e40*/  PRMT R96, R156, 0x7632, R96 ;  /* 0x000076329c607816 */ /* 0x000fe20000000060 */
[----:B------:R-:W0:Y:S08]  /*46e50*/  LDC R89, c[0x0][0x278] ;  /* 0x00009e00ff597b82 */ /* 0x000e300000000800 */
[----:B------:R-:W1:Y:S01]  /*46e60*/  LDC R90, c[0x0][0x278] ;  /* 0x00009e00ff5a7b82 */ /* 0x000e620000000800 */
[----:B---3--:R-:W-:Y:S01]  /*46e70*/  IMAD R100, R100, 0x144, RZ ;  /* 0x0000014464647824 */ /* 0x008fe200078e02ff */
[----:B------:R-:W-:Y:S01]  /*46e80*/  PRMT R95, R157, 0x7632, R95 ;  /* 0x000076329d5f7816 */ /* 0x000fe2000000005f */
[----:B--2---:R-:W-:-:S05]  /*46e90*/  IMAD R91, R91, 0x28c, RZ ;  /* 0x0000028c5b5b7824 */ /* 0x004fca00078e02ff */
[----:B------:R-:W2:Y:S01]  /*46ea0*/  LDC R87, c[0x0][0x278] ;  /* 0x00009e00ff577b82 */ /* 0x000ea20000000800 */
[----:B------:R-:W-:-:S07]  /*46eb0*/  LEA.HI.X.SX32 R51, R100, R3, 0x1, P4 ;  /* 0x0000000364337211 */ /* 0x000fce00020f0eff */
[----:B------:R-:W3:Y:S01]  /*46ec0*/  LDC R100, c[0x0][0x278] ;  /* 0x00009e00ff647b82 */ /* 0x000ee20000000800 */
[----:B------:R-:W-:Y:S01]  /*46ed0*/  LEA.HI.X.SX32 R49, R49, R3, 0x1, P3 ;  /* 0x0000000331317211 */ /* 0x000fe200018f0eff */
[----:B------:R4:W-:Y:S04]  /*46ee0*/  STG.E.U16 desc[UR60][R52.64], R96 ;  /* 0x0000006034007986 */ /* 0x0009e8000c10153c */
[----:B------:R-:W-:Y:S02]  /*46ef0*/  STG.E.U16 desc[UR60][R46.64], R157 ;  /* 0x0000009d2e007986 */ /* 0x000fe4000c10153c */
[----:B------:R-:W2:Y:S02]  /*46f00*/  LDC R93, c[0x0][0x278] ;  /* 0x00009e00ff5d7b82 */ /* 0x000ea40000000800 */
[----:B------:R0:W-:Y:S06]  /*46f10*/  STG.E.U16 desc[UR60][R48.64], R95 ;  /* 0x0000005f30007986 */ /* 0x0001ec000c10153c */
[----:B----4-:R-:W4:Y:S01]  /*46f20*/  LDC R52, c[0x0][0x278] ;  /* 0x00009e00ff347b82 */ /* 0x010f220000000800 */
[----:B0-----:R-:W-:Y:S01]  /*46f30*/  IADD3 R48, P0, R91, R2, RZ ;  /* 0x000000025b307210 */ /* 0x001fe20007f1e0ff */
[----:B---3--:R-:W-:-:S06]  /*46f40*/  IMAD R100, R100, 0x146, RZ ;  /* 0x0000014664647824 */ /* 0x008fcc00078e02ff */
[----:B------:R-:W0:Y:S01]  /*46f50*/  LDC R94, c[0x0][0x278] ;  /* 0x00009e00ff5e7b82 */ /* 0x000e220000000800 */
[----:B------:R-:W-:-:S07]  /*46f60*/  LEA.HI.X.SX32 R49, R100, R3, 0x1, P0 ;  /* 0x0000000364317211 */ /* 0x000fce00000f0eff */
[----:B------:R-:W3:Y:S01]  /*46f70*/  LDC R100, c[0x0][0x278] ;  /* 0x00009e00ff647b82 */ /* 0x000ee20000000800 */
[----:B------:R-:W-:Y:S01]  /*46f80*/  IMAD R53, R89, 0x28a, RZ ;  /* 0x0000028a59357824 */ /* 0x000fe200078e02ff */
[----:B------:R4:W-:Y:S04]  /*46f90*/  STG.E.U16 desc[UR60][R50.64], R158 ;  /* 0x0000009e32007986 */ /* 0x0009e8000c10153c */
[----:B------:R-:W-:Y:S01]  /*46fa0*/  IADD3 R46, P3, R53, R2, RZ ;  /* 0x00000002352e7210 */ /* 0x000fe20007f7e0ff */
[----:B-1----:R-:W-:Y:S01]  /*46fb0*/  IMAD R53, R90, 0x290, RZ ;  /* 0x000002905a357824 */ /* 0x002fe200078e02ff */
[----:B------:R-:W1:Y:S01]  /*46fc0*/  LDC R92, c[0x0][0x278] ;  /* 0x00009e00ff5c7b82 */ /* 0x000e620000000800 */
[----:B----4-:R-:W-:-:S03]  /*46fd0*/  IMAD R51, R52, 0x147, RZ ;  /* 0x0000014734337824 */ /* 0x010fc600078e02ff */
[----:B------:R-:W-:Y:S01]  /*46fe0*/  IADD3 R52, P4, R53, R2, RZ ;  /* 0x0000000235347210 */ /* 0x000fe20007f9e0ff */
[----:B--2---:R-:W-:Y:S01]  /*46ff0*/  IMAD R47, R87, 0x145, RZ ;  /* 0x00000145572f7824 */ /* 0x004fe200078e02ff */
[----:B------:R-:W-:Y:S01]  /*47000*/  PRMT R96, R158, 0x7632, R96 ;  /* 0x000076329e607816 */ /* 0x000fe20000000060 */
[----:B------:R-:W-:Y:S01]  /*47010*/  IMAD R93, R93, 0x28e, RZ ;  /* 0x0000028e5d5d7824 */ /* 0x000fe200078e02ff */
[----:B------:R-:W2:Y:S01]  /*47020*/  LDC R86, c[0x0][0x278] ;  /* 0x00009e00ff567b82 */ /* 0x000ea20000000800 */
[----:B---3--:R-:W-:Y:S02]  /*47030*/  IMAD R100, R100, 0x148, RZ ;  /* 0x0000014864647824 */ /* 0x008fe400078e02ff */
[----:B0-----:R-:W-:Y:S01]  /*47040*/  IMAD R97, R94, 0x294, RZ ;  /* 0x000002945e617824 */ /* 0x001fe200078e02ff */
[----:B------:R-:W-:-:S04]  /*47050*/  LEA.HI.X.SX32 R47, R47, R3, 0x1, P3 ;  /* 0x000000032f2f7211 */ /* 0x000fc800018f0eff */
[----:B------:R-:W0:Y:S01]  /*47060*/  LDC R89, c[0x0][0x278] ;  /* 0x00009e00ff597b82 */ /* 0x000e220000000800 */
[----:B------:R-:W-:-:S07]  /*47070*/  LEA.HI.X.SX32 R53, R100, R3, 0x1, P4 ;  /* 0x0000000364357211 */ /* 0x000fce00020f0eff */
[----:B------:R-:W3:Y:S01]  /*47080*/  LDC R100, c[0x0][0x278] ;  /* 0x00009e00ff647b82 */ /* 0x000ee20000000800 */
[----:B------:R-:W-:Y:S01]  /*47090*/  IADD3 R50, P3, R93, R2, RZ ;  /* 0x000000025d327210 */ /* 0x000fe20007f7e0ff */
[----:B------:R-:W-:Y:S03]  /*470a0*/  STG.E.U16 desc[UR60][R46.64], R96 ;  /* 0x000000602e007986 */ /* 0x000fe6000c10153c */
[----:B------:R-:W-:Y:S01]  /*470b0*/  LEA.HI.X.SX32 R51, R51, R3, 0x1, P3 ;  /* 0x0000000333337211 */ /* 0x000fe200018f0eff */
[----:B------:R4:W-:Y:S02]  /*470c0*/  STG.E.U16 desc[UR60][R48.64], R159 ;  /* 0x0000009f30007986 */ /* 0x0009e4000c10153c */
[----:B------:R-:W2:Y:S01]  /*470d0*/  LDC R90, c[0x0][0x278] ;  /* 0x00009e00ff5a7b82 */ /* 0x000ea20000000800 */
[----:B-1----:R-:W-:Y:S01]  /*470e0*/  IMAD R95, R92, 0x292, RZ ;  /* 0x000002925c5f7824 */ /* 0x002fe200078e02ff */
[----:B------:R-:W-:Y:S01]  /*470f0*/  PRMT R98, R159, 0x7632, R98 ;  /* 0x000076329f627816 */ /* 0x000fe20000000062 */
[----:B0-----:R-:W-:-:S05]  /*47100*/  IMAD R89, R89, 0x296, RZ ;  /* 0x0000029659597824 */ /* 0x001fca00078e02ff */
[----:B------:R-:W0:Y:S01]  /*47110*/  LDC R88, c[0x0][0x278] ;  /* 0x00009e00ff587b82 */ /* 0x000e220000000800 */
[----:B----4-:R-:W-:Y:S01]  /*47120*/  IADD3 R48, P3, R97, R2, RZ ;  /* 0x0000000261307210 */ /* 0x010fe20007f7e0ff */
[----:B---3--:R-:W-:-:S06]  /*47130*/  IMAD R100, R100, 0x14a, RZ ;  /* 0x0000014a64647824 */ /* 0x008fcc00078e02ff */
[----:B------:R-:W1:Y:S01]  /*47140*/  LDC R93, c[0x0][0x278] ;  /* 0x00009e00ff5d7b82 */ /* 0x000e620000000800 */
[----:B------:R-:W-:-:S07]  /*47150*/  LEA.HI.X.SX32 R49, R100, R3, 0x1, P3 ;  /* 0x0000000364317211 */ /* 0x000fce00018f0eff */
[----:B------:R-:W3:Y:S01]  /*47160*/  LDC R100, c[0x0][0x278] ;  /* 0x00009e00ff647b82 */ /* 0x000ee20000000800 */
[----:B--2---:R-:W-:Y:S01]  /*47170*/  IMAD R47, R86, 0x149, RZ ;  /* 0x00000149562f7824 */ /* 0x004fe200078e02ff */
[-C--:B------:R-:W-:Y:S01]  /*47180*/  IADD3 R46, P0, R95, R2.reuse, RZ ;  /* 0x000000025f2e7210 */ /* 0x080fe20007f1e0ff */
[----:B------:R2:W-:Y:S03]  /*47190*/  STG.E.U16 desc[UR60][R50.64], R98 ;  /* 0x0000006232007986 */ /* 0x0005e6000c10153c */
[----:B------:R-:W-:Y:S01]  /*471a0*/  LEA.HI.X.SX32 R47, R47, R3, 0x1, P0 ;  /* 0x000000032f2f7211 */ /* 0x000fe200000f0eff */
[----:B------:R4:W-:Y:S01]  /*471b0*/  STG.E.U16 desc[UR60][R52.64], R160 ;  /* 0x000000a034007986 */ /* 0x0009e2000c10153c */
[----:B------:R-:W-:Y:S01]  /*471c0*/  PRMT R97, R161, 0x7632, R97 ;  /* 0x00007632a1617816 */ /* 0x000fe20000000061 */
[----:B------:R-:W1:Y:S01]  /*471d0*/  LDC R91, c[0x0][0x278] ;  /* 0x00009e00ff5b7b82 */ /* 0x000e620000000800 */
[----:B--2---:R-:W-:Y:S01]  /*471e0*/  IADD3 R50, P4, R89, R2, RZ ;  /* 0x0000000259327210 */ /* 0x004fe20007f9e0ff */
[----:B------:R-:W-:-:S06]  /*471f0*/  IMAD R89, R90, 0x298, RZ ;  /* 0x000002985a597824 */ /* 0x000fcc00078e02ff */
[----:B------:R-:W2:Y:S01]  /*47200*/  LDC R92, c[0x0][0x278] ;  /* 0x00009e00ff5c7b82 */ /* 0x000ea20000000800 */
[----:B----4-:R-:W-:-:S05]  /*47210*/  PRMT R160, R160, 0x7632, R160 ;  /* 0x00007632a0a07816 */ /* 0x010fca00000000a0 */
[----:B------:R4:W-:Y:S01]  /*47220*/  STG.E.U16 desc[UR60][R46.64], R160 ;  /* 0x000000a02e007986 */ /* 0x0009e2000c10153c */
[----:B---3--:R-:W-:Y:S01]  /*47230*/  IMAD R100, R100, 0x14c, RZ ;  /* 0x0000014c64647824 */ /* 0x008fe200078e02ff */
[----:B------:R-:W3:Y:S01]  /*47240*/  LDC R87, c[0x0][0x278] ;  /* 0x00009e00ff577b82 */ /* 0x000ee20000000800 */
[----:B0-----:R-:W-:Y:S02]  /*47250*/  IMAD R51, R88, 0x14b, RZ ;  /* 0x0000014b58337824 */ /* 0x001fe400078e02ff */
[----:B-1----:R-:W-:-:S05]  /*47260*/  IMAD R93, R93, 0x29c, RZ ;  /* 0x0000029c5d5d7824 */ /* 0x002fca00078e02ff */
[----:B------:R-:W0:Y:S01]  /*47270*/  LDC R94, c[0x0][0x278] ;  /* 0x00009e00ff5e7b82 */ /* 0x000e220000000800 */
[----:B----4-:R-:W-:-:S04]  /*47280*/  IADD3 R46, P3, R89, R2, RZ ;  /* 0x00000002592e7210 */ /* 0x010fc80007f7e0ff */
[----:B------:R-:W-:-:S03]  /*47290*/  LEA.HI.X.SX32 R47, R100, R3, 0x1, P3 ;  /* 0x00000003642f7211 */ /* 0x000fc600018f0eff */
[----:B------:R-:W1:Y:S01]  /*472a0*/  LDC R100, c[0x0][0x278] ;  /* 0x00009e00ff647b82 */ /* 0x000e620000000800 */
[----:B------:R-:W-:Y:S01]  /*472b0*/  LEA.HI.X.SX32 R51, R51, R3, 0x1, P4 ;  /* 0x0000000333337211 */ /* 0x000fe200020f0eff */
[----:B------:R-:W-:Y:S04]  /*472c0*/  STG.E.U16 desc[UR60][R48.64], R161 ;  /* 0x000000a130007986 */ /* 0x000fe8000c10153c */
[----:B------:R4:W-:Y:S02]  /*472d0*/  STG.E.U16 desc[UR60][R50.64], R97 ;  /* 0x0000006132007986 */ /* 0x0009e4000c10153c */
[----:B------:R-:W0:Y:S01]  /*472e0*/  LDC R52, c[0x0][0x278] ;  /* 0x00009e00ff347b82 */ /* 0x000e220000000800 */
[----:B------:R-:W-:Y:S02]  /*472f0*/  IMAD R91, R91, 0x29a, RZ ;  /* 0x0000029a5b5b7824 */ /* 0x000fe400078e02ff */
[----:B---3--:R-:W-:-:S05]  /*47300*/  IMAD R53, R87, 0x14d, RZ ;  /* 0x0000014d57357824 */ /* 0x008fca00078e02ff */
[----:B------:R-:W3:Y:S01]  /*47310*/  LDC R96, c[0x0][0x278] ;  /* 0x00009e00ff607b82 */ /* 0x000ee20000000800 */
[----:B----4-:R-:W-:Y:S01]  /*47320*/  IADD3 R50, P3, R93, R2, RZ ;  /* 0x000000025d327210 */ /* 0x010fe20007f7e0ff */
[----:B-1----:R-:W-:-:S06]  /*47330*/  IMAD R100, R100, 0x14e, RZ ;  /* 0x0000014e64647824 */ /* 0x002fcc00078e02ff */
[----:B------:R-:W1:Y:S01]  /*47340*/  LDC R90, c[0x0][0x278] ;  /* 0x00009e00ff5a7b82 */ /* 0x000e620000000800 */
[----:B------:R-:W-:-:S07]  /*47350*/  LEA.HI.X.SX32 R51, R100, R3, 0x1, P3 ;  /* 0x0000000364337211 */ /* 0x000fce00018f0eff */
[----:B------:R-:W4:Y:S01]  /*47360*/  LDC R100, c[0x0][0x278] ;  /* 0x00009e00ff647b82 */ /* 0x000f220000000800 */
[----:B--2---:R-:W-:Y:S01]  /*47370*/  IMAD R49, R92, 0x29e, RZ ;  /* 0x0000029e5c317824 */ /* 0x004fe200078e02ff */
[-C--:B------:R-:W-:Y:S01]  /*47380*/  IADD3 R48, P0, R91, R2.reuse, RZ ;  /* 0x000000025b307210 */ /* 0x080fe20007f1e0ff */
[----:B0-----:R-:W-:Y:S01]  /*47390*/  IMAD R97, R94, 0x2a0, RZ ;  /* 0x000002a05e617824 */ /* 0x001fe200078e02ff */
[----:B------:R0:W-:Y:S01]  /*473a0*/  STG.E.U16 desc[UR60][R46.64], R162 ;  /* 0x000000a22e007986 */ /* 0x0001e2000c10153c */
[----:B------:R-:W-:Y:S01]  /*473b0*/  IMAD R87, R52, 0x14f, RZ ;  /* 0x0000014f34577824 */ /* 0x000fe200078e02ff */
[----:B------:R-:W-:Y:S02]  /*473c0*/  IADD3 R52, P4, R49, R2, RZ ;  /* 0x0000000231347210 */ /* 0x000fe40007f9e0ff */
[----:B------:R-:W-:Y:S01]  /*473d0*/  LEA.HI.X.SX32 R49, R53, R3, 0x1, P0 ;  /* 0x0000000335317211 */ /* 0x000fe200000f0eff */
[----:B------:R-:W2:Y:S01]  /*473e0*/  LDC R95, c[0x0][0x278] ;  /* 0x00009e00ff5f7b82 */ /* 0x000ea20000000800 */
[----:B0-----:R-:W-:-:S07]  /*473f0*/  PRMT R47, R162, 0x7632, R47 ;  /* 0x00007632a22f7816 */ /* 0x001fce000000002f */
[----:B------:R-:W0:Y:S01]  /*47400*/  LDC R86, c[0x0][0x278] ;  /* 0x00009e00ff567b82 */ /* 0x000e220000000800 */
[----:B------:R-:W-:Y:S01]  /*47410*/  IADD3 R46, P3, R97, R2, RZ ;  /* 0x00000002612e7210 */ /* 0x000fe20007f7e0ff */
[----:B----4-:R-:W-:Y:S01]  /*47420*/  IMAD R100, R100, 0x150, RZ ;  /* 0x0000015064647824 */ /* 0x010fe200078e02ff */
[----:B------:R4:W-:Y:S01]  /*47430*/  STG.E.U16 desc[UR60][R48.64], R47 ;  /* 0x0000002f30007986 */ /* 0x0009e2000c10153c */
[----:B------:R-:W-:-:S04]  /*47440*/  PRMT R98, R163, 0x7632, R98 ;  /* 0x00007632a3627816 */ /* 0x000fc80000000062 */
[----:B------:R-:W0:Y:S08]  /*47450*/  LDC R91, c[0x0][0x278] ;  /* 0x00009e00ff5b7b82 */ /* 0x000e300000000800 */
[----:B------:R-:W0:Y:S01]  /*47460*/  LDC R88, c[0x0][0x278] ;  /* 0x00009e00ff587b82 */ /* 0x000e220000000800 */
[----:B----4-:R-:W-:-:S07]  /*47470*/  LEA.HI.X.SX32 R47, R100, R3, 0x1, P3 ;  /* 0x00000003642f7211 */ /* 0x010fce00018f0eff */
[----:B------:R-:W4:Y:S01]  /*47480*/  LDC R100, c[0x0][0x278] ;  /* 0x00009e00ff647b82 */ /* 0x000f220000000800 */
[----:B---3--:R-:W-:Y:S01]  /*47490*/  IMAD R49, R96, 0x2a4, RZ ;  /* 0x000002a460317824 */ /* 0x008fe200078e02ff */
[----:B------:R-:W-:Y:S01]  /*474a0*/  LEA.HI.X.SX32 R53, R87, R3, 0x1, P4 ;  /* 0x0000000357357211 */ /* 0x000fe200020f0eff */
[----:B------:R1:W-:Y:S04]  /*474b0*/  STG.E.U16 desc[UR60][R50.64], R163 ;  /* 0x000000a332007986 */ /* 0x0003e8000c10153c */
[----:B------:R3:W-:Y:S01]  /*474c0*/  STG.E.U16 desc[UR60][R52.64], R98 ;  /* 0x0000006234007986 */ /* 0x0007e2000c10153c */
[----:B------:R-:W0:Y:S01]  /*474d0*/  LDC R93, c[0x0][0x278] ;  /* 0x00009e00ff5d7b82 */ /* 0x000e220000000800 */
[----:B-1----:R-:W-:Y:S01]  /*474e0*/  IMAD R51, R90, 0x2a6, RZ ;  /* 0x000002a65a337824 */ /* 0x002fe200078e02ff */
[----:B------:R-:W-:-:S06]  /*474f0*/  IADD3 R50, P3, R49, R2, RZ ;  /* 0x0000000231327210 */ /* 0x000fcc0007f7e0ff */
[----:B------:R-:W1:Y:S01]  /*47500*/  LDC R92, c[0x0][0x278] ;  /* 0x00009e00ff5c7b82 */ /* 0x000e620000000800 */
[----:B---3--:R-:W-:Y:S01]  /*47510*/  IADD3 R52, P4, R51, R2, RZ ;  /* 0x0000000233347210 */ /* 0x008fe20007f9e0ff */
[----:B----4-:R-:W-:-:S06]  /*47520*/  IMAD R100, R100, 0x152, RZ ;  /* 0x0000015264647824 */ /* 0x010fcc00078e02ff */
[----:B------:R-:W3:Y:S01]  /*47530*/  LDC R89, c[0x0][0x278] ;  /* 0x00009e00ff597b82 */ /* 0x000ee20000000800 */
[----:B------:R-:W-:-:S07]  /*47540*/  LEA.HI.X.SX32 R51, R100, R3, 0x1, P3 ;  /* 0x0000000364337211 */ /* 0x000fce00018f0eff */
[----:B------:R-:W4:Y:S01]  /*47550*/  LDC R100, c[0x0][0x278] ;  /* 0x00009e00ff647b82 */ /* 0x000f220000000800 */
[----:B--2---:R-:W-:Y:S01]  /*47560*/  IMAD R95, R95, 0x2a2, RZ ;  /* 0x000002a25f5f7824 */ /* 0x004fe200078e02ff */
[----:B------:R2:W-:Y:S01]  /*47570*/  STG.E.U16 desc[UR60][R46.64], R164 ;  /* 0x000000a42e007986 */ /* 0x0005e2000c10153c */
[----:B0-----:R-:W-:-:S03]  /*47580*/  IMAD R87, R86, 0x151, RZ ;  /* 0x0000015156577824 */ /* 0x001fc600078e02ff */
[-C--:B------:R-:W-:Y:S01]  /*47590*/  IADD3 R48, P0, R95, R2.reuse, RZ ;  /* 0x000000025f307210 */ /* 0x080fe20007f1e0ff */
[----:B------:R-:W-:Y:S01]  /*475a0*/  IMAD R53, R88, 0x153, RZ ;  /* 0x0000015358357824 */ /* 0x000fe200078e02ff */
[----:B------:R-:W0:Y:S02]  /*475b0*/  LDC R94, c[0x0][0x278] ;  /* 0x00009e00ff5e7b82 */ /* 0x000e240000000800 */
[----:B------:R-:W-:Y:S01]  /*475c0*/  LEA.HI.X.SX32 R49, R87, R3, 0x1, P0 ;  /* 0x0000000357317211 */ /* 0x000fe200000f0eff */
[----:B--2---:R-:W-:Y:S02]  /*475d0*/  IMAD R47, R91, 0x2a8, RZ ;  /* 0x000002a85b2f7824 */ /* 0x004fe400078e02ff */
[----:B------:R-:W-:Y:S01]  /*475e0*/  IMAD R93, R93, 0x2ac, RZ ;  /* 0x000002ac5d5d7824 */ /* 0x000fe200078e02ff */
[----:B------:R-:W-:Y:S02]  /*475f0*/  PRMT R96, R166, 0x7632, R96 ;  /* 0x00007632a6607816 */ /* 0x000fe40000000060 */
[----:B------:R-:W2:Y:S01]  /*47600*/  LDC R90, c[0x0][0x278] ;  /* 0x00009e00ff5a7b82 */ /* 0x000ea20000000800 */
[----:B------:R-:W-:Y:S01]  /*47610*/  IADD3 R46, P0, R47, R2, RZ ;  /* 0x000000022f2e7210 */ /* 0x000fe20007f1e0ff */
[----:B----4-:R-:W-:Y:S01]  /*47620*/  IMAD R100, R100, 0x154, RZ ;  /* 0x0000015464647824 */ /* 0x010fe200078e02ff */
[----:B------:R-:W-:-:S05]  /*47630*/  PRMT R88, R164, 0x7632, R88 ;  /* 0x00007632a4587816 */ /* 0x000fca0000000058 */
[----:B------:R-:W4:Y:S01]  /*47640*/  LDC R86, c[0x0][0x278] ;  /* 0x00009e00ff567b82 */ /* 0x000f220000000800 */
[----:B------:R-:W-:-:S07]  /*47650*/  LEA.HI.X.SX32 R47, R100, R3, 0x1, P0 ;  /* 0x00000003642f7211 */ /* 0x000fce00000f0eff */
[----:B------:R-:W3:Y:S01]  /*47660*/  LDC R100, c[0x0][0x278] ;  /* 0x00009e00ff647b82 */ /* 0x000ee20000000800 */
[----:B------:R-:W-:Y:S01]  /*47670*/  STG.E.U16 desc[UR60][R48.64], R88 ;  /* 0x0000005830007986 */ /* 0x000fe2000c10153c */
[----:B------:R-:W-:-:S03]  /*47680*/  LEA.HI.X.SX32 R53, R53, R3, 0x1, P4 ;  /* 0x0000000335357211 */ /* 0x000fc600020f0eff */
[----:B------:R0:W-:Y:S01]  /*47690*/  STG.E.U16 desc[UR60][R50.64], R165 ;  /* 0x000000a532007986 */ /* 0x0001e2000c10153c */
[----:B-1----:R-:W-:Y:S01]  /*476a0*/  IMAD R87, R92, 0x2aa, RZ ;  /* 0x000002aa5c577824 */ /* 0x002fe200078e02ff */
[----:B------:R-:W-:Y:S01]  /*476b0*/  PRMT R95, R165, 0x7632, R95 ;  /* 0x00007632a55f7816 */ /* 0x000fe2000000005f */
[----:B------:R-:W1:Y:S08]  /*476c0*/  LDC R92, c[0x0][0x278] ;  /* 0x00009e00ff5c7b82 */ /* 0x000e700000000800 */
[----:B------:R-:W4:Y:S01]  /*476d0*/  LDC R91, c[0x0][0x278] ;  /* 0x00009e00ff5b7b82 */ /* 0x000f220000000800 */
[-C--:B0-----:R-:W-:Y:S01]  /*476e0*/  IADD3 R50, P4, R93, R2.reuse, RZ ;  /* 0x000000025d327210 */ /* 0x081fe20007f9e0ff */
[----:B---3--:R-:W-:Y:S01]  /*476f0*/  IMAD R100, R100, 0x156, RZ ;  /* 0x0000015664647824 */ /* 0x008fe200078e02ff */
[----:B------:R-:W-:Y:S01]  /*47700*/  IADD3 R48, P3, R87, R2, RZ ;  /* 0x0000000257307210 */ /* 0x000fe20007f7e0ff */
[----:B------:R-:W-:Y:S01]  /*47710*/  IMAD R49, R89, 0x155, RZ ;  /* 0x0000015559317824 */ /* 0x000fe200078e02ff */
[----:B------:R0:W-:Y:S01]  /*47720*/  STG.E.U16 desc[UR60][R52.64], R95 ;  /* 0x0000005f34007986 */ /* 0x0001e2000c10153c */
[----:B------:R-:W-:-:S02]  /*47730*/  PRMT R97, R167, 0x7632, R97 ;  /* 0x00007632a7617816 */ /* 0x000fc40000000061 */
[----:B------:R-:W3:Y:S01]  /*47740*/  LDC R89, c[0x0][0x278] ;  /* 0x00009e00ff597b82 */ /* 0x000ee20000000800 */
[----:B------:R-:W-:-:S07]  /*47750*/  LEA.HI.X.SX32 R51, R100, R3, 0x1, P4 ;  /* 0x0000000364337211 */ /* 0x000fce00020f0eff */
[----:B------:R-:W1:Y:S01]  /*47760*/  LDC R100, c[0x0][0x278] ;  /* 0x00009e00ff647b82 */ /* 0x000e620000000800 */
[----:B------:R-:W-:Y:S01]  /*47770*/  LEA.HI.X.SX32 R49, R49, R3, 0x1, P3 ;  /* 0x0000000331317211 */ /* 0x000fe200018f0eff */
[----:B0-----:R-:W-:Y:S01]  /*47780*/  IMAD R95, R94, 0x2b0, RZ ;  /* 0x000002b05e5f7824 */ /* 0x001fe200078e02ff */
[----:B------:R-:W-:Y:S04]  /*47790*/  STG.E.U16 desc[UR60][R46.64], R166 ;  /* 0x000000a62e007986 */ /* 0x000fe8000c10153c */
[----:B------:R0:W-:Y:S01]  /*477a0*/  STG.E.U16 desc[UR60][R48.64], R96 ;  /* 0x0000006030007986 */ /* 0x0001e2000c10153c */
[----:B------:R-:W3:Y:S01]  /*477b0*/  LDC R52, c[0x0][0x278] ;  /* 0x00009e00ff347b82 */ /* 0x000ee20000000800 */
[----:B--2---:R-:W-:Y:S02]  /*477c0*/  IMAD R53, R90, 0x2ae, RZ ;  /* 0x000002ae5a357824 */ /* 0x004fe400078e02ff */
[----:B----4-:R-:W-:-:S05]  /*477d0*/  IMAD R91, R91, 0x2b2, RZ ;  /* 0x000002b25b5b7824 */ /* 0x010fca00078e02ff */
[----:B------:R-:W2:Y:S01]  /*477e0*/  LDC R87, c[0x0][0x278] ;  /* 0x00009e00ff577b82 */ /* 0x000ea20000000800 */
[----:B0-----:R-:W-:Y:S01]  /*477f0*/  IADD3 R48, P0, R95, R2, RZ ;  /* 0x000000025f307210 */ /* 0x001fe20007f1e0ff */
[----:B-1----:R-:W-:Y:S01]  /*47800*/  IMAD R100, R100, 0x158, RZ ;  /* 0x0000015864647824 */ /* 0x002fe200078e02ff */
[----:B------:R3:W-:Y:S05]  /*47810*/  STG.E.U16 desc[UR60][R50.64], R167 ;  /* 0x000000a732007986 */ /* 0x0007ea000c10153c */
[----:B------:R-:W0:Y:S01]  /*47820*/  LDC R90, c[0x0][0x278] ;  /* 0x00009e00ff5a7b82 */ /* 0x000e220000000800 */
[----:B------:R-:W-:-:S07]  /*47830*/  LEA.HI.X.SX32 R49, R100, R3, 0x1, P0 ;  /* 0x0000000364317211 */ /* 0x000fce00000f0eff */
[----:B------:R-:W1:Y:S01]  /*47840*/  LDC R100, c[0x0][0x278] ;  /* 0x00009e00ff647b82 */ /* 0x000e620000000800 */
[----:B------:R-:W-:Y:S01]  /*47850*/  IADD3 R46, P3, R53, R2, RZ ;  /* 0x00000002352e7210 */ /* 0x000fe20007f7e0ff */
[----:B------:R-:W-:Y:S02]  /*47860*/  IMAD R53, R92, 0x2b4, RZ ;  /* 0x000002b45c357824 */ /* 0x000fe400078e02ff */
[----:B---3--:R-:W-:-:S03]  /*47870*/  IMAD R51, R52, 0x159, RZ ;  /* 0x0000015934337824 */ /* 0x008fc600078e02ff */
[----:B------:R-:W-:Y:S01]  /*47880*/  IADD3 R52, P4, R53, R2, RZ ;  /* 0x0000000235347210 */ /* 0x000fe20007f9e0ff */
[----:B------:R-:W-:Y:S01]  /*47890*/  IMAD R47, R86, 0x157, RZ ;  /* 0x00000157562f7824 */ /* 0x000fe200078e02ff */
[----:B------:R-:W-:Y:S01]  /*478a0*/  PRMT R96, R168, 0x7632, R96 ;  /* 0x00007632a8607816 */ /* 0x000fe20000000060 */
[----:B------:R-:W-:Y:S01]  /*478b0*/  IMAD R95, R89, 0x2b6, RZ ;  /* 0x000002b6595f7824 */ /* 0x000fe200078e02ff */
[----:B------:R-:W3:Y:S08]  /*478c0*/  LDC R93, c[0x0][0x278] ;  /* 0x00009e00ff5d7b82 */ /* 0x000ef00000000800 */
[----:B------:R-:W4:Y:S01]  /*478d0*/  LDC R88, c[0x0][0x278] ;  /* 0x00009e00ff587b82 */ /* 0x000f220000000800 */
[----:B-1----:R-:W-:Y:S01]  /*478e0*/  IMAD R100, R100, 0x15a, RZ ;  /* 0x0000015a64647824 */ /* 0x002fe200078e02ff */
[----:B------:R-:W-:-:S06]  /*478f0*/  LEA.HI.X.SX32 R47, R47, R3, 0x1, P3 ;  /* 0x000000032f2f7211 */ /* 0x000fcc00018f0eff */
[----:B------:R-:W1:Y:S01]  /*47900*/  LDC R94, c[0x0][0x278] ;  /* 0x00009e00ff5e7b82 */ /* 0x000e620000000800 */
[----:B------:R-:W-:-:S07]  /*47910*/  LEA.HI.X.SX32 R53, R100, R3, 0x1, P4 ;  /* 0x0000000364357211 */ /* 0x000fce00020f0eff */
[----:B------:R-:W2:Y:S01]  /*47920*/  LDC R100, c[0x0][0x278] ;  /* 0x00009e00ff647b82 */ /* 0x000ea20000000800 */
[----:B------:R0:W-:Y:S01]  /*47930*/  STG.E.U16 desc[UR60][R46.64], R97 ;  /* 0x000000612e007986 */ /* 0x0001e2000c10153c */
[----:B------:R-:W-:-:S03]  /*47940*/  IADD3 R50, P3, R91, R2, RZ ;  /* 0x000000025b327210 */ /* 0x000fc60007f7e0ff */
[----:B------:R3:W-:Y:S01]  /*47950*/  STG.E.U16 desc[UR60][R48.64], R168 ;  /* 0x000000a830007986 */ /* 0x0007e2000c10153c */
[----:B------:R-:W-:Y:S02]  /*47960*/  LEA.HI.X.SX32 R51, R51, R3, 0x1, P3 ;  /* 0x0000000333337211 */ /* 0x000fe400018f0eff */
[----:B------:R-:W4:Y:S01]  /*47970*/  LDC R91, c[0x0][0x278] ;  /* 0x00009e00ff5b7b82 */ /* 0x000f220000000800 */
[----:B0-----:R-:W-:-:S07]  /*47980*/  IMAD R97, R90, 0x2b8, RZ ;  /* 0x000002b85a617824 */ /* 0x001fce00078e02ff */
[----:B------:R-:W0:Y:S01]  /*47990*/  LDC R92, c[0x0][0x278] ;  /* 0x00009e00ff5c7b82 */ /* 0x000e220000000800 */
[-C--:B---3--:R-:W-:Y:S01]  /*479a0*/  IADD3 R48, P3, R97, R2.reuse, RZ ;  /* 0x0000000261307210 */ /* 0x088fe20007f7e0ff */
[----:B--2---:R-:W-:Y:S01]  /*479b0*/  IMAD R100, R100, 0x15c, RZ ;  /* 0x0000015c64647824 */ /* 0x004fe200078e02ff */
[-C--:B------:R-:W-:Y:S01]  /*479c0*/  IADD3 R46, P0, R95, R2.reuse, RZ ;  /* 0x000000025f2e7210 */ /* 0x080fe20007f1e0ff */
[----:B------:R-:W-:Y:S01]  /*479d0*/  IMAD R47, R87, 0x15b, RZ ;  /* 0x0000015b572f7824 */ /* 0x000fe200078e02ff */
[----:B------:R2:W-:Y:S01]  /*479e0*/  STG.E.U16 desc[UR60][R50.64], R96 ;  /* 0x0000006032007986 */ /* 0x0005e2000c10153c */
[----:B------:R-:W-:Y:S01]  /*479f0*/  IMAD R93, R93, 0x2ba, RZ ;  /* 0x000002ba5d5d7824 */ /* 0x000fe200078e02ff */
[-C--:B------:R-:W-:Y:S01]  /*47a00*/  LEA.HI.X.SX32 R49, R100, R3.reuse, 0x1, P3 ;  /* 0x0000000364317211 */ /* 0x080fe200018f0eff */
[----:B------:R-:W3:Y:S08]  /*47a10*/  LDC R90, c[0x0][0x278] ;  /* 0x00009e00ff5a7b82 */ /* 0x000ef00000000800 */
[----:B------:R-:W1:Y:S01]  /*47a20*/  LDC R100, c[0x0][0x278] ;  /* 0x00009e00ff647b82 */ /* 0x000e620000000800 */
[----:B------:R0:W-:Y:S01]  /*47a30*/  STG.E.U16 desc[UR60][R52.64], R169 ;  /* 0x000000a934007986 */ /* 0x0001e2000c10153c */
[----:B------:R-:W-:Y:S01]  /*47a40*/  LEA.HI.X.SX32 R47, R47, R3, 0x1, P0 ;  /* 0x000000032f2f7211 */ /* 0x000fe200000f0eff */
[----:B----4-:R-:W-:Y:S01]  /*47a50*/  IMAD R97, R91, 0x2bc, RZ ;  /* 0x000002bc5b617824 */ /* 0x010fe200078e02ff */
[----:B--2---:R-:W-:Y:S01]  /*47a60*/  IADD3 R50, P4, R93, R2, RZ ;  /* 0x000000025d327210 */ /* 0x004fe20007f9e0ff */
[----:B------:R-:W-:-:S03]  /*47a70*/  IMAD R51, R88, 0x15d, RZ ;  /* 0x0000015d58337824 */ /* 0x000fc600078e02ff */
[----:B------:R-:W2:Y:S01]  /*47a80*/  LDC R86, c[0x0][0x278] ;  /* 0x00009e00ff567b82 */ /* 0x000ea20000000800 */
[----:B0-----:R-:W-:Y:S01]  /*47a90*/  PRMT R169, R169, 0x7632, R169 ;  /* 0x00007632a9a97816 */ /* 0x001fe200000000a9 */
[----:B------:R-:W-:-:S06]  /*47aa0*/  IMAD R99, R92, 0x2be, RZ ;  /* 0x000002be5c637824 */ /* 0x000fcc00078e02ff */
[----:B------:R-:W0:Y:S01]  /*47ab0*/  LDC R89, c[0x0][0x278] ;  /* 0x00009e00ff597b82 */ /* 0x000e220000000800 */
[----:B------:R4:W-:Y:S01]  /*47ac0*/  STG.E.U16 desc[UR60][R46.64], R169 ;  /* 0x000000a92e007986 */ /* 0x0009e2000c10153c */
[----:B-1----:R-:W-:Y:S01]  /*47ad0*/  IMAD R100, R100, 0x15e, RZ ;  /* 0x0000015e64647824 */ /* 0x002fe200078e02ff */
[----:B------:R-:W-:-:S05]  /*47ae0*/  LEA.HI.X.SX32 R51, R51, R3, 0x1, P4 ;  /* 0x0000000333337211 */ /* 0x000fca00020f0eff */
[----:B------:R-:W1:Y:S01]  /*47af0*/  LDC R91, c[0x0][0x278] ;  /* 0x00009e00ff5b7b82 */ /* 0x000e620000000800 */
[----:B----4-:R-:W-:-:S04]  /*47b00*/  IADD3 R46, P3, R97, R2, RZ ;  /* 0x00000002612e7210 */ /* 0x010fc80007f7e0ff */
[----:B------:R-:W-:-:S03]  /*47b10*/  LEA.HI.X.SX32 R47, R100, R3, 0x1, P3 ;  /* 0x00000003642f7211 */ /* 0x000fc600018f0eff */
[----:B------:R-:W4:Y:S08]  /*47b20*/  LDC R87, c[0x0][0x278] ;  /* 0x00009e00ff577b82 */ /* 0x000f300000000800 */
[----:B------:R-:W3:Y:S01]  /*47b30*/  LDC R100, c[0x0][0x278] ;  /* 0x00009e00ff647b82 */ /* 0x000ee20000000800 */
[----:B------:R-:W-:Y:S01]  /*47b40*/  PRMT R52, R170, 0x7632, R52 ;  /* 0x00007632aa347816 */ /* 0x000fe20000000034 */
[----:B------:R0:W-:Y:S04]  /*47b50*/  STG.E.U16 desc[UR60][R48.64], R170 ;  /* 0x000000aa30007986 */ /* 0x0001e8000c10153c */
[----:B------:R0:W-:Y:S01]  /*47b60*/  STG.E.U16 desc[UR60][R50.64], R52 ;  /* 0x0000003432007986 */ /* 0x0001e2000c10153c */
[----:B--2---:R-:W-:Y:S01]  /*47b70*/  IMAD R53, R86, 0x15f, RZ ;  /* 0x0000015f56357824 */ /* 0x004fe200078e02ff */
[----:B------:R-:W-:Y:S01]  /*47b80*/  PRMT R97, R171, 0x7632, R97 ;  /* 0x00007632ab617816 */ /* 0x000fe20000000061 */
[----:B------:R-:W2:Y:S01]  /*47b90*/  LDC R93, c[0x0][0x278] ;  /* 0x00009e00ff5d7b82 */ /* 0x000ea20000000800 */
[----:B0-----:R-:W-:-:S07]  /*47ba0*/  IMAD R49, R94, 0x2c0, RZ ;  /* 0x000002c05e317824 */ /* 0x001fce00078e02ff */
[----:B------:R-:W0:Y:S01]  /*47bb0*/  LDC R95, c[0x0][0x278] ;  /* 0x00009e00ff5f7b82 */ /* 0x000e220000000800 */
[-C--:B------:R-:W-:Y:S01]  /*47bc0*/  IADD3 R50, P3, R49, R2.reuse, RZ ;  /* 0x0000000231327210 */ /* 0x080fe20007f7e0ff */
[----:B---3--:R-:W-:Y:S01]  /*47bd0*/  IMAD R100, R100, 0x160, RZ ;  /* 0x0000016064647824 */ /* 0x008fe200078e02ff */
[----:B------:R3:W-:Y:S01]  /*47be0*/  STG.E.U16 desc[UR60][R46.64], R171 ;  /* 0x000000ab2e007986 */ /* 0x0007e2000c10153c */
[----:B------:R-:W-:Y:S01]  /*47bf0*/  IADD3 R48, P0, R99, R2, RZ ;  /* 0x0000000263307210 */ /* 0x000fe20007f1e0ff */
[----:B-1----:R-:W-:-:S03]  /*47c00*/  IMAD R91, R91, 0x2c8, RZ ;  /* 0x000002c85b5b7824 */ /* 0x002fc600078e02ff */
[----:B------:R-:W1:Y:S01]  /*47c10*/  LDC R88, c[0x0][0x278] ;  /* 0x00009e00ff587b82 */ /* 0x000e620000000800 */
[----:B------:R-:W-:-:S07]  /*47c20*/  LEA.HI.X.SX32 R51, R100, R3, 0x1, P3 ;  /* 0x0000000364337211 */ /* 0x000fce00018f0eff */
[----:B------:R-:W4:Y:S01]  /*47c30*/  LDC R100, c[0x0][0x278] ;  /* 0x00009e00ff647b82 */ /* 0x000f220000000800 */
[----:B---3--:R-:W-:-:S05]  /*47c40*/  IMAD R47, R90, 0x2c4, RZ ;  /* 0x000002c45a2f7824 */ /* 0x008fca00078e02ff */
[----:B------:R-:W-:Y:S02]  /*47c50*/  IADD3 R46, P3, R47, R2, RZ ;  /* 0x000000022f2e7210 */ /* 0x000fe40007f7e0ff */
[----:B------:R-:W-:Y:S01]  /*47c60*/  LEA.HI.X.SX32 R49, R53, R3, 0x1, P0 ;  /* 0x0000000335317211 */ /* 0x000fe200000f0eff */
[----:B------:R-:W3:Y:S01]  /*47c70*/  LDC R92, c[0x0][0x278] ;  /* 0x00009e00ff5c7b82 */ /* 0x000ee20000000800 */
[----:B------:R-:W-:-:S07]  /*47c80*/  IMAD R89, R89, 0x2c2, RZ ;  /* 0x000002c259597824 */ /* 0x000fce00078e02ff */
[----:B------:R-:W3:Y:S01]  /*47c90*/  LDC R94, c[0x0][0x278] ;  /* 0x00009e00ff5e7b82 */ /* 0x000ee20000000800 */
[----:B----4-:R-:W-:Y:S01]  /*47ca0*/  IMAD R100, R100, 0x162, RZ ;  /* 0x0000016264647824 */ /* 0x010fe200078e02ff */
[----:B------:R-:W-:Y:S01]  /*47cb0*/  PRMT R98, R172, 0x7632, R98 ;  /* 0x00007632ac627816 */ /* 0x000fe20000000062 */
[----:B------:R-:W-:-:S05]  /*47cc0*/  IMAD R87, R87, 0x161, RZ ;  /* 0x0000016157577824 */ /* 0x000fca00078e02ff */
[----:B------:R-:W4:Y:S01]  /*47cd0*/  LDC R86, c[0x0][0x278] ;  /* 0x00009e00ff567b82 */ /* 0x000f220000000800 */
[----:B------:R-:W-:-:S07]  /*47ce0*/  LEA.HI.X.SX32 R47, R100, R3, 0x1, P3 ;  /* 0x00000003642f7211 */ /* 0x000fce00018f0eff */
[----:B------:R-:W1:Y:S01]  /*47cf0*/  LDC R100, c[0x0][0x278] ;  /* 0x00009e00ff647b82 */ /* 0x000e620000000800 */
[----:B------:R-:W-:Y:S04]  /*47d00*/  STG.E.U16 desc[UR60][R48.64], R97 ;  /* 0x0000006130007986 */ /* 0x000fe8000c10153c */
[----:B------:R3:W-:Y:S01]  /*47d10*/  STG.E.U16 desc[UR60][R50.64], R172 ;  /* 0x000000ac32007986 */ /* 0x0007e2000c10153c */
[----:B--2---:R-:W-:Y:S02]  /*47d20*/  IMAD R93, R93, 0x2c6, RZ ;  /* 0x000002c65d5d7824 */ /* 0x004fe400078e02ff */
[----:B0-----:R-:W-:Y:S01]  /*47d30*/  IMAD R95, R95, 0x2ca, RZ ;  /* 0x000002ca5f5f7824 */ /* 0x001fe200078e02ff */
[----:B------:R-:W0:Y:S01]  /*47d40*/  LDC R90, c[0x0][0x278] ;  /* 0x00009e00ff5a7b82 */ /* 0x000e220000000800 */
[----:B---3--:R-:W-:-:S07]  /*47d50*/  IADD3 R50, P3, R91, R2, RZ ;  /* 0x000000025b327210 */ /* 0x008fce0007f7e0ff */
[----:B------:R-:W2:Y:S01]  /*47d60*/  LDC R96, c[0x0][0x278] ;  /* 0x00009e00ff607b82 */ /* 0x000ea20000000800 */
[----:B-1----:R-:W-:Y:S01]  /*47d70*/  IMAD R100, R100, 0x164, RZ ;  /* 0x0000016464647824 */ /* 0x002fe200078e02ff */
[-C--:B------:R-:W-:Y:S01]  /*47d80*/  IADD3 R52, P4, R89, R2.reuse, RZ ;  /* 0x0000000259347210 */ /* 0x080fe20007f9e0ff */
[----:B------:R-:W-:Y:S01]  /*47d90*/  IMAD R49, R88, 0x163, RZ ;  /* 0x0000016358317824 */ /* 0x000fe200078e02ff */
[----:B------:R-:W-:-:S04]  /*47da0*/  IADD3 R48, P0, R93, R2, RZ ;  /* 0x000000025d307210 */ /* 0x000fc80007f1e0ff */
[----:B------:R-:W1:Y:S01]  /*47db0*/  LDC R91, c[0x0][0x278] ;  /* 0x00009e00ff5b7b82 */ /* 0x000e620000000800 */
[----:B------:R-:W-:-:S07]  /*47dc0*/  LEA.HI.X.SX32 R51, R100, R3, 0x1, P3 ;  /* 0x0000000364337211 */ /* 0x000fce00018f0eff */
[----:B------:R-:W3:Y:S01]  /*47dd0*/  LDC R100, c[0x0][0x278] ;  /* 0x00009e00ff647b82 */ /* 0x000ee20000000800 */
[-C--:B------:R-:W-:Y:S01]  /*47de0*/  LEA.HI.X.SX32 R53, R87, R3.reuse, 0x1, P4 ;  /* 0x0000000357357211 */ /* 0x080fe200020f0eff */
[----:B------:R-:W-:Y:S01]  /*47df0*/  IMAD R93, R92, 0x2cc, RZ ;  /* 0x000002cc5c5d7824 */ /* 0x000fe200078e02ff */
[----:B------:R-:W-:-:S03]  /*47e00*/  LEA.HI.X.SX32 R49, R49, R3, 0x1, P0 ;  /* 0x0000000331317211 */ /* 0x000fc600000f0eff */
[----:B------:R4:W-:Y:S02]  /*47e10*/  STG.E.U16 desc[UR60][R52.64], R98 ;  /* 0x0000006234007986 */ /* 0x0009e4000c10153c */
[----:B------:R-:W2:Y:S02]  /*47e20*/  LDC R87, c[0x0][0x278] ;  /* 0x00009e00ff577b82 */ /* 0x000ea40000000800 */
[----:B------:R0:W-:Y:S06]  /*47e30*/  STG.E.U16 desc[UR60][R46.64], R173 ;  /* 0x000000ad2e007986 */ /* 0x0001ec000c10153c */
[----:B------:R-:W1:Y:S01]  /*47e40*/  LDC R88, c[0x0][0x278] ;  /* 0x00009e00ff587b82 */ /* 0x000e620000000800 */
[----:B----4-:R-:W-:-:S02]  /*47e50*/  IADD3 R52, P4, R95, R2, RZ ;  /* 0x000000025f347210 */ /* 0x010fc40007f9e0ff */
[----:B------:R-:W-:Y:S01]  /*47e60*/  PRMT R95, R173, 0x7632, R95 ;  /* 0x00007632ad5f7816 */ /* 0x000fe2000000005f */
[----:B0-----:R-:W-:Y:S01]  /*47e70*/  IMAD R47, R94, 0x2ce, RZ ;  /* 0x000002ce5e2f7824 */ /* 0x001fe200078e02ff */
[----:B------:R-:W-:Y:S01]  /*47e80*/  IADD3 R46, P3, R93, R2, RZ ;  /* 0x000000025d2e7210 */ /* 0x000fe20007f7e0ff */
[----:B---3--:R-:W-:Y:S02]  /*47e90*/  IMAD R100, R100, 0x166, RZ ;  /* 0x0000016664647824 */ /* 0x008fe400078e02ff */
[----:B------:R0:W-:Y:S01]  /*47ea0*/  STG.E.U16 desc[UR60][R48.64], R95 ;  /* 0x0000005f30007986 */ /* 0x0001e2000c10153c */
[----:B------:R-:W3:Y:S01]  /*47eb0*/  LDC R89, c[0x0][0x278] ;  /* 0x00009e00ff597b82 */ /* 0x000ee20000000800 */
[----:B------:R-:W-:-:S07]  /*47ec0*/  PRMT R97, R174, 0x7632, R97 ;  /* 0x00007632ae617816 */ /* 0x000fce0000000061 */
[----:B------:R-:W4:Y:S01]  /*47ed0*/  LDC R92, c[0x0][0x278] ;  /* 0x00009e00ff5c7b82 */ /* 0x000f220000000800 */
[----:B0-----:R-:W-:Y:S02]  /*47ee0*/  IADD3 R48, P0, R47, R2, RZ ;  /* 0x000000022f307210 */ /* 0x001fe40007f1e0ff */
[----:B------:R-:W-:-:S05]  /*47ef0*/  LEA.HI.X.SX32 R47, R100, R3, 0x1, P3 ;  /* 0x00000003642f7211 */ /* 0x000fca00018f0eff */
[----:B------:R-:W0:Y:S01]  /*47f00*/  LDC R100, c[0x0][0x278] ;  /* 0x00009e00ff647b82 */ /* 0x000e220000000800 */
[----:B------:R-:W-:Y:S02]  /*47f10*/  IMAD R53, R86, 0x165, RZ ;  /* 0x0000016556357824 */ /* 0x000fe400078e02ff */
[----:B------:R-:W-:Y:S02]  /*47f20*/  IMAD R49, R90, 0x2d0, RZ ;  /* 0x000002d05a317824 */ /* 0x000fe400078e02ff */
[----:B--2---:R-:W-:Y:S01]  /*47f30*/  IMAD R87, R87, 0x167, RZ ;  /* 0x0000016757577824 */ /* 0x004fe200078e02ff */
[----:B------:R-:W-:Y:S01]  /*47f40*/  LEA.HI.X.SX32 R53, R53, R3, 0x1, P4 ;  /* 0x0000000335357211 */ /* 0x000fe200020f0eff */
[----:B------:R2:W-:Y:S01]  /*47f50*/  STG.E.U16 desc[UR60][R50.64], R174 ;  /* 0x000000ae32007986 */ /* 0x0005e2000c10153c */
[----:B------:R-:W-:Y:S01]  /*47f60*/  PRMT R94, R175, 0x7632, R94 ;  /* 0x00007632af5e7816 */ /* 0x000fe2000000005e */
[----:B------:R-:W4:Y:S02]  /*47f70*/  LDC R86, c[0x0][0x278] ;  /* 0x00009e00ff567b82 */ /* 0x000f240000000800 */
[----:B------:R-:W-:Y:S04]  /*47f80*/  STG.E.U16 desc[UR60][R52.64], R97 ;  /* 0x0000006134007986 */ /* 0x000fe8000c10153c */
[----:B------:R0:W-:Y:S02]  /*47f90*/  STG.E.U16 desc[UR60][R46.64], R175 ;  /* 0x000000af2e007986 */ /* 0x0001e4000c10153c */
[----:B------:R-:W4:Y:S01]  /*47fa0*/  LDC R90, c[0x0][0x278] ;  /* 0x00009e00ff5a7b82 */ /* 0x000f220000000800 */
[----:B--2---:R-:W-:-:S02]  /*47fb0*/  IADD3 R50, P3, R49, R2, RZ ;  /* 0x0000000231327210 */ /* 0x004fc40007f7e0ff */
[----:B------:R-:W-:Y:S01]  /*47fc0*/  LEA.HI.X.SX32 R49, R87, R3, 0x1, P0 ;  /* 0x0000000357317211 */ /* 0x000fe200000f0eff */
[----:B-1----:R-:W-:Y:S02]  /*47fd0*/  IMAD R87, R88, 0x2d4, RZ ;  /* 0x000002d458577824 */ /* 0x002fe400078e02ff */
[----:B------:R-:W-:Y:S02]  /*47fe0*/  IMAD R51, R96, 0x2d2, RZ ;  /* 0x000002d260337824 */ /* 0x000fe400078e02ff */
[----:B------:R-:W1:Y:S01]  /*47ff0*/  LDC R88, c[0x0][0x278] ;  /* 0x00009e00ff587b82 */ /* 0x000e620000000800 */
[----:B0-----:R-:W-:Y:S02]  /*48000*/  IMAD R100, R100, 0x16a, RZ ;  /* 0x0000016a64647824 */ /* 0x001fe400078e02ff */
[----:B------:R-:W-:Y:S01]  /*48010*/  IMAD R47, R91, 0x2d6, RZ ;  /* 0x000002d65b2f7824 */ /* 0x000fe200078e02ff */
[-C--:B------:R-:W-:Y:S01]  /*48020*/  IADD3 R46, P0, R87, R2.reuse, RZ ;  /* 0x00000002572e7210 */ /* 0x080fe20007f1e0ff */
[----:B------:R0:W-:Y:S01]  /*48030*/  STG.E.U16 desc[UR60][R48.64], R94 ;  /* 0x0000005e30007986 */ /* 0x0001e2000c10153c */
[----:B------:R-:W-:-:S02]  /*48040*/  IADD3 R52, P4, R51, R2, RZ ;  /* 0x0000000233347210 */ /* 0x000fc40007f9e0ff */
[----:B------:R-:W-:Y:S01]  /*48050*/  LEA.HI.X.SX32 R51, R84, R3, 0x1, P3 ;  /* 0x0000000354337211 */ /* 0x000fe200018f0eff */
[----:B---3--:R-:W-:Y:S01]  /*48060*/  IMAD R53, R89, 0x169, RZ ;  /* 0x0000016959357824 */ /* 0x008fe200078e02ff */
[----:B------:R-:W2:Y:S01]  /*48070*/  LDC R84, c[0x0][0x278] ;  /* 0x00009e00ff547b82 */ /* 0x000ea20000000800 */
[----:B0-----:R-:W-:-:S07]  /*48080*/  IADD3 R48, P3, R47, R2, RZ ;  /* 0x000000022f307210 */ /* 0x001fce0007f7e0ff */
[----:B------:R-:W0:Y:S01]  /*48090*/  LDC R89, c[0x0][0x278] ;  /* 0x00009e00ff597b82 */ /* 0x000e220000000800 */
[----:B------:R-:W-:-:S07]  /*480a0*/  LEA.HI.X.SX32 R47, R100, R3, 0x1, P0 ;  /* 0x00000003642f7211 */ /* 0x000fce00000f0eff */
[----:B------:R-:W3:Y:S01]  /*480b0*/  LDC R100, c[0x0][0x278] ;  /* 0x00009e00ff647b82 */ /* 0x000ee20000000800 */
[----:B------:R-:W-:Y:S02]  /*480c0*/  LEA.HI.X.SX32 R53, R53, R3, 0x1, P4 ;  /* 0x0000000335357211 */ /* 0x000fe400020f0eff */
[----:B------:R-:W-:Y:S01]  /*480d0*/  PRMT R95, R176, 0x7632, R95 ;  /* 0x00007632b05f7816 */ /* 0x000fe2000000005f */
[----:B------:R-:W-:Y:S04]  /*480e0*/  STG.E.U16 desc[UR60][R50.64], R176 ;  /* 0x000000b032007986 */ /* 0x000fe8000c10153c */
[----:B------:R-:W1:Y:S01]  /*480f0*/  LDC R91, c[0x0][0x278] ;  /* 0x00009e00ff5b7b82 */ /* 0x000e620000000800 */
[----:B------:R2:W-:Y:S01]  /*48100*/  STG.E.U16 desc[UR60][R52.64], R95 ;  /* 0x0000005f34007986 */ /* 0x0005e2000c10153c */
[----:B----4-:R-:W-:-:S02]  /*48110*/  IMAD R49, R86, 0x16b, RZ ;  /* 0x0000016b56317824 */ /* 0x010fc400078e02ff */
[----:B------:R-:W-:Y:S01]  /*48120*/  IMAD R93, R92, 0x2d8, RZ ;  /* 0x000002d85c5d7824 */ /* 0x000fe200078e02ff */
[----:B------:R-:W-:-:S03]  /*48130*/  PRMT R96, R178, 0x7632, R96 ;  /* 0x00007632b2607816 */ /* 0x000fc60000000060 */
[----:B------:R-:W4:Y:S08]  /*48140*/  LDC R87, c[0x0][0x278] ;  /* 0x00009e00ff577b82 */ /* 0x000f300000000800 */
[----:B--2---:R-:W2:Y:S01]  /*48150*/  LDC R52, c[0x0][0x278] ;  /* 0x00009e00ff347b82 */ /* 0x004ea20000000800 */
[----:B---3--:R-:W-:Y:S01]  /*48160*/  IMAD R100, R100, 0x16c, RZ ;  /* 0x0000016c64647824 */ /* 0x008fe200078e02ff */
[----:B------:R-:W-:Y:S01]  /*48170*/  LEA.HI.X.SX32 R49, R49, R3, 0x1, P3 ;  /* 0x0000000331317211 */ /* 0x000fe200018f0eff */
[----:B0-----:R-:W-:Y:S01]  /*48180*/  IMAD R53, R89, 0x2da, RZ ;  /* 0x000002da59357824 */ /* 0x001fe200078e02ff */
[----:B------:R-:W-:-:S02]  /*48190*/  PRMT R94, R177, 0x7632, R94 ;  /* 0x00007632b15e7816 */ /* 0x000fc4000000005e */
[----:B------:R-:W-:Y:S01]  /*481a0*/  IADD3 R50, P4, R93, R2, RZ ;  /* 0x000000025d327210 */ /* 0x000fe20007f9e0ff */
[----:B------:R-:W-:Y:S01]  /*481b0*/  IMAD R95, R90, 0x2dc, RZ ;  /* 0x000002dc5a5f7824 */ /* 0x000fe200078e02ff */
[----:B------:R-:W0:Y:S01]  /*481c0*/  LDC R86, c[0x0][0x278] ;  /* 0x00009e00ff567b82 */ /* 0x000e220000000800 */
[----:B------:R3:W-:Y:S01]  /*481d0*/  STG.E.U16 desc[UR60][R46.64], R177 ;  /* 0x000000b12e007986 */ /* 0x0007e2000c10153c */
[----:B------:R-:W-:-:S03]  /*481e0*/  LEA.HI.X.SX32 R51, R100, R3, 0x1, P4 ;  /* 0x0000000364337211 */ /* 0x000fc600020f0eff */
[----:B------:R4:W-:Y:S03]  /*481f0*/  STG.E.U16 desc[UR60][R48.64], R94 ;  /* 0x0000005e30007986 */ /* 0x0009e6000c10153c */
[----:B------:R-:W0:Y:S01]  /*48200*/  LDC R92, c[0x0][0x278] ;  /* 0x00009e00ff5c7b82 */ /* 0x000e220000000800 */
[----:B---3--:R-:W-:Y:S01]  /*48210*/  IMAD R47, R84, 0x16d, RZ ;  /* 0x0000016d542f7824 */ /* 0x008fe200078e02ff */
[----:B------:R-:W-:Y:S01]  /*48220*/  IADD3 R46, P3, R53, R2, RZ ;  /* 0x00000002352e7210 */ /* 0x000fe20007f7e0ff */
[----:B-1----:R-:W-:-:S05]  /*48230*/  IMAD R91, R91, 0x2e0, RZ ;  /* 0x000002e05b5b7824 */ /* 0x002fca00078e02ff */
[----:B------:R-:W1:Y:S01]  /*48240*/  LDC R93, c[0x0][0x278] ;  /* 0x00009e00ff5d7b82 */ /* 0x000e620000000800 */
[----:B----4-:R-:W-:Y:S01]  /*48250*/  IMAD R49, R88, 0x2de, RZ ;  /* 0x000002de58317824 */ /* 0x010fe200078e02ff */
[----:B------:R-:W-:Y:S01]  /*48260*/  IADD3 R48, P0, R95, R2, RZ ;  /* 0x000000025f307210 */ /* 0x000fe20007f1e0ff */
[----:B------:R3:W-:Y:S01]  /*48270*/  STG.E.U16 desc[UR60][R50.64], R178 ;  /* 0x000000b232007986 */ /* 0x0007e2000c10153c */
[----:B------:R-:W-:-:S04]  /*48280*/  LEA.HI.X.SX32 R47, R47, R3, 0x1, P3 ;  /* 0x000000032f2f7211 */ /* 0x000fc800018f0eff */
[----:B------:R-:W4:Y:S01]  /*48290*/  LDC R89, c[0x0][0x278] ;  /* 0x00009e00ff597b82 */ /* 0x000f220000000800 */
[----:B------:R-:W4:Y:S01]  /*482a0*/  LDL.LU R100, [R1+0x878] ;  /* 0x0008780001647983 */ /* 0x000f220000300800 */
[----:B---3--:R-:W-:Y:S01]  /*482b0*/  IADD3 R50, P3, R49, R2, RZ ;  /* 0x0000000231327210 */ /* 0x008fe20007f7e0ff */
[----:B--2---:R-:W-:Y:S01]  /*482c0*/  IMAD R51, R52, 0x16f, RZ ;  /* 0x0000016f34337824 */ /* 0x004fe200078e02ff */
[----:B------:R-:W-:-:S04]  /*482d0*/  LEA.HI.X.SX32 R49, R85, R3, 0x1, P0 ;  /* 0x0000000355317211 */ /* 0x000fc800000f0eff */
[----:B------:R-:W2:Y:S01]  /*482e0*/  LDC R90, c[0x0][0x278] ;  /* 0x00009e00ff5a7b82 */ /* 0x000ea20000000800 */
[----:B------:R-:W-:Y:S02]  /*482f0*/  IADD3 R52, P4, R91, R2, RZ ;  /* 0x000000025b347210 */ /* 0x000fe40007f9e0ff */
[----:B------:R-:W-:Y:S01]  /*48300*/  PRMT R84, R179, 0x7632, R84 ;  /* 0x00007632b3547816 */ /* 0x000fe20000000054 */
[----:B------:R0:W-:Y:S04]  /*48310*/  STG.E.U16 desc[UR60][R46.64], R96 ;  /* 0x000000602e007986 */ /* 0x0001e8000c10153c */
[----:B------:R-:W3:Y:S01]  /*48320*/  LDC R85, c[0x0][0x278] ;  /* 0x00009e00ff557b82 */ /* 0x000ee20000000800 */
[----:B------:R-:W-:-:S07]  /*48330*/  LEA.HI.X.SX32 R51, R51, R3, 0x1, P3 ;  /* 0x0000000333337211 */ /* 0x000fce00018f0eff */
[----:B------:R-:W2:Y:S01]  /*48340*/  LDC R88, c[0x0][0x278] ;  /* 0x00009e00ff587b82 */ /* 0x000ea20000000800 */
[----:B------:R-:W-:Y:S01]  /*48350*/  LEA.HI.X.SX32 R53, R83, R3, 0x1, P4 ;  /* 0x0000000353357211 */ /* 0x000fe200020f0eff */
[----:B------:R-:W-:Y:S01]  /*48360*/  STG.E.U16 desc[UR60][R48.64], R179 ;  /* 0x000000b330007986 */ /* 0x000fe2000c10153c */
[----:B0-----:R-:W-:-:S03]  /*48370*/  IMAD R47, R86, 0x171, RZ ;  /* 0x00000171562f7824 */ /* 0x001fc600078e02ff */
[----:B------:R-:W-:Y:S02]  /*48380*/  STG.E.U16 desc[UR60][R50.64], R84 ;  /* 0x0000005432007986 */ /* 0x000fe4000c10153c */
[----:B------:R-:W0:Y:S02]  /*48390*/  LDC R91, c[0x0][0x278] ;  /* 0x00009e00ff5b7b82 */ /* 0x000e240000000800 */
[----:B------:R4:W-:Y:S01]  /*483a0*/  STG.E.U16 desc[UR60][R52.64], R180 ;  /* 0x000000b434007986 */ /* 0x0009e2000c10153c */
[----:B------:R-:W-:Y:S02]  /*483b0*/  IMAD R95, R92, 0x2e2, RZ ;  /* 0x000002e25c5f7824 */ /* 0x000fe400078e02ff */
[----:B-1----:R-:W-:Y:S01]  /*483c0*/  IMAD R93, R93, 0x2e6, RZ ;  /* 0x000002e65d5d7824 */ /* 0x002fe200078e02ff */
[----:B------:R-:W2:Y:S02]  /*483d0*/  LDL.LU R103, [R1+0x87c] ;  /* 0x00087c0001677983 */ /* 0x000ea40000300800 */
[----:B------:R-:W1:Y:S01]  /*483e0*/  LDC R83, c[0x0][0x278] ;  /* 0x00009e00ff537b82 */ /* 0x000e620000000800 */
[----:B----4-:R-:W-:-:S07]  /*483f0*/  IMAD R89, R89, 0x2e4, RZ ;  /* 0x000002e459597824 */ /* 0x010fce00078e02ff */
[----:B------:R-:W4:Y:S01]  /*48400*/  LDC R52, c[0x0][0x278] ;  /* 0x00009e00ff347b82 */ /* 0x000f220000000800 */
[----:B------:R-:W-:-:S07]  /*48410*/  IADD3 R46, P0, R95, R2, RZ ;  /* 0x000000025f2e7210 */ /* 0x000fce0007f1e0ff */
[----:B------:R-:W4:Y:S01]  /*48420*/  LDC R86, c[0x0][0x278] ;  /* 0x00009e00ff567b82 */ /* 0x000f220000000800 */
[-C--:B------:R-:W-:Y:S01]  /*48430*/  IADD3 R48, P4, R93, R2.reuse, RZ ;  /* 0x000000025d307210 */ /* 0x080fe20007f9e0ff */
[----:B---3--:R-:W-:Y:S01]  /*48440*/  IMAD R93, R85, 0x2e8, RZ ;  /* 0x000002e8555d7824 */ /* 0x008fe200078e02ff */
[----:B------:R-:W-:Y:S01]  /*48450*/  IADD3 R50, P3, R89, R2, RZ ;  /* 0x0000000259327210 */ /* 0x000fe20007f7e0ff */
[----:B------:R-:W-:Y:S01]  /*48460*/  IMAD R49, R87, 0x173, RZ ;  /* 0x0000017357317824 */ /* 0x000fe200078e02ff */
[-C--:B------:R-:W-:Y:S02]  /*48470*/  LEA.HI.X.SX32 R47, R47, R3.reuse, 0x1, P0 ;  /* 0x000000032f2f7211 */ /* 0x080fe400000f0eff */
[----:B------:R-:W-:Y:S01]  /*48480*/  PRMT R180, R180, 0x7632, R180 ;  /* 0x00007632b4b47816 */ /* 0x000fe200000000b4 */
[----:B------:R-:W3:Y:S01]  /*48490*/  LDC R85, c[0x0][0x278] ;  /* 0x00009e00ff557b82 */ /* 0x000ee20000000800 */
[-C--:B------:R-:W-:Y:S01]  /*484a0*/  LEA.HI.X.SX32 R51, R82, R3.reuse, 0x1, P3 ;  /* 0x0000000352337211 */ /* 0x080fe200018f0eff */
[----:B--2---:R-:W-:Y:S01]  /*484b0*/  IMAD R95, R88, 0x2ea, RZ ;  /* 0x000002ea585f7824 */ /* 0x004fe200078e02ff */
[----:B------:R-:W-:Y:S01]  /*484c0*/  LEA.HI.X.SX32 R49, R49, R3, 0x1, P4 ;  /* 0x0000000331317211 */ /* 0x000fe200020f0eff */
[----:B------:R2:W-:Y:S01]  /*484d0*/  STG.E.U16 desc[UR60][R46.64], R180 ;  /* 0x000000b42e007986 */ /* 0x0005e2000c10153c */
[----:B------:R-:W-:-:S03]  /*484e0*/  PRMT R92, R181, 0x7632, R92 ;  /* 0x00007632b55c7816 */ /* 0x000fc6000000005c */
[----:B------:R-:W3:Y:S01]  /*484f0*/  LDC R87, c[0x0][0x278] ;  /* 0x00009e00ff577b82 */ /* 0x000ee20000000800 */
[----:B------:R1:W-:Y:S01]  /*48500*/  STG.E.U16 desc[UR60][R50.64], R181 ;  /* 0x000000b532007986 */ /* 0x0003e2000c10153c */
[----:B0-----:R-:W-:-:S06]  /*48510*/  IMAD R91, R91, 0x2ee, RZ ;  /* 0x000002ee5b5b7824 */ /* 0x001fcc00078e02ff */
[----:B------:R-:W0:Y:S01]  /*48520*/  LDC R89, c[0x0][0x278] ;  /* 0x00009e00ff597b82 */ /* 0x000e220000000800 */
[----:B--2---:R-:W-:Y:S01]  /*48530*/  IADD3 R46, P3, R93, R2, RZ ;  /* 0x000000025d2e7210 */ /* 0x004fe20007f7e0ff */
[----:B------:R2:W-:Y:S01]  /*48540*/  STG.E.U16 desc[UR60][R48.64], R92 ;  /* 0x0000005c30007986 */ /* 0x0005e2000c10153c */
[----:B-1----:R-:W-:-:S05]  /*48550*/  IMAD R51, R90, 0x2ec, RZ ;  /* 0x000002ec5a337824 */ /* 0x002fca00078e02ff */
[----:B------:R-:W1:Y:S01]  /*48560*/  LDC R82, c[0x0][0x278] ;  /* 0x00009e00ff527b82 */ /* 0x000e620000000800 */
[----:B------:R-:W-:Y:S01]  /*48570*/  LEA.HI.X.SX32 R47, R81, R3, 0x1, P3 ;  /* 0x00000003512f7211 */ /* 0x000fe200018f0eff */
[----:B------:R-:W-:Y:S02]  /*48580*/  IMAD R53, R83, 0x175, RZ ;  /* 0x0000017553357824 */ /* 0x000fe400078e02ff */
[----:B----4-:R-:W-:Y:S01]  /*48590*/  IMAD R81, R52, 0x177, RZ ;  /* 0x0000017734517824 */ /* 0x010fe200078e02ff */
[----:B------:R-:W-:-:S03]  /*485a0*/  IADD3 R52, P4, R91, R2, RZ ;  /* 0x000000025b347210 */ /* 0x000fc60007f9e0ff */
[----:B------:R-:W4:Y:S01]  /*485b0*/  LDC R84, c[0x0][0x278] ;  /* 0x00009e00ff547b82 */ /* 0x000f220000000800 */
[-C--:B--2---:R-:W-:Y:S01]  /*485c0*/  IADD3 R48, P0, R95, R2.reuse, RZ ;  /* 0x000000025f307210 */ /* 0x084fe20007f1e0ff */
[----:B------:R-:W-:Y:S01]  /*485d0*/  IMAD R91, R86, 0x2f0, RZ ;  /* 0x000002f0565b7824 */ /* 0x000fe200078e02ff */
[----:B------:R-:W-:Y:S01]  /*485e0*/  IADD3 R50, P3, R51, R2, RZ ;  /* 0x0000000233327210 */ /* 0x000fe20007f7e0ff */
[----:B------:R2:W-:Y:S01]  /*485f0*/  STG.E.U16 desc[UR60][R46.64], R182 ;  /* 0x000000b62e007986 */ /* 0x0005e2000c10153c */
[-C--:B------:R-:W-:Y:S02]  /*48600*/  LEA.HI.X.SX32 R49, R53, R3.reuse, 0x1, P0 ;  /* 0x0000000335317211 */ /* 0x080fe400000f0eff */
[----:B------:R-:W-:Y:S01]  /*48610*/  LEA.HI.X.SX32 R51, R80, R3, 0x1, P3 ;  /* 0x0000000350337211 */ /* 0x000fe200018f0eff */
[----:B------:R-:W4:Y:S01]  /*48620*/  LDC R83, c[0x0][0x278] ;  /* 0x00009e00ff537b82 */ /* 0x000f220000000800 */
[----:B---3--:R-:W-:Y:S01]  /*48630*/  IMAD R85, R85, 0x2f4, RZ ;  /* 0x000002f455557824 */ /* 0x008fe200078e02ff */
[----:B--2---:R-:W-:-:S06]  /*48640*/  PRMT R47, R182, 0x7632, R47 ;  /* 0x00007632b62f7816 */ /* 0x004fcc000000002f */
[----:B------:R-:W2:Y:S01]  /*48650*/  LDC R88, c[0x0][0x278] ;  /* 0x00009e00ff587b82 */ /* 0x000ea20000000800 */
[----:B------:R-:W-:Y:S01]  /*48660*/  IADD3 R46, P3, R91, R2, RZ ;  /* 0x000000025b2e7210 */ /* 0x000fe20007f7e0ff */
[----:B------:R3:W-:Y:S06]  /*48670*/  STG.E.U16 desc[UR60][R48.64], R47 ;  /* 0x0000002f30007986 */ /* 0x0007ec000c10153c */
[----:B------:R-:W2:Y:S01]  /*48680*/  LDC R80, c[0x0][0x278] ;  /* 0x00009e00ff507b82 */ /* 0x000ea20000000800 */
[----:B------:R-:W-:Y:S01]  /*48690*/  LEA.HI.X.SX32 R53, R81, R3, 0x1, P4 ;  /* 0x0000000351357211 */ /* 0x000fe200020f0eff */
[----:B------:R0:W-:Y:S01]  /*486a0*/  STG.E.U16 desc[UR60][R50.64], R183 ;  /* 0x000000b732007986 */ /* 0x0001e2000c10153c */
[----:B------:R-:W-:-:S02]  /*486b0*/  PRMT R90, R183, 0x7632, R90 ;  /* 0x00007632b75a7816 */ /* 0x000fc4000000005a */
[----:B---3--:R-:W-:-:S03]  /*486c0*/  LEA.HI.X.SX32 R47, R79, R3, 0x1, P3 ;  /* 0x000000034f2f7211 */ /* 0x008fc600018f0eff */
[----:B------:R-:W3:Y:S01]  /*486d0*/  LDC R86, c[0x0][0x278] ;  /* 0x00009e00ff567b82 */ /* 0x000ee20000000800 */
[----:B------:R-:W-:-:S07]  /*486e0*/  IMAD R87, R87, 0x2f2, RZ ;  /* 0x000002f257577824 */ /* 0x000fce00078e02ff */
[----:B------:R-:W3:Y:S01]  /*486f0*/  LDC R79, c[0x0][0x278] ;  /* 0x00009e00ff4f7b82 */ /* 0x000ee20000000800 */
[-C--:B0-----:R-:W-:Y:S01]  /*48700*/  IADD3 R50, P3, R85, R2.reuse, RZ ;  /* 0x0000000255327210 */ /* 0x081fe20007f7e0ff */
[----:B------:R-:W-:Y:S01]  /*48710*/  IMAD R89, R89, 0x2f6, RZ ;  /* 0x000002f659597824 */ /* 0x000fe200078e02ff */
[----:B------:R4:W-:Y:S01]  /*48720*/  STG.E.U16 desc[UR60][R52.64], R90 ;  /* 0x0000005a34007986 */ /* 0x0009e2000c10153c */
[----:B-1----:R-:W-:Y:S01]  /*48730*/  IMAD R81, R82, 0x179, RZ ;  /* 0x0000017952517824 */ /* 0x002fe200078e02ff */
[-C--:B------:R-:W-:Y:S02]  /*48740*/  IADD3 R48, P0, R87, R2.reuse, RZ ;  /* 0x0000000257307210 */ /* 0x080fe40007f1e0ff */
[-C--:B------:R-:W-:Y:S01]  /*48750*/  LEA.HI.X.SX32 R51, R78, R3.reuse, 0x1, P3 ;  /* 0x000000034e337211 */ /* 0x080fe200018f0eff */
[----:B------:R0:W-:Y:S01]  /*48760*/  STG.E.U16 desc[UR60][R46.64], R184 ;  /* 0x000000b82e007986 */ /* 0x0001e2000c10153c */
[----:B------:R-:W1:Y:S01]  /*48770*/  LDC R78, c[0x0][0x278] ;  /* 0x00009e00ff4e7b82 */ /* 0x000e620000000800 */
[----:B------:R-:W-:Y:S01]  /*48780*/  LEA.HI.X.SX32 R49, R81, R3, 0x1, P0 ;  /* 0x0000000351317211 */ /* 0x000fe200000f0eff */
[----:B----4-:R-:W-:Y:S01]  /*48790*/  IMAD R53, R84, 0x17b, RZ ;  /* 0x0000017b54357824 */ /* 0x010fe200078e02ff */
[----:B------:R-:W-:-:S05]  /*487a0*/  IADD3 R52, P4, R89, R2, RZ ;  /* 0x0000000259347210 */ /* 0x000fca0007f9e0ff */
[----:B------:R-:W4:Y:S01]  /*487b0*/  LDC R81, c[0x0][0x278] ;  /* 0x00009e00ff517b82 */ /* 0x000f220000000800 */
[----:B------:R-:W-:Y:S02]  /*487c0*/  PRMT R84, R184, 0x7632, R84 ;  /* 0x00007632b8547816 */ /* 0x000fe40000000054 */
[----:B------:R-:W-:Y:S02]  /*487d0*/  LEA.HI.X.SX32 R53, R53, R3, 0x1, P4 ;  /* 0x0000000335357211 */ /* 0x000fe400020f0eff */
[----:B------:R-:W-:Y:S01]  /*487e0*/  PRMT R89, R185, 0x7632, R89 ;  /* 0x00007632b9597816 */ /* 0x000fe20000000059 */
[----:B0-----:R-:W-:Y:S01]  /*487f0*/  IMAD R47, R83, 0x2f8, RZ ;  /* 0x000002f8532f7824 */ /* 0x001fe200078e02ff */
[----:B------:R0:W-:Y:S01]  /*48800*/  STG.E.U16 desc[UR60][R48.64], R84 ;  /* 0x0000005430007986 */ /* 0x0001e2000c10153c */
[----:B------:R-:W4:Y:S01]  /*48810*/  LDC R82, c[0x0][0x278] ;  /* 0x00009e00ff527b82 */ /* 0x000f220000000800 */
[----:B--2---:R-:W-:Y:S02]  /*48820*/  IMAD R87, R88, 0x2fc, RZ ;  /* 0x000002fc58577824 */ /* 0x004fe400078e02ff */
[----:B------:R2:W-:Y:S05]  /*48830*/  STG.E.U16 desc[UR60][R50.64], R185 ;  /* 0x000000b932007986 */ /* 0x0005ea000c10153c */
[----:B------:R-:W4:Y:S01]  /*48840*/  LDC R83, c[0x0][0x278] ;  /* 0x00009e00ff537b82 */ /* 0x000f220000000800 */
[----:B------:R2:W-:Y:S01]  /*48850*/  STG.E.U16 desc[UR60][R52.64], R89 ;  /* 0x0000005934007986 */ /* 0x0005e2000c10153c */
[----:B------:R-:W-:Y:S01]  /*48860*/  IADD3 R46, P0, R47, R2, RZ ;  /* 0x000000022f2e7210 */ /* 0x000fe20007f1e0ff */
[----:B0-----:R-:W-:-:S02]  /*48870*/  IMAD R49, R80, 0x17d, RZ ;  /* 0x0000017d50317824 */ /* 0x001fc400078e02ff */
[----:B---3--:R-:W-:Y:S01]  /*48880*/  IMAD R85, R86, 0x2fa, RZ ;  /* 0x000002fa56557824 */ /* 0x008fe200078e02ff */
[----:B--2---:R-:W-:Y:S02]  /*48890*/  IADD3 R50, P4, R87, R2, RZ ;  /* 0x0000000257327210 */ /* 0x004fe40007f9e0ff */
[----:B------:R-:W0:Y:S01]  /*488a0*/  LDC R80, c[0x0][0x278] ;  /* 0x00009e00ff507b82 */ /* 0x000e220000000800 */
[----:B------:R-:W-:Y:S01]  /*488b0*/  LEA.HI.X.SX32 R47, R77, R3, 0x1, P0 ;  /* 0x000000034d2f7211 */ /* 0x000fe200000f0eff */
[----:B------:R-:W-:-:S06]  /*488c0*/  IMAD R53, R79, 0x2fe, RZ ;  /* 0x000002fe4f357824 */ /* 0x000fcc00078e02ff */
[----:B------:R-:W2:Y:S01]  /*488d0*/  LDC R52, c[0x0][0x278] ;  /* 0x00009e00ff347b82 */ /* 0x000ea20000000800 */
[----:B------:R-:W-:-:S07]  /*488e0*/  LEA.HI.X.SX32 R51, R76, R3, 0x1, P4 ;  /* 0x000000034c337211 */ /* 0x000fce00020f0eff */
[----:B------:R-:W3:Y:S01]  /*488f0*/  LDC R79, c[0x0][0x278] ;  /* 0x00009e00ff4f7b82 */ /* 0x000ee20000000800 */
[----:B------:R-:W-:Y:S01]  /*48900*/  IADD3 R48, P3, R85, R2, RZ ;  /* 0x0000000255307210 */ /* 0x000fe20007f7e0ff */
[----:B------:R1:W-:Y:S06]  /*48910*/  STG.E.U16 desc[UR60][R46.64], R186 ;  /* 0x000000ba2e007986 */ /* 0x0003ec000c10153c */
[----:B------:R-:W0:Y:S01]  /*48920*/  LDC R76, c[0x0][0x278] ;  /* 0x00009e00ff4c7b82 */ /* 0x000e220000000800 */
[----:B------:R-:W-:Y:S02]  /*48930*/  LEA.HI.X.SX32 R49, R49, R3, 0x1, P3 ;  /* 0x0000000331317211 */ /* 0x000fe400018f0eff */
[----:B------:R-:W-:Y:S01]  /*48940*/  PRMT R85, R186, 0x7632, R85 ;  /* 0x00007632ba557816 */ /* 0x000fe20000000055 */
[----:B-1----:R-:W-:-:S04]  /*48950*/  IMAD R47, R78, 0x17f, RZ ;  /* 0x0000017f4e2f7824 */ /* 0x002fc800078e02ff */
[----:B------:R-:W1:Y:S01]  /*48960*/  LDC R78, c[0x0][0x278] ;  /* 0x00009e00ff4e7b82 */ /* 0x000e620000000800 */
[----:B----4-:R-:W-:Y:S01]  /*48970*/  IMAD R81, R81, 0x300, RZ ;  /* 0x0000030051517824 */ /* 0x010fe200078e02ff */
[----:B------:R4:W-:Y:S01]  /*48980*/  STG.E.U16 desc[UR60][R48.64], R85 ;  /* 0x0000005530007986 */ /* 0x0009e2000c10153c */
[----:B------:R-:W-:Y:S01]  /*48990*/  IADD3 R46, P3, R53, R2, RZ ;  /* 0x00000002352e7210 */ /* 0x000fe20007f7e0ff */
[----:B------:R-:W-:-:S04]  /*489a0*/  IMAD R83, R83, 0x304, RZ ;  /* 0x0000030453537824 */ /* 0x000fc800078e02ff */
[----:B------:R-:W1:Y:S01]  /*489b0*/  LDC R84, c[0x0][0x278] ;  /* 0x00009e00ff547b82 */ /* 0x000e620000000800 */
[----:B------:R2:W-:Y:S01]  /*489c0*/  STG.E.U16 desc[UR60][R50.64], R187 ;  /* 0x000000bb32007986 */ /* 0x0005e2000c10153c */
[----:B------:R-:W-:Y:S01]  /*489d0*/  LEA.HI.X.SX32 R47, R47, R3, 0x1, P3 ;  /* 0x000000032f2f7211 */ /* 0x000fe200018f0eff */
[----:B----4-:R-:W-:-:S05]  /*489e0*/  IMAD R49, R82, 0x302, RZ ;  /* 0x0000030252317824 */ /* 0x010fca00078e02ff */
[----:B------:R-:W4:Y:S01]  /*489f0*/  LDC R77, c[0x0][0x278] ;  /* 0x00009e00ff4d7b82 */ /* 0x000f220000000800 */
[-C--:B------:R-:W-:Y:S02]  /*48a00*/  IADD3 R48, P0, R81, R2.reuse, RZ ;  /* 0x0000000251307210 */ /* 0x080fe40007f1e0ff */
[----:B------:R-:W-:Y:S01]  /*48a10*/  PRMT R86, R187, 0x7632, R86 ;  /* 0x00007632bb567816 */ /* 0x000fe20000000056 */
[----:B--2---:R-:W-:Y:S01]  /*48a20*/  IMAD R51, R52, 0x181, RZ ;  /* 0x0000018134337824 */ /* 0x004fe200078e02ff */
[-C--:B------:R-:W-:Y:S02]  /*48a30*/  IADD3 R50, P3, R49, R2.reuse, RZ ;  /* 0x0000000231327210 */ /* 0x080fe40007f7e0ff */
[----:B------:R-:W-:Y:S01]  /*48a40*/  IADD3 R52, P4, R83, R2, RZ ;  /* 0x0000000253347210 */ /* 0x000fe20007f9e0ff */
[----:B---3--:R-:W-:Y:S01]  /*48a50*/  IMAD R79, R79, 0x308, RZ ;  /* 0x000003084f4f7824 */ /* 0x008fe200078e02ff */
[-C--:B------:R-:W-:Y:S01]  /*48a60*/  LEA.HI.X.SX32 R49, R75, R3.reuse, 0x1, P0 ;  /* 0x000000034b317211 */ /* 0x080fe200000f0eff */
[----:B0-----:R-:W-:Y:S01]  /*48a70*/  IMAD R75, R80, 0x306, RZ ;  /* 0x00000306504b7824 */ /* 0x001fe200078e02ff */
[-C--:B------:R-:W-:Y:S01]  /*48a80*/  LEA.HI.X.SX32 R51, R51, R3.reuse, 0x1, P3 ;  /* 0x0000000333337211 */ /* 0x080fe200018f0eff */
[----:B------:R-:W0:Y:S01]  /*48a90*/  LDC R82, c[0x0][0x278] ;  /* 0x00009e00ff527b82 */ /* 0x000e220000000800 */
[----:B------:R-:W-:Y:S01]  /*48aa0*/  PRMT R85, R188, 0x7632, R85 ;  /* 0x00007632bc557816 */ /* 0x000fe20000000055 */
[----:B------:R2:W-:Y:S01]  /*48ab0*/  STG.E.U16 desc[UR60][R46.64], R86 ;  /* 0x000000562e007986 */ /* 0x0005e2000c10153c */
[----:B------:R-:W-:-:S03]  /*48ac0*/  LEA.HI.X.SX32 R53, R74, R3, 0x1, P4 ;  /* 0x000000034a357211 */ /* 0x000fc600020f0eff */
[----:B------:R3:W-:Y:S02]  /*48ad0*/  STG.E.U16 desc[UR60][R48.64], R188 ;  /* 0x000000bc30007986 */ /* 0x0007e4000c10153c */
[----:B------:R-:W0:Y:S02]  /*48ae0*/  LDC R74, c[0x0][0x278] ;  /* 0x00009e00ff4a7b82 */ /* 0x000e240000000800 */
[----:B------:R-:W-:Y:S01]  /*48af0*/  STG.E.U16 desc[UR60][R50.64], R85 ;  /* 0x0000005532007986 */ /* 0x000fe2000c10153c */
[----:B--2---:R-:W-:-:S05]  /*48b00*/  IMAD R47, R76, 0x183, RZ ;  /* 0x000001834c2f7824 */ /* 0x004fca00078e02ff */
[----:B------:R-:W2:Y:S01]  /*48b10*/  LDC R81, c[0x0][0x278] ;  /* 0x00009e00ff517b82 */ /* 0x000ea20000000800 */
[-C--:B------:R-:W-:Y:S02]  /*48b20*/  IADD3 R46, P0, R75, R2.reuse, RZ ;  /* 0x000000024b2e7210 */ /* 0x080fe40007f1e0ff */
[----:B---3--:R-:W-:Y:S01]  /*48b30*/  IADD3 R48, P3, R79, R2, RZ ;  /* 0x000000024f307210 */ /* 0x008fe20007f7e0ff */
[----:B------:R3:W-:Y:S04]  /*48b40*/  STG.E.U16 desc[UR60][R52.64], R189 ;  /* 0x000000bd34007986 */ /* 0x0007e8000c10153c */
[----:B------:R-:W0:Y:S01]  /*48b50*/  LDC R80, c[0x0][0x278] ;  /* 0x00009e00ff507b82 */ /* 0x000e220000000800 */
[-C--:B------:R-:W-:Y:S02]  /*48b60*/  LEA.HI.X.SX32 R47, R47, R3.reuse, 0x1, P0 ;  /* 0x000000032f2f7211 */ /* 0x080fe400000f0eff */
[----:B------:R-:W-:Y:S01]  /*48b70*/  LEA.HI.X.SX32 R49, R73, R3, 0x1, P3 ;  /* 0x0000000349317211 */ /* 0x000fe200018f0eff */
[----:B-1----:R-:W-:-:S04]  /*48b80*/  IMAD R73, R78, 0x30c, RZ ;  /* 0x0000030c4e497824 */ /* 0x002fc800078e02ff */
[----:B---3--:R-:W1:Y:S01]  /*48b90*/  LDC R52, c[0x0][0x278] ;  /* 0x00009e00ff347b82 */ /* 0x008e620000000800 */
[----:B------:R-:W-:Y:S01]  /*48ba0*/  PRMT R189, R189, 0x7632, R189 ;  /* 0x00007632bdbd7816 */ /* 0x000fe200000000bd */
[----:B------:R-:W-:-:S06]  /*48bb0*/  IMAD R83, R84, 0x30a, RZ ;  /* 0x0000030a54537824 */ /* 0x000fcc00078e02ff */
[----:B------:R-:W3:Y:S01]  /*48bc0*/  LDC R76, c[0x0][0x278] ;  /* 0x00009e00ff4c7b82 */ /* 0x000ee20000000800 */
[----:B------:R4:W-:Y:S02]  /*48bd0*/  STG.E.U16 desc[UR60][R46.64], R189 ;  /* 0x000000bd2e007986 */ /* 0x0009e4000c10153c */
[----:B----4-:R-:W-:Y:S01]  /*48be0*/  IMAD R51, R77, 0x185, RZ ;  /* 0x000001854d337824 */ /* 0x010fe200078e02ff */
[----:B------:R-:W-:-:S04]  /*48bf0*/  IADD3 R50, P4, R83, R2, RZ ;  /* 0x0000000253327210 */ /* 0x000fc80007f9e0ff */
[----:B------:R-:W4:Y:S01]  /*48c00*/  LDC R77, c[0x0][0x278] ;  /* 0x00009e00ff4d7b82 */ /* 0x000f220000000800 */
[----:B------:R-:W-:-:S07]  /*48c10*/  IADD3 R46, P3, R73, R2, RZ ;  /* 0x00000002492e7210 */ /* 0x000fce0007f7e0ff */
[----:B------:R-:W4:Y:S01]  /*48c20*/  LDC R75, c[0x0][0x278] ;  /* 0x00009e00ff4b7b82 */ /* 0x000f220000000800 */
[-C--:B------:R-:W-:Y:S02]  /*48c30*/  LEA.HI.X.SX32 R47, R72, R3.reuse, 0x1, P3 ;  /* 0x00000003482f7211 */ /* 0x080fe400018f0eff */
[----:B------:R-:W-:Y:S02]  /*48c40*/  LEA.HI.X.SX32 R51, R51, R3, 0x1, P4 ;  /* 0x0000000333337211 */ /* 0x000fe400020f0eff */
[----:B------:R-:W-:-:S03]  /*48c50*/  PRMT R83, R190, 0x7632, R83 ;  /* 0x00007632be537816 */ /* 0x000fc60000000053 */
[----:B------:R-:W4:Y:S01]  /*48c60*/  LDC R72, c[0x0][0x278] ;  /* 0x00009e00ff487b82 */ /* 0x000f220000000800 */
[----:B------:R1:W-:Y:S01]  /*48c70*/  STG.E.U16 desc[UR60][R48.64], R190 ;  /* 0x000000be30007986 */ /* 0x0003e2000c10153c */
[----:B--2---:R-:W-:-:S06]  /*48c80*/  IMAD R81, R81, 0x30e, RZ ;  /* 0x0000030e51517824 */ /* 0x004fcc00078e02ff */
[----:B------:R-:W2:Y:S01]  /*48c90*/  LDC R78, c[0x0][0x278] ;  /* 0x00009e00ff4e7b82 */ /* 0x000ea20000000800 */
[----:B------:R3:W-:Y:S01]  /*48ca0*/  STG.E.U16 desc[UR60][R50.64], R83 ;  /* 0x0000005332007986 */ /* 0x0007e2000c10153c */
[----:B0-----:R-:W-:Y:S02]  /*48cb0*/  IMAD R53, R74, 0x187, RZ ;  /* 0x000001874a357824 */ /* 0x001fe400078e02ff */
[----:B-1----:R-:W-:-:S04]  /*48cc0*/  IMAD R49, R82, 0x310, RZ ;  /* 0x0000031052317824 */ /* 0x002fc800078e02ff */
[----:B------:R-:W0:Y:S01]  /*48cd0*/  LDC R79, c[0x0][0x278] ;  /* 0x00009e00ff4f7b82 */ /* 0x000e220000000800 */
[----:B------:R1:W-:Y:S01]  /*48ce0*/  STG.E.U16 desc[UR60][R46.64], R191 ;  /* 0x000000bf2e007986 */ /* 0x0003e2000c10153c */
[----:B---3--:R-:W-:-:S06]  /*48cf0*/  IMAD R51, R80, 0x312, RZ ;  /* 0x0000031250337824 */ /* 0x008fcc00078e02ff */
[----:B------:R-:W3:Y:S01]  /*48d00*/  LDC R74, c[0x0][0x278] ;  /* 0x00009e00ff4a7b82 */ /* 0x000ee20000000800 */
[-C--:B------:R-:W-:Y:S01]  /*48d10*/  IADD3 R50, P3, R49, R2.reuse, RZ ;  /* 0x0000000231327210 */ /* 0x080fe20007f7e0ff */
[----:B------:R-:W-:Y:S01]  /*48d20*/  IMAD R73, R52, 0x189, RZ ;  /* 0x0000018934497824 */ /* 0x000fe200078e02ff */
[-C--:B------:R-:W-:Y:S01]  /*48d30*/  IADD3 R48, P0, R81, R2.reuse, RZ ;  /* 0x0000000251307210 */ /* 0x080fe20007f1e0ff */
[----:B-1----:R-:W-:Y:S01]  /*48d40*/  IMAD R47, R76, 0x314, RZ ;  /* 0x000003144c2f7824 */ /* 0x002fe200078e02ff */
[----:B------:R-:W-:-:S03]  /*48d50*/  IADD3 R52, P4, R51, R2, RZ ;  /* 0x0000000233347210 */ /* 0x000fc60007f9e0ff */
[----:B------:R-:W1:Y:S01]  /*48d60*/  LDC R80, c[0x0][0x278] ;  /* 0x00009e00ff507b82 */ /* 0x000e620000000800 */
[-C--:B------:R-:W-:Y:S02]  /*48d70*/  LEA.HI.X.SX32 R51, R71, R3.reuse, 0x1, P3 ;  /* 0x0000000347337211 */ /* 0x080fe400018f0eff */
[----:B------:R-:W-:Y:S02]  /*48d80*/  LEA.HI.X.SX32 R49, R53, R3, 0x1, P0 ;  /* 0x0000000335317211 */ /* 0x000fe400000f0eff */
[----:B------:R-:W-:-:S03]  /*48d90*/  PRMT R82, R191, 0x7632, R82 ;  /* 0x00007632bf527816 */ /* 0x000fc60000000052 */
[----:B------:R-:W1:Y:S01]  /*48da0*/  LDC R76, c[0x0][0x278] ;  /* 0x00009e00ff4c7b82 */ /* 0x000e620000000800 */
[----:B------:R-:W-:Y:S02]  /*48db0*/  LEA.HI.X.SX32 R53, R73, R3, 0x1, P4 ;  /* 0x0000000349357211 */ /* 0x000fe400020f0eff */
[----:B------:R-:W-:-:S05]  /*48dc0*/  PRMT R83, R192, 0x7632, R83 ;  /* 0x00007632c0537816 */ /* 0x000fca0000000053 */
[----:B------:R-:W1:Y:S01]  /*48dd0*/  LDC R81, c[0x0][0x278] ;  /* 0x00009e00ff517b82 */ /* 0x000e620000000800 */
[----:B------:R2:W-:Y:S01]  /*48de0*/  STG.E.U16 desc[UR60][R48.64], R82 ;  /* 0x0000005230007986 */ /* 0x0005e2000c10153c */
[----:B----4-:R-:W-:-:S06]  /*48df0*/  IMAD R77, R77, 0x316, RZ ;  /* 0x000003164d4d7824 */ /* 0x010fcc00078e02ff */
[----:B------:R-:W4:Y:S01]  /*48e00*/  LDC R71, c[0x0][0x278] ;  /* 0x00009e00ff477b82 */ /* 0x000f220000000800 */
[----:B------:R0:W-:Y:S07]  /*48e10*/  STG.E.U16 desc[UR60][R50.64], R192 ;  /* 0x000000c032007986 */ /* 0x0001ee000c10153c */
[----:B------:R-:W4:Y:S01]  /*48e20*/  LDC R73, c[0x0][0x278] ;  /* 0x00009e00ff497b82 */ /* 0x000f220000000800 */
[----:B------:R3:W-:Y:S01]  /*48e30*/  STG.E.U16 desc[UR60][R52.64], R83 ;  /* 0x0000005334007986 */ /* 0x0007e2000c10153c */
[-C--:B------:R-:W-:Y:S01]  /*48e40*/  IADD3 R46, P3, R47, R2.reuse, RZ ;  /* 0x000000022f2e7210 */ /* 0x080fe20007f7e0ff */
[----:B--2---:R-:W-:Y:S01]  /*48e50*/  IMAD R49, R75, 0x18b, RZ ;  /* 0x0000018b4b317824 */ /* 0x004fe200078e02ff */
[----:B------:R-:W-:Y:S01]  /*48e60*/  IADD3 R48, P0, R77, R2, RZ ;  /* 0x000000024d307210 */ /* 0x000fe20007f1e0ff */
[----:B0-----:R-:W-:-:S02]  /*48e70*/  IMAD R51, R78, 0x318, RZ ;  /* 0x000003184e337824 */ /* 0x001fc400078e02ff */
[----:B------:R-:W-:Y:S01]  /*48e80*/  IMAD R79, R79, 0x31a, RZ ;  /* 0x0000031a4f4f7824 */ /* 0x000fe200078e02ff */
[-C--:B------:R-:W-:Y:S01]  /*48e90*/  LEA.HI.X.SX32 R47, R70, R3.reuse, 0x1, P3 ;  /* 0x00000003462f7211 */ /* 0x080fe200018f0eff */
[----:B---3--:R-:W-:Y:S01]  /*48ea0*/  IMAD R53, R72, 0x18d, RZ ;  /* 0x0000018d48357824 */ /* 0x008fe200078e02ff */
[-C--:B------:R-:W-:Y:S01]  /*48eb0*/  LEA.HI.X.SX32 R49, R49, R3.reuse, 0x1, P0 ;  /* 0x0000000331317211 */ /* 0x080fe200000f0eff */
[----:B------:R-:W0:Y:S01]  /*48ec0*/  LDC R72, c[0x0][0x278] ;  /* 0x00009e00ff487b82 */ /* 0x000e220000000800 */
[-C--:B------:R-:W-:Y:S01]  /*48ed0*/  IADD3 R50, P3, R51, R2.reuse, RZ ;  /* 0x0000000233327210 */ /* 0x080fe20007f7e0ff */
[----:B------:R-:W-:Y:S01]  /*48ee0*/  IMAD R77, R74, 0x31c, RZ ;  /* 0x0000031c4a4d7824 */ /* 0x000fe200078e02ff */
[----:B------:R-:W-:Y:S02]  /*48ef0*/  PRMT R78, R193, 0x7632, R78 ;  /* 0x00007632c14e7816 */ /* 0x000fe4000000004e */
[----:B------:R-:W-:Y:S01]  /*48f00*/  IADD3 R52, P4, R79, R2, RZ ;  /* 0x000000024f347210 */ /* 0x000fe20007f9e0ff */
[----:B------:R2:W-:Y:S01]  /*48f10*/  STG.E.U16 desc[UR60][R46.64], R193 ;  /* 0x000000c12e007986 */ /* 0x0005e2000c10153c */
[-C--:B------:R-:W-:Y:S01]  /*48f20*/  LEA.HI.X.SX32 R51, R69, R3.reuse, 0x1, P3 ;  /* 0x0000000345337211 */ /* 0x080fe200018f0eff */
[----:B------:R-:W3:Y:S01]  /*48f30*/  LDC R70, c[0x0][0x278] ;  /* 0x00009e00ff467b82 */ /* 0x000ee20000000800 */
[----:B------:R-:W-:Y:S01]  /*48f40*/  LEA.HI.X.SX32 R53, R53, R3, 0x1, P4 ;  /* 0x0000000335357211 */ /* 0x000fe200020f0eff */
[----:B------:R2:W-:Y:S01]  /*48f50*/  STG.E.U16 desc[UR60][R48.64], R78 ;  /* 0x0000004e30007986 */ /* 0x0005e2000c10153c */
[----:B------:R-:W-:Y:S01]  /*48f60*/  PRMT R79, R194, 0x7632, R79 ;  /* 0x00007632c24f7816 */ /* 0x000fe2000000004f */
[----:B-1----:R-:W-:-:S04]  /*48f70*/  IMAD R81, R81, 0x322, RZ ;  /* 0x0000032251517824 */ /* 0x002fc800078e02ff */
[----:B------:R-:W1:Y:S01]  /*48f80*/  LDC R74, c[0x0][0x278] ;  /* 0x00009e00ff4a7b82 */ /* 0x000e620000000800 */
[----:B--2---:R-:W-:Y:S01]  /*48f90*/  IMAD R47, R80, 0x31e, RZ ;  /* 0x0000031e502f7824 */ /* 0x004fe200078e02ff */
[----:B------:R-:W-:Y:S01]  /*48fa0*/  IADD3 R46, P3, R77, R2, RZ ;  /* 0x000000024d2e7210 */ /* 0x000fe20007f7e0ff */
[----:B------:R-:W-:-:S05]  /*48fb0*/  IMAD R49, R76, 0x320, RZ ;  /* 0x000003204c317824 */ /* 0x000fca00078e02ff */
[----:B------:R-:W2:Y:S01]  /*48fc0*/  LDC R75, c[0x0][0x278] ;  /* 0x00009e00ff4b7b82 */ /* 0x000ea20000000800 */
[----:B------:R0:W-:Y:S01]  /*48fd0*/  STG.E.U16 desc[UR60][R50.64], R194 ;  /* 0x000000c232007986 */ /* 0x0001e2000c10153c */
[----:B----4-:R-:W-:Y:S01]  /*48fe0*/  IMAD R69, R71, 0x18f, RZ ;  /* 0x0000018f47457824 */ /* 0x010fe200078e02ff */
[-C--:B------:R-:W-:Y:S02]  /*48ff0*/  IADD3 R48, P0, R47, R2.reuse, RZ ;  /* 0x000000022f307210 */ /* 0x080fe40007f1e0ff */
[----:B------:R4:W-:Y:S01]  /*49000*/  STG.E.U16 desc[UR60][R52.64], R79 ;  /* 0x0000004f34007986 */ /* 0x0009e2000c10153c */
[----:B------:R-:W-:Y:S02]  /*49010*/  LEA.HI.X.SX32 R47, R68, R3, 0x1, P3 ;  /* 0x00000003442f7211 */ /* 0x000fe400018f0eff */
[----:B------:R-:W2:Y:S01]  /*49020*/  LDC R68, c[0x0][0x278] ;  /* 0x00009e00ff447b82 */ /* 0x000ea20000000800 */
[----:B------:R-:W-:Y:S02]  /*49030*/  PRMT R76, R195, 0x7632, R76 ;  /* 0x00007632c34c7816 */ /* 0x000fe4000000004c */
[----:B0-----:R-:W-:-:S02]  /*49040*/  IADD3 R50, P3, R49, R2, RZ ;  /* 0x0000000231327210 */ /* 0x001fc40007f7e0ff */
[----:B------:R-:W-:-:S03]  /*49050*/  PRMT R77, R196, 0x7632, R77 ;  /* 0x00007632c44d7816 */ /* 0x000fc6000000004d */
[----:B------:R-:W0:Y:S01]  /*49060*/  LDC R71, c[0x0][0x278] ;  /* 0x00009e00ff477b82 */ /* 0x000e220000000800 */
[----:B----4-:R-:W-:Y:S01]  /*49070*/  IMAD R53, R73, 0x191, RZ ;  /* 0x0000019149357824 */ /* 0x010fe200078e02ff */
[----:B------:R-:W-:Y:S02]  /*49080*/  IADD3 R52, P4, R81, R2, RZ ;  /* 0x0000000251347210 */ /* 0x000fe40007f9e0ff */
[-C--:B------:R-:W-:Y:S02]  /*49090*/  LEA.HI.X.SX32 R49, R69, R3.reuse, 0x1, P0 ;  /* 0x0000000345317211 */ /* 0x080fe400000f0eff */
[-C--:B------:R-:W-:Y:S02]  /*490a0*/  LEA.HI.X.SX32 R51, R67, R3.reuse, 0x1, P3 ;  /* 0x0000000343337211 */ /* 0x080fe400018f0eff */
[----:B------:R-:W-:Y:S01]  /*490b0*/  LEA.HI.X.SX32 R53, R53, R3, 0x1, P4 ;  /* 0x0000000335357211 */ /* 0x000fe200020f0eff */
[----:B------:R-:W4:Y:S01]  /*490c0*/  LDC R67, c[0x0][0x278] ;  /* 0x00009e00ff437b82 */ /* 0x000f220000000800 */
[----:B------:R-:W-:Y:S01]  /*490d0*/  STG.E.U16 desc[UR60][R46.64], R195 ;  /* 0x000000c32e007986 */ /* 0x000fe2000c10153c */
[----:B------:R-:W-:-:S03]  /*490e0*/  IMAD R73, R72, 0x324, RZ ;  /* 0x0000032448497824 */ /* 0x000fc600078e02ff */
[----:B------:R3:W-:Y:S03]  /*490f0*/  STG.E.U16 desc[UR60][R48.64], R76 ;  /* 0x0000004c30007986 */ /* 0x0007e6000c10153c */
[----:B------:R-:W0:Y:S01]  /*49100*/  LDC R69, c[0x0][0x278] ;  /* 0x00009e00ff457b82 */ /* 0x000e220000000800 */
[----:B------:R-:W-:Y:S04]  /*49110*/  STG.E.U16 desc[UR60][R50.64], R196 ;  /* 0x000000c432007986 */ /* 0x000fe8000c10153c */
[----:B------:R2:W-:Y:S03]  /*49120*/  STG.E.U16 desc[UR60][R52.64], R77 ;  /* 0x0000004d34007986 */ /* 0x0005e6000c10153c */
[----:B------:R-:W4:Y:S01]  /*49130*/  LDC R72, c[0x0][0x278] ;  /* 0x00009e00ff487b82 */ /* 0x000f220000000800 */
[----:B---3--:R-:W-:-:S02]  /*49140*/  IMAD R49, R70, 0x193, RZ ;  /* 0x0000019346317824 */ /* 0x008fc400078e02ff */
[----:B-1----:R-:W-:Y:S01]  /*49150*/  IMAD R47, R74, 0x326, RZ ;  /* 0x000003264a2f7824 */ /* 0x002fe200078e02ff */
[----:B------:R-:W-:Y:S01]  /*49160*/  IADD3 R46, P0, R73, R2, RZ ;  /* 0x00000002492e7210 */ /* 0x000fe20007f1e0ff */
[----:B--2---:R-:W-:-:S03]  /*49170*/  IMAD R75, R75, 0x328, RZ ;  /* 0x000003284b4b7824 */ /* 0x004fc600078e02ff */
[----:B------:R-:W1:Y:S08]  /*49180*/  LDC R70, c[0x0][0x278] ;  /* 0x00009e00ff467b82 */ /* 0x000e700000000800 */
[----:B------:R-:W2:Y:S01]  /*49190*/  LDC R52, c[0x0][0x278] ;  /* 0x00009e00ff347b82 */ /* 0x000ea20000000800 */
[-C--:B------:R-:W-:Y:S02]  /*491a0*/  IADD3 R48, P3, R47, R2.reuse, RZ ;  /* 0x000000022f307210 */ /* 0x080fe40007f7e0ff */
[----:B------:R-:W-:Y:S01]  /*491b0*/  LEA.HI.X.SX32 R47, R66, R3, 0x1, P0 ;  /* 0x00000003422f7211 */ /* 0x000fe200000f0eff */
[----:B------:R-:W-:Y:S01]  /*491c0*/  IMAD R53, R68, 0x32a, RZ ;  /* 0x0000032a44357824 */ /* 0x000fe200078e02ff */
[----:B------:R-:W-:-:S02]  /*491d0*/  IADD3 R50, P4, R75, R2, RZ ;  /* 0x000000024b327210 */ /* 0x000fc40007f9e0ff */
[-C--:B------:R-:W-:Y:S01]  /*491e0*/  LEA.HI.X.SX32 R49, R49, R3.reuse, 0x1, P3 ;  /* 0x0000000331317211 */ /* 0x080fe200018f0eff */
[----:B------:R-:W3:Y:S01]  /*491f0*/  LDC R66, c[0x0][0x278] ;  /* 0x00009e00ff427b82 */ /* 0x000ee20000000800 */
[----:B------:R-:W-:Y:S01]  /*49200*/  PRMT R74, R197, 0x7632, R74 ;  /* 0x00007632c54a7816 */ /* 0x000fe2000000004a */
[----:B------:R4:W-:Y:S01]  /*49210*/  STG.E.U16 desc[UR60][R46.64], R197 ;  /* 0x000000c52e007986 */ /* 0x0009e2000c10153c */
[----:B------:R-:W-:Y:S01]  /*49220*/  LEA.HI.X.SX32 R51, R65, R3, 0x1, P4 ;  /* 0x0000000341337211 */ /* 0x000fe200020f0eff */
[----:B0-----:R-:W-:Y:S02]  /*49230*/  IMAD R69, R69, 0x32c, RZ ;  /* 0x0000032c45457824 */ /* 0x001fe400078e02ff */
[----:B------:R-:W-:Y:S02]  /*49240*/  IMAD R71, R71, 0x32e, RZ ;  /* 0x0000032e47477824 */ /* 0x000fe400078e02ff */
[----:B------:R-:W0:Y:S01]  /*49250*/  LDC R65, c[0x0][0x278] ;  /* 0x00009e00ff417b82 */ /* 0x000e220000000800 */
[----:B------:R1:W-:Y:S01]  /*49260*/  STG.E.U16 desc[UR60][R48.64], R74 ;  /* 0x0000004a30007986 */ /* 0x0003e2000c10153c */
[----:B----4-:R-:W-:Y:S01]  /*49270*/  IMAD R47, R67, 0x195, RZ ;  /* 0x00000195432f7824 */ /* 0x010fe200078e02ff */
[----:B------:R-:W-:-:S05]  /*49280*/  IADD3 R46, P3, R53, R2, RZ ;  /* 0x00000002352e7210 */ /* 0x000fca0007f7e0ff */
[----:B------:R-:W4:Y:S01]  /*49290*/  LDC R68, c[0x0][0x278] ;  /* 0x00009e00ff447b82 */ /* 0x000f220000000800 */
[----:B------:R-:W-:Y:S01]  /*492a0*/  IMAD R53, R72, 0x330, RZ ;  /* 0x0000033048357824 */ /* 0x000fe200078e02ff */
[----:B------:R2:W-:Y:S01]  /*492b0*/  STG.E.U16 desc[UR60][R50.64], R198 ;  /* 0x000000c632007986 */ /* 0x0005e2000c10153c */
[-C--:B------:R-:W-:Y:S02]  /*492c0*/  LEA.HI.X.SX32 R47, R47, R3.reuse, 0x1, P3 ;  /* 0x000000032f2f7211 */ /* 0x080fe400018f0eff */
[-C--:B-1----:R-:W-:Y:S02]  /*492d0*/  IADD3 R48, P0, R69, R2.reuse, RZ ;  /* 0x0000000245307210 */ /* 0x082fe40007f1e0ff */
[----:B------:R-:W-:Y:S01]  /*492e0*/  PRMT R75, R198, 0x7632, R75 ;  /* 0x00007632c64b7816 */ /* 0x000fe2000000004b */
[----:B------:R-:W1:Y:S01]  /*492f0*/  LDC R67, c[0x0][0x278] ;  /* 0x00009e00ff437b82 */ /* 0x000e620000000800 */
[----:B------:R-:W-:Y:S01]  /*49300*/  LEA.HI.X.SX32 R49, R64, R3, 0x1, P0 ;  /* 0x0000000340317211 */ /* 0x000fe200000f0eff */
[----:B--2---:R-:W-:Y:S01]  /*49310*/  IMAD R51, R52, 0x197, RZ ;  /* 0x0000019734337824 */ /* 0x004fe200078e02ff */
[----:B------:R-:W-:-:S05]  /*49320*/  IADD3 R50, P3, R71, R2, RZ ;  /* 0x0000000247327210 */ /* 0x000fca0007f7e0ff */
[----:B------:R-:W2:Y:S01]  /*49330*/  LDC R73, c[0x0][0x278] ;  /* 0x00009e00ff497b82 */ /* 0x000ea20000000800 */
[----:B------:R-:W-:Y:S01]  /*49340*/  IADD3 R52, P4, R53, R2, RZ ;  /* 0x0000000235347210 */ /* 0x000fe20007f9e0ff */
[----:B------:R3:W-:Y:S01]  /*49350*/  STG.E.U16 desc[UR60][R46.64], R75 ;  /* 0x0000004b2e007986 */ /* 0x0007e2000c10153c */
[-C--:B------:R-:W-:Y:S02]  /*49360*/  LEA.HI.X.SX32 R51, R51, R3.reuse, 0x1, P3 ;  /* 0x0000000333337211 */ /* 0x080fe400018f0eff */
[----:B------:R-:W-:Y:S02]  /*49370*/  PRMT R64, R199, 0x7632, R64 ;  /* 0x00007632c7407816 */ /* 0x000fe40000000040 */
[----:B------:R-:W-:Y:S01]  /*49380*/  LEA.HI.X.SX32 R53, R63, R3, 0x1, P4 ;  /* 0x000000033f357211 */ /* 0x000fe200020f0eff */
[----:B------:R-:W-:Y:S01]  /*49390*/  STG.E.U16 desc[UR60][R48.64], R199 ;  /* 0x000000c730007986 */ /* 0x000fe2000c10153c */
[----:B------:R-:W2:Y:S01]  /*493a0*/  LDC R69, c[0x0][0x278] ;  /* 0x00009e00ff457b82 */ /* 0x000ea20000000800 */
[----:B---3--:R-:W-:-:S02]  /*493b0*/  IMAD R75, R70, 0x332, RZ ;  /* 0x00000332464b7824 */ /* 0x008fc400078e02ff */
[----:B------:R3:W-:Y:S05]  /*493c0*/  STG.E.U16 desc[UR60][R50.64], R64 ;  /* 0x0000004032007986 */ /* 0x0007ea000c10153c */
[----:B------:R-:W2:Y:S01]  /*493d0*/  LDC R70, c[0x0][0x278] ;  /* 0x00009e00ff467b82 */ /* 0x000ea20000000800 */
[----:B------:R1:W-:Y:S01]  /*493e0*/  STG.E.U16 desc[UR60][R52.64], R200 ;  /* 0x000000c834007986 */ /* 0x0003e2000c10153c */
[----:B0-----:R-:W-:Y:S01]  /*493f0*/  IMAD R47, R65, 0x199, RZ ;  /* 0x00000199412f7824 */ /* 0x001fe200078e02ff */
[----:B------:R-:W-:Y:S01]  /*49400*/  IADD3 R46, P0, R75, R2, RZ ;  /* 0x000000024b2e7210 */ /* 0x000fe20007f1e0ff */
[----:B----4-:R-:W-:-:S04]  /*49410*/  IMAD R77, R68, 0x334, RZ ;  /* 0x00000334444d7824 */ /* 0x010fc800078e02ff */
[----:B------:R-:W0:Y:S01]  /*49420*/  LDC R71, c[0x0][0x278] ;  /* 0x00009e00ff477b82 */ /* 0x000e220000000800 */
[----:B---3--:R-:W-:-:S07]  /*49430*/  IMAD R51, R66, 0x19b, RZ ;  /* 0x0000019b42337824 */ /* 0x008fce00078e02ff */
[----:B-1----:R-:W1:Y:S01]  /*49440*/  LDC R52, c[0x0][0x278] ;  /* 0x00009e00ff347b82 */ /* 0x002e620000000800 */
[----:B------:R-:W-:-:S07]  /*49450*/  LEA.HI.X.SX32 R47, R47, R3, 0x1, P0 ;  /* 0x000000032f2f7211 */ /* 0x000fce00000f0eff */
[----:B------:R-:W3:Y:S01]  /*49460*/  LDC R66, c[0x0][0x278] ;  /* 0x00009e00ff427b82 */ /* 0x000ee20000000800 */
[----:B------:R-:W-:Y:S01]  /*49470*/  PRMT R200, R200, 0x7632, R200 ;  /* 0x00007632c8c87816 */ /* 0x000fe200000000c8 */
[----:B------:R-:W-:Y:S01]  /*49480*/  IMAD R53, R67, 0x338, RZ ;  /* 0x0000033843357824 */ /* 0x000fe200078e02ff */
[----:B------:R-:W-:Y:S01]  /*49490*/  IADD3 R48, P3, R77, R2, RZ ;  /* 0x000000024d307210 */ /* 0x000fe20007f7e0ff */
[----:B--2---:R-:W-:-:S04]  /*494a0*/  IMAD R73, R73, 0x336, RZ ;  /* 0x0000033649497824 */ /* 0x004fc800078e02ff */
[----:B------:R-:W2:Y:S01]  /*494b0*/  LDC R63, c[0x0][0x278] ;  /* 0x00009e00ff3f7b82 */ /* 0x000ea20000000800 */
[----:B------:R-:W-:Y:S01]  /*494c0*/  LEA.HI.X.SX32 R49, R5, R3, 0x1, P3 ;  /* 0x0000000305317211 */ /* 0x000fe200018f0eff */
[----:B------:R4:W-:Y:S01]  /*494d0*/  STG.E.U16 desc[UR60][R46.64], R200 ;  /* 0x000000c82e007986 */ /* 0x0009e2000c10153c */
[----:B------:R-:W-:Y:S01]  /*494e0*/  IADD3 R50, P4, R73, R2, RZ ;  /* 0x0000000249327210 */ /* 0x000fe20007f9e0ff */
[----:B------:R-:W-:-:S04]  /*494f0*/  IMAD R69, R69, 0x33a, RZ ;  /* 0x0000033a45457824 */ /* 0x000fc800078e02ff */
[----:B------:R-:W2:Y:S01]  /*49500*/  LDC R68, c[0x0][0x278] ;  /* 0x00009e00ff447b82 */ /* 0x000ea20000000800 */
[----:B------:R-:W-:Y:S02]  /*49510*/  LEA.HI.X.SX32 R51, R51, R3, 0x1, P4 ;  /* 0x0000000333337211 */ /* 0x000fe400020f0eff */
[----:B----4-:R-:W-:Y:S01]  /*49520*/  IADD3 R46, P3, R53, R2, RZ ;  /* 0x00000002352e7210 */ /* 0x010fe20007f7e0ff */
[----:B------:R-:W-:-:S04]  /*49530*/  IMAD R53, R70, 0x33e, RZ ;  /* 0x0000033e46357824 */ /* 0x000fc800078e02ff */
[----:B------:R-:W4:Y:S01]  /*49540*/  LDC R67, c[0x0][0x278] ;  /* 0x00009e00ff437b82 */ /* 0x000f220000000800 */
[-C--:B------:R-:W-:Y:S01]  /*49550*/  LEA.HI.X.SX32 R47, R7, R3.reuse, 0x1, P3 ;  /* 0x00000003072f7211 */ /* 0x080fe200018f0eff */
[----:B-1----:R-:W-:Y:S01]  /*49560*/  IMAD R7, R52, 0x19f, RZ ;  /* 0x0000019f34077824 */ /* 0x002fe200078e02ff */
[----:B------:R-:W-:Y:S01]  /*49570*/  IADD3 R52, P4, R53, R2, RZ ;  /* 0x0000000235347210 */ /* 0x000fe20007f9e0ff */
[----:B------:R1:W-:Y:S04]  /*49580*/  STG.E.U16 desc[UR60][R48.64], R201 ;  /* 0x000000c930007986 */ /* 0x0003e8000c10153c */
[----:B------:R-:W4:Y:S01]  /*49590*/  LDC R72, c[0x0][0x278] ;  /* 0x00009e00ff487b82 */ /* 0x000f220000000800 */
[----:B------:R-:W-:Y:S01]  /*495a0*/  LEA.HI.X.SX32 R53, R7, R3, 0x1, P4 ;  /* 0x0000000307357211 */ /* 0x000fe200020f0eff */
[----:B---3--:R-:W-:-:S06]  /*495b0*/  IMAD R7, R66, 0x340, RZ ;  /* 0x0000034042077824 */ /* 0x008fcc00078e02ff */
[----:B------:R-:W3:Y:S01]  /*495c0*/  LDC R64, c[0x0][0x278] ;  /* 0x00009e00ff407b82 */ /* 0x000ee20000000800 */
[----:B-1----:R-:W-:Y:S01]  /*495d0*/  IADD3 R48, P0, R69, R2, RZ ;  /* 0x0000000245307210 */ /* 0x002fe20007f1e0ff */
[----:B0-----:R-:W-:Y:S01]  /*495e0*/  IMAD R71, R71, 0x33c, RZ ;  /* 0x0000033c47477824 */ /* 0x001fe200078e02ff */
[----:B------:R-:W-:-:S05]  /*495f0*/  PRMT R73, R201, 0x7632, R73 ;  /* 0x00007632c9497816 */ /* 0x000fca0000000049 */
[----:B------:R-:W0:Y:S01]  /*49600*/  LDC R69, c[0x0][0x278] ;  /* 0x00009e00ff457b82 */ /* 0x000e220000000800 */
[----:B--2---:R-:W-:Y:S01]  /*49610*/  IMAD R5, R63, 0x19d, RZ ;  /* 0x0000019d3f057824 */ /* 0x004fe200078e02ff */
[----:B------:R1:W-:Y:S06]  /*49620*/  STG.E.U16 desc[UR60][R50.64], R73 ;  /* 0x0000004932007986 */ /* 0x0003ec000c10153c */
[----:B------:R-:W2:Y:S01]  /*49630*/  LDC R66, c[0x0][0x278] ;  /* 0x00009e00ff427b82 */ /* 0x000ea20000000800 */
[----:B------:R-:W-:Y:S02]  /*49640*/  LEA.HI.X.SX32 R49, R5, R3, 0x1, P0 ;  /* 0x0000000305317211 */ /* 0x000fe400000f0eff */
[----:B-1----:R-:W-:-:S02]  /*49650*/  IADD3 R50, P3, R71, R2, RZ ;  /* 0x0000000247327210 */ /* 0x002fc40007f7e0ff */
[----:B------:R-:W-:-:S03]  /*49660*/  PRMT R71, R202, 0x7632, R71 ;  /* 0x00007632ca477816 */ /* 0x000fc60000000047 */
[----:B------:R-:W1:Y:S01]  /*49670*/  LDC R65, c[0x0][0x278] ;  /* 0x00009e00ff417b82 */ /* 0x000e620000000800 */
[----:B------:R-:W-:Y:S01]  /*49680*/  LEA.HI.X.SX32 R51, R6, R3, 0x1, P3 ;  /* 0x0000000306337211 */ /* 0x000fe200018f0eff */
[----:B------:R3:W-:Y:S01]  /*49690*/  STG.E.U16 desc[UR60][R46.64], R202 ;  /* 0x000000ca2e007986 */ /* 0x0007e2000c10153c */
[----:B------:R-:W-:Y:S01]  /*496a0*/  IADD3 R6, P3, R7, R2, RZ ;  /* 0x0000000207067210 */ /* 0x000fe20007f7e0ff */
[----:B----4-:R-:W-:Y:S02]  /*496b0*/  IMAD R67, R67, 0x344, RZ ;  /* 0x0000034443437824 */ /* 0x010fe400078e02ff */
[----:B------:R-:W-:Y:S02]  /*496c0*/  STG.E.U16 desc[UR60][R48.64], R71 ;  /* 0x0000004730007986 */ /* 0x000fe4000c10153c */
[----:B------:R-:W4:Y:S02]  /*496d0*/  LDC R70, c[0x0][0x278] ;  /* 0x00009e00ff467b82 */ /* 0x000f240000000800 */
[----:B------:R0:W-:Y:S01]  /*496e0*/  STG.E.U16 desc[UR60][R50.64], R203 ;  /* 0x000000cb32007986 */ /* 0x0001e2000c10153c */
[----:B---3--:R-:W-:Y:S01]  /*496f0*/  IMAD R47, R68, 0x342, RZ ;  /* 0x00000342442f7824 */ /* 0x008fe200078e02ff */
[----:B------:R-:W-:-:S04]  /*49700*/  PRMT R73, R203, 0x7632, R73 ;  /* 0x00007632cb497816 */ /* 0x000fc80000000049 */
[----:B------:R-:W3:Y:S01]  /*49710*/  LDC R63, c[0x0][0x278] ;  /* 0x00009e00ff3f7b82 */ /* 0x000ee20000000800 */
[----:B------:R-:W-:Y:S01]  /*49720*/  IMAD R5, R64, 0x1a1, RZ ;  /* 0x000001a140057824 */ /* 0x000fe200078e02ff */
[-C--:B------:R-:W-:Y:S02]  /*49730*/  LEA.HI.X.SX32 R7, R4, R3.reuse, 0x1, P3 ;  /* 0x0000000304077211 */ /* 0x080fe400018f0eff */
[-C--:B------:R-:W-:Y:S01]  /*49740*/  IADD3 R46, P0, R47, R2.reuse, RZ ;  /* 0x000000022f2e7210 */ /* 0x080fe20007f1e0ff */
[----:B0-----:R-:W-:Y:S01]  /*49750*/  IMAD R51, R72, 0x346, RZ ;  /* 0x0000034648337824 */ /* 0x001fe200078e02ff */
[-C--:B------:R-:W-:Y:S01]  /*49760*/  IADD3 R4, P3, R67, R2.reuse, RZ ;  /* 0x0000000243047210 */ /* 0x080fe20007f7e0ff */
[----:B------:R-:W-:Y:S01]  /*49770*/  IMAD R69, R69, 0x348, RZ ;  /* 0x0000034845457824 */ /* 0x000fe200078e02ff */
[----:B------:R-:W-:Y:S01]  /*49780*/  STG.E.U16 desc[UR60][R52.64], R73 ;  /* 0x0000004934007986 */ /* 0x000fe2000c10153c */
[----:B------:R-:W-:Y:S01]  /*49790*/  LEA.HI.X.SX32 R47, R5, R3, 0x1, P0 ;  /* 0x00000003052f7211 */ /* 0x000fe200000f0eff */
[----:B------:R-:W0:Y:S01]  /*497a0*/  LDC R50, c[0x0][0x278] ;  /* 0x00009e00ff327b82 */ /* 0x000e220000000800 */
[----:B------:R-:W-:Y:S01]  /*497b0*/  IADD3 R48, P4, R51, R2, RZ ;  /* 0x0000000233307210 */ /* 0x000fe20007f9e0ff */
[----:B------:R2:W-:Y:S01]  /*497c0*/  STG.E.U16 desc[UR60][R6.64], R204 ;  /* 0x000000cc06007986 */ /* 0x0005e2000c10153c */
[----:B------:R-:W-:-:S02]  /*497d0*/  PRMT R64, R204, 0x7632, R64 ;  /* 0x00007632cc407816 */ /* 0x000fc40000000040 */
[----:B------:R-:W-:-:S03]  /*497e0*/  LEA.HI.X.SX32 R5, R10, R3, 0x1, P3 ;  /* 0x000000030a057211 */ /* 0x000fc600018f0eff */
[----:B------:R-:W0:Y:S01]  /*497f0*/  LDC R51, c[0x0][0x278] ;  /* 0x00009e00ff337b82 */ /* 0x000e220000000800 */
[----:B------:R-:W-:Y:S01]  /*49800*/  STG.E.U16 desc[UR60][R46.64], R64 ;  /* 0x000000402e007986 */ /* 0x000fe2000c10153c */
[----:B--2---:R-:W-:Y:S01]  /*49810*/  IMAD R7, R66, 0x34a, RZ ;  /* 0x0000034a42077824 */ /* 0x004fe200078e02ff */
[----:B------:R-:W-:-:S05]  /*49820*/  IADD3 R6, P0, R69, R2, RZ ;  /* 0x0000000245067210 */ /* 0x000fca0007f1e0ff */
[----:B------:R-:W2:Y:S01]  /*49830*/  LDC R10, c[0x0][0x278] ;  /* 0x00009e00ff0a7b82 */ /* 0x000ea20000000800 */
[----:B------:R1:W-:Y:S07]  /*49840*/  STG.E.U16 desc[UR60][R4.64], R205 ;  /* 0x000000cd04007986 */ /* 0x0003ee000c10153c */
[----:B------:R-:W2:Y:S01]  /*49850*/  LDC R52, c[0x0][0x278] ;  /* 0x00009e00ff347b82 */ /* 0x000ea20000000800 */
[----:B-1----:R-:W-:-:S07]  /*49860*/  IADD3 R4, P3, R7, R2, RZ ;  /* 0x0000000207047210 */ /* 0x002fce0007f7e0ff */
[----:B------:R-:W1:Y:S01]  /*49870*/  LDC R53, c[0x0][0x278] ;  /* 0x00009e00ff357b82 */ /* 0x000e620000000800 */
[----:B------:R-:W-:Y:S01]  /*49880*/  LEA.HI.X.SX32 R7, R8, R3, 0x1, P0 ;  /* 0x0000000308077211 */ /* 0x000fe200000f0eff */
[----:B------:R-:W-:-:S06]  /*49890*/  IMAD R49, R65, 0x1a3, RZ ;  /* 0x000001a341317824 */ /* 0x000fcc00078e02ff */
[----:B------:R-:W2:Y:S01]  /*498a0*/  LDC R8, c[0x0][0x278] ;  /* 0x00009e00ff087b82 */ /* 0x000ea20000000800 */
[----:B----4-:R-:W-:Y:S01]  /*498b0*/  IMAD R65, R70, 0x34c, RZ ;  /* 0x0000034c46417824 */ /* 0x010fe200078e02ff */
[-C--:B------:R-:W-:Y:S01]  /*498c0*/  LEA.HI.X.SX32 R49, R49, R3.reuse, 0x1, P4 ;  /* 0x0000000331317211 */ /* 0x080fe200020f0eff */
[----:B---3--:R-:W-:Y:S01]  /*498d0*/  IMAD R5, R63, 0x1a5, RZ ;  /* 0x000001a53f057824 */ /* 0x008fe200078e02ff */
[----:B------:R-:W-:Y:S02]  /*498e0*/  PRMT R67, R205, 0x7632, R67 ;  /* 0x00007632cd437816 */ /* 0x000fe40000000043 */
[----:B------:R-:W-:Y:S02]  /*498f0*/  IADD3 R46, P4, R65, R2, RZ ;  /* 0x00000002412e7210 */ /* 0x000fe40007f9e0ff */
[----:B------:R-:W3:Y:S01]  /*49900*/  LDC R63, c[0x0][0x278] ;  /* 0x00009e00ff3f7b82 */ /* 0x000ee20000000800 */
[----:B------:R4:W-:Y:S01]  /*49910*/  STG.E.U16 desc[UR60][R48.64], R67 ;  /* 0x0000004330007986 */ /* 0x0009e2000c10153c */
[----:B------:R-:W-:Y:S01]  /*49920*/  LEA.HI.X.SX32 R5, R5, R3, 0x1, P3 ;  /* 0x0000000305057211 */ /* 0x000fe200018f0eff */
[----:B0-----:R-:W-:Y:S01]  /*49930*/  IMAD R51, R51, 0x350, RZ ;  /* 0x0000035033337824 */ /* 0x001fe200078e02ff */
[----:B------:R-:W-:-:S02]  /*49940*/  PRMT R65, R206, 0x7632, R65 ;  /* 0x00007632ce417816 */ /* 0x000fc40000000041 */
[----:B------:R-:W-:Y:S01]  /*49950*/  LEA.HI.X.SX32 R47, R9, R3, 0x1, P4 ;  /* 0x00000003092f7211 */ /* 0x000fe200020f0eff */
[----:B------:R-:W-:Y:S01]  /*49960*/  IMAD R9, R50, 0x34e, RZ ;  /* 0x0000034e32097824 */ /* 0x000fe200078e02ff */
[----:B------:R-:W0:Y:S01]  /*49970*/  LDC R64, c[0x0][0x278] ;  /* 0x00009e00ff407b82 */ /* 0x000e220000000800 */
[----:B------:R2:W-:Y:S01]  /*49980*/  STG.E.U16 desc[UR60][R6.64], R206 ;  /* 0x000000ce06007986 */ /* 0x0005e2000c10153c */
[----:B-1----:R-:W-:-:S06]  /*49990*/  IMAD R53, R53, 0x354, RZ ;  /* 0x0000035435357824 */ /* 0x002fcc00078e02ff */
[----:B----4-:R-:W1:Y:S01]  /*499a0*/  LDC R48, c[0x0][0x278] ;  /* 0x00009e00ff307b82 */ /* 0x010e620000000800 */
[----:B------:R4:W-:Y:S01]  /*499b0*/  STG.E.U16 desc[UR60][R4.64], R65 ;  /* 0x0000004104007986 */ /* 0x0009e2000c10153c */
[----:B--2---:R-:W-:-:S06]  /*499c0*/  IMAD R7, R10, 0x1a7, RZ ;  /* 0x000001a70a077824 */ /* 0x004fcc00078e02ff */
[----:B------:R-:W2:Y:S01]  /*499d0*/  LDC R50, c[0x0][0x278] ;  /* 0x00009e00ff327b82 */ /* 0x000ea20000000800 */
[-C--:B------:R-:W-:Y:S02]  /*499e0*/  IADD3 R6, P0, R51, R2.reuse, RZ ;  /* 0x0000000233067210 */ /* 0x080fe40007f1e0ff */
[----:B----4-:R-:W-:Y:S01]  /*499f0*/  IADD3 R4, P3, R9, R2, RZ ;  /* 0x0000000209047210 */ /* 0x010fe20007f7e0ff */
[----:B------:R-:W-:-:S04]  /*49a00*/  IMAD R65, R52, 0x352, RZ ;  /* 0x0000035234417824 */ /* 0x000fc800078e02ff */
[----:B------:R-:W4:Y:S01]  /*49a10*/  LDC R51, c[0x0][0x278] ;  /* 0x00009e00ff337b82 */ /* 0x000f220000000800 */
[----:B------:R-:W-:Y:S01]  /*49a20*/  LEA.HI.X.SX32 R5, R7, R3, 0x1, P3 ;  /* 0x0000000307057211 */ /* 0x000fe200018f0eff */
[----:B------:R-:W-:Y:S01]  /*49a30*/  IMAD R9, R8, 0x1a9, RZ ;  /* 0x000001a908097824 */ /* 0x000fe200078e02ff */
[----:B------:R3:W-:Y:S01]  /*49a40*/  STG.E.U16 desc[UR60][R46.64], R207 ;  /* 0x000000cf2e007986 */ /* 0x0007e2000c10153c */
[----:B------:R-:W-:-:S04]  /*49a50*/  IADD3 R8, P3, R65, R2, RZ ;  /* 0x0000000241087210 */ /* 0x000fc80007f7e0ff */
[----:B------:R-:W4:Y:S01]  /*49a60*/  LDC R49, c[0x0][0x278] ;  /* 0x00009e00ff317b82 */ /* 0x000f220000000800 */
[----:B------:R-:W-:Y:S02]  /*49a70*/  PRMT R66, R207, 0x7632, R66 ;  /* 0x00007632cf427816 */ /* 0x000fe40000000042 */
[----:B------:R-:W-:Y:S02]  /*49a80*/  LEA.HI.X.SX32 R7, R14, R3, 0x1, P0 ;  /* 0x000000030e077211 */ /* 0x000fe400000f0eff */
[----:B---3--:R-:W-:-:S03]  /*49a90*/  IADD3 R46, P4, R53, R2, RZ ;  /* 0x00000002352e7210 */ /* 0x008fc60007f9e0ff */
[----:B------:R-:W3:Y:S01]  /*49aa0*/  LDC R52, c[0x0][0x278] ;  /* 0x00009e00ff347b82 */ /* 0x000ee20000000800 */
[-C--:B------:R-:W-:Y:S02]  /*49ab0*/  LEA.HI.X.SX32 R9, R9, R3.reuse, 0x1, P3 ;  /* 0x0000000309097211 */ /* 0x080fe400018f0eff */
[----:B------:R-:W-:Y:S02]  /*49ac0*/  PRMT R10, R208, 0x7632, R10 ;  /* 0x00007632d00a7816 */ /* 0x000fe4000000000a */
[----:B------:R-:W-:Y:S01]  /*49ad0*/  LEA.HI.X.SX32 R47, R15, R3, 0x1, P4 ;  /* 0x000000030f2f7211 */ /* 0x000fe200020f0eff */
[----:B------:R1:W-:Y:S02]  /*49ae0*/  STG.E.U16 desc[UR60][R4.64], R66 ;  /* 0x0000004204007986 */ /* 0x0003e4000c10153c */
[----:B------:R-:W3:Y:S02]  /*49af0*/  LDC R15, c[0x0][0x278] ;  /* 0x00009e00ff0f7b82 */ /* 0x000ee40000000800 */
[----:B------:R-:W-:Y:S01]  /*49b00*/  STG.E.U16 desc[UR60][R6.64], R208 ;  /* 0x000000d006007986 */ /* 0x000fe2000c10153c */
[----:B------:R-:W-:-:S03]  /*49b10*/  IMAD R65, R63, 0x356, RZ ;  /* 0x000003563f417824 */ /* 0x000fc600078e02ff */
[----:B------:R-:W-:Y:S02]  /*49b20*/  STG.E.U16 desc[UR60][R8.64], R10 ;  /* 0x0000000a08007986 */ /* 0x000fe4000c10153c */
[----:B------:R-:W3:Y:S02]  /*49b30*/  LDC R53, c[0x0][0x278] ;  /* 0x00009e00ff357b82 */ /* 0x000ee40000000800 */
[----:B------:R0:W-:Y:S01]  /*49b40*/  STG.E.U16 desc[UR60][R46.64], R209 ;  /* 0x000000d12e007986 */ /* 0x0001e2000c10153c */
[----:B-1----:R-:W-:Y:S01]  /*49b50*/  IMAD R5, R48, 0x1ab, RZ ;  /* 0x000001ab30057824 */ /* 0x002fe200078e02ff */
[----:B------:R-:W-:Y:S01]  /*49b60*/  IADD3 R4, P0, R65, R2, RZ ;  /* 0x0000000241047210 */ /* 0x000fe20007f1e0ff */
[----:B--2---:R-:W-:-:S03]  /*49b70*/  IMAD R67, R50, 0x358, RZ ;  /* 0x0000035832437824 */ /* 0x004fc600078e02ff */
[----:B------:R-:W1:Y:S08]  /*49b80*/  LDC R63, c[0x0][0x278] ;  /* 0x00009e00ff3f7b82 */ /* 0x000e700000000800 */
[----:B0-----:R-:W0:Y:S01]  /*49b90*/  LDC R46, c[0x0][0x278] ;  /* 0x00009e00ff2e7b82 */ /* 0x001e220000000800 */
[----:B------:R-:W-:Y:S01]  /*49ba0*/  IMAD R69, R64, 0x35a, RZ ;  /* 0x0000035a40457824 */ /* 0x000fe200078e02ff */
[----:B------:R-:W-:Y:S01]  /*49bb0*/  LEA.HI.X.SX32 R5, R5, R3, 0x1, P0 ;  /* 0x0000000305057211 */ /* 0x000fe200000f0eff */
[----:B----4-:R-:W-:Y:S01]  /*49bc0*/  IMAD R51, R51, 0x35c, RZ ;  /* 0x0000035c33337824 */ /* 0x010fe200078e02ff */
[----:B------:R-:W-:-:S02]  /*49bd0*/  PRMT R209, R209, 0x7632, R209 ;  /* 0x00007632d1d17816 */ /* 0x000fc400000000d1 */
[-C--:B------:R-:W-:Y:S02]  /*49be0*/  IADD3 R6, P3, R67, R2.reuse, RZ ;  /* 0x0000000243067210 */ /* 0x080fe40007f7e0ff */
[----:B------:R-:W2:Y:S01]  /*49bf0*/  LDC R10, c[0x0][0x278] ;  /* 0x00009e00ff0a7b82 */ /* 0x000ea20000000800 */
[----:B------:R-:W-:Y:S01]  /*49c00*/  IMAD R9, R49, 0x1ad, RZ ;  /* 0x000001ad31097824 */ /* 0x000fe200078e02ff */
[----:B------:R-:W-:Y:S01]  /*49c10*/  IADD3 R8, P4, R69, R2, RZ ;  /* 0x0000000245087210 */ /* 0x000fe20007f9e0ff */
[----:B------:R4:W-:Y:S01]  /*49c20*/  STG.E.U16 desc[UR60][R4.64], R209 ;  /* 0x000000d104007986 */ /* 0x0009e2000c10153c */
[----:B------:R-:W-:-:S04]  /*49c30*/  LEA.HI.X.SX32 R7, R12, R3, 0x1, P3 ;  /* 0x000000030c077211 */ /* 0x000fc800018f0eff */
[----:B------:R-:W2:Y:S01]  /*49c40*/  LDC R47, c[0x0][0x278] ;  /* 0x00009e00ff2f7b82 */ /* 0x000ea20000000800 */
[----:B---3--:R-:W-:Y:S01]  /*49c50*/  IMAD R65, R52, 0x35e, RZ ;  /* 0x0000035e34417824 */ /* 0x008fe200078e02ff */
[----:B------:R-:W-:-:S06]  /*49c60*/  LEA.HI.X.SX32 R9, R9, R3, 0x1, P4 ;  /* 0x0000000309097211 */ /* 0x000fcc00020f0eff */
[----:B------:R-:W3:Y:S01]  /*49c70*/  LDC R48, c[0x0][0x278] ;  /* 0x00009e00ff307b82 */ /* 0x000ee20000000800 */
[----:B----4-:R-:W-:Y:S02]  /*49c80*/  IADD3 R4, P3, R51, R2, RZ ;  /* 0x0000000233047210 */ /* 0x010fe40007f7e0ff */
[----:B------:R-:W-:-:S05]  /*49c90*/  PRMT R12, R210, 0x7632, R12 ;  /* 0x00007632d20c7816 */ /* 0x000fca000000000c */
[----:B------:R-:W4:Y:S01]  /*49ca0*/  LDC R14, c[0x0][0x278] ;  /* 0x00009e00ff0e7b82 */ /* 0x000f220000000800 */
[----:B------:R-:W-:Y:S01]  /*49cb0*/  LEA.HI.X.SX32 R5, R13, R3, 0x1, P3 ;  /* 0x000000030d057211 */ /* 0x000fe200018f0eff */
[----:B------:R1:W-:Y:S06]  /*49cc0*/  STG.E.U16 desc[UR60][R6.64], R210 ;  /* 0x000000d206007986 */ /* 0x0003ec000c10153c */
[----:B------:R-:W3:Y:S01]  /*49cd0*/  LDC R49, c[0x0][0x278] ;  /* 0x00009e00ff317b82 */ /* 0x000ee20000000800 */
[----:B------:R-:W-:Y:S02]  /*49ce0*/  IMAD R15, R15, 0x1af, RZ ;  /* 0x000001af0f0f7824 */ /* 0x000fe400078e02ff */
[----:B------:R-:W-:Y:S01]  /*49cf0*/  IMAD R53, R53, 0x360, RZ ;  /* 0x0000036035357824 */ /* 0x000fe200078e02ff */
[----:B------:R0:W-:Y:S01]  /*49d00*/  STG.E.U16 desc[UR60][R8.64], R12 ;  /* 0x0000000c08007986 */ /* 0x0001e2000c10153c */
[----:B-1----:R-:W-:-:S03]  /*49d10*/  IADD3 R6, P0, R65, R2, RZ ;  /* 0x0000000241067210 */ /* 0x002fc60007f1e0ff */
[----:B------:R-:W1:Y:S01]  /*49d20*/  LDC R50, c[0x0][0x278] ;  /* 0x00009e00ff327b82 */ /* 0x000e620000000800 */
[----:B------:R2:W-:Y:S01]  /*49d30*/  STG.E.U16 desc[UR60][R4.64], R211 ;  /* 0x000000d304007986 */ /* 0x0005e2000c10153c */
[----:B------:R-:W-:Y:S01]  /*49d40*/  LEA.HI.X.SX32 R7, R15, R3, 0x1, P0 ;  /* 0x000000030f077211 */ /* 0x000fe200000f0eff */
[----:B------:R-:W-:-:S05]  /*49d50*/  IMAD R63, R63, 0x362, RZ ;  /* 0x000003623f3f7824 */ /* 0x000fca00078e02ff */
[----:B------:R-:W1:Y:S01]  /*49d60*/  LDC R51, c[0x0][0x278] ;  /* 0x00009e00ff337b82 */ /* 0x000e620000000800 */
[----:B0-----:R-:W-:Y:S01]  /*49d70*/  IADD3 R8, P3, R53, R2, RZ ;  /* 0x0000000235087210 */ /* 0x001fe20007f7e0ff */
[----:B--2---:R-:W-:-:S06]  /*49d80*/  IMAD R5, R46, 0x364, RZ ;  /* 0x000003642e057824 */ /* 0x004fcc00078e02ff */
[----:B------:R-:W0:Y:S01]  /*49d90*/  LDC R46, c[0x0][0x278] ;  /* 0x00009e00ff2e7b82 */ /* 0x000e220000000800 */
[----:B------:R-:W-:Y:S02]  /*49da0*/  PRMT R53, R211, 0x7632, R53 ;  /* 0x00007632d3357816 */ /* 0x000fe40000000035 */
[----:B------:R-:W-:-:S05]  /*49db0*/  LEA.HI.X.SX32 R9, R17, R3, 0x1, P3 ;  /* 0x0000000311097211 */ /* 0x000fca00018f0eff */
[----:B------:R-:W2:Y:S01]  /*49dc0*/  LDC R15, c[0x0][0x278] ;  /* 0x00009e00ff0f7b82 */ /* 0x000ea20000000800 */
[----:B------:R-:W-:Y:S01]  /*49dd0*/  IMAD R13, R10, 0x1b1, RZ ;  /* 0x000001b10a0d7824 */ /* 0x000fe200078e02ff */
[-C--:B------:R-:W-:Y:S01]  /*49de0*/  IADD3 R12, P4, R63, R2.reuse, RZ ;  /* 0x000000023f0c7210 */ /* 0x080fe20007f9e0ff */
[----:B------:R4:W-:Y:S01]  /*49df0*/  STG.E.U16 desc[UR60][R6.64], R53 ;  /* 0x0000003506007986 */ /* 0x0009e2000c10153c */
[----:B------:R-:W-:Y:S01]  /*49e00*/  IADD3 R4, P3, R5, R2, RZ ;  /* 0x0000000205047210 */ /* 0x000fe20007f7e0ff */
[----:B------:R-:W-:Y:S02]  /*49e10*/  IMAD R47, R47, 0x366, RZ ;  /* 0x000003662f2f7824 */ /* 0x000fe400078e02ff */
[----:B------:R4:W-:Y:S01]  /*49e20*/  STG.E.U16 desc[UR60][R8.64], R212 ;  /* 0x000000d408007986 */ /* 0x0009e2000c10153c */
[----:B------:R-:W0:Y:S01]  /*49e30*/  LDC R10, c[0x0][0x278] ;  /* 0x00009e00ff0a7b82 */ /* 0x000e220000000800 */
[-C--:B------:R-:W-:Y:S02]  /*49e40*/  LEA.HI.X.SX32 R13, R13, R3.reuse, 0x1, P4 ;  /* 0x000000030d0d7211 */ /* 0x080fe400020f0eff */
[----:B------:R-:W-:Y:S01]  /*49e50*/  PRMT R63, R212, 0x7632, R63 ;  /* 0x00007632d43f7816 */ /* 0x000fe2000000003f */
[----:B---3--:R-:W-:Y:S01]  /*49e60*/  IMAD R49, R49, 0x36a, RZ ;  /* 0x0000036a31317824 */ /* 0x008fe200078e02ff */
[----:B------:R-:W-:Y:S01]  /*49e70*/  LEA.HI.X.SX32 R5, R18, R3, 0x1, P3 ;  /* 0x0000000312057211 */ /* 0x000fe200018f0eff */
[----:B----4-:R-:W-:-:S02]  /*49e80*/  IMAD R7, R14, 0x1b3, RZ ;  /* 0x000001b30e077824 */ /* 0x010fc400078e02ff */
[----:B------:R-:W3:Y:S01]  /*49e90*/  LDC R52, c[0x0][0x278] ;  /* 0x00009e00ff347b82 */ /* 0x000ee20000000800 */
[----:B------:R-:W-:Y:S01]  /*49ea0*/  IMAD R9, R48, 0x368, RZ ;  /* 0x0000036830097824 */ /* 0x000fe200078e02ff */
[-C--:B------:R-:W-:Y:S01]  /*49eb0*/  IADD3 R6, P0, R47, R2.reuse, RZ ;  /* 0x000000022f067210 */ /* 0x080fe20007f1e0ff */
[----:B------:R4:W-:Y:S03]  /*49ec0*/  STG.E.U16 desc[UR60][R12.64], R63 ;  /* 0x0000003f0c007986 */ /* 0x0009e6000c10153c */
[-C--:B------:R-:W-:Y:S01]  /*49ed0*/  IADD3 R8, P3, R9, R2.reuse, RZ ;  /* 0x0000000209087210 */ /* 0x080fe20007f7e0ff */
[----:B------:R4:W-:Y:S01]  /*49ee0*/  STG.E.U16 desc[UR60][R4.64], R213 ;  /* 0x000000d504007986 */ /* 0x0009e2000c10153c */
[-C--:B------:R-:W-:Y:S01]  /*49ef0*/  LEA.HI.X.SX32 R7, R7, R3.reuse, 0x1, P0 ;  /* 0x0000000307077211 */ /* 0x080fe200000f0eff */
[----:B------:R-:W3:Y:S01]  /*49f00*/  LDC R17, c[0x0][0x278] ;  /* 0x00009e00ff117b82 */ /* 0x000ee20000000800 */
[----:B------:R-:W-:Y:S01]  /*49f10*/  LEA.HI.X.SX32 R9, R16, R3, 0x1, P3 ;  /* 0x0000000310097211 */ /* 0x000fe200018f0eff */
[----:B-1----:R-:W-:Y:S01]  /*49f20*/  IMAD R51, R51, 0x36e, RZ ;  /* 0x0000036e33337824 */ /* 0x002fe200078e02ff */
[----:B----4-:R-:W-:Y:S01]  /*49f30*/  IADD3 R12, P4, R49, R2, RZ ;  /* 0x00000002310c7210 */ /* 0x010fe20007f9e0ff */
[----:B------:R-:W-:-:S04]  /*49f40*/  IMAD R49, R50, 0x36c, RZ ;  /* 0x0000036c32317824 */ /* 0x000fc800078e02ff */
[----:B------:R-:W1:Y:S01]  /*49f50*/  LDC R16, c[0x0][0x278] ;  /* 0x00009e00ff107b82 */ /* 0x000e620000000800 */
[----:B------:R-:W-:Y:S01]  /*49f60*/  PRMT R5, R213, 0x7632, R5 ;  /* 0x00007632d5057816 */ /* 0x000fe20000000005 */
[----:B--2---:R-:W-:Y:S01]  /*49f70*/  IMAD R15, R15, 0x1b7, RZ ;  /* 0x000001b70f0f7824 */ /* 0x004fe200078e02ff */
[----:B------:R-:W-:-:S03]  /*49f80*/  IADD3 R4, P3, R49, R2, RZ ;  /* 0x0000000231047210 */ /* 0x000fc60007f7e0ff */
[----:B------:R0:W-:Y:S02]  /*49f90*/  STG.E.U16 desc[UR60][R6.64], R5 ;  /* 0x0000000506007986 */ /* 0x0001e4000c10153c */
[----:B------:R-:W2:Y:S02]  /*49fa0*/  LDC R18, c[0x0][0x278] ;  /* 0x00009e00ff127b82 */ /* 0x000ea40000000800 */
[----:B------:R4:W-:Y:S06]  /*49fb0*/  STG.E.U16 desc[UR60][R8.64], R214 ;  /* 0x000000d608007986 */ /* 0x0009ec000c10153c */
[----:B------:R-:W2:Y:S01]  /*49fc0*/  LDC R47, c[0x0][0x278] ;  /* 0x00009e00ff2f7b82 */ /* 0x000ea20000000800 */
[----:B0-----:R-:W-:Y:S01]  /*49fd0*/  IMAD R7, R46, 0x370, RZ ;  /* 0x000003702e077824 */ /* 0x001fe200078e02ff */
[----:B------:R-:W-:-:S02]  /*49fe0*/  IADD3 R6, P0, R51, R2, RZ ;  /* 0x0000000233067210 */ /* 0x000fc40007f1e0ff */
[-C--:B------:R-:W-:Y:S02]  /*49ff0*/  LEA.HI.X.SX32 R5, R11, R3.reuse, 0x1, P3 ;  /* 0x000000030b057211 */ /* 0x080fe400018f0eff */
[----:B----4-:R-:W-:Y:S02]  /*4a000*/  IADD3 R8, P3, R7, R2, RZ ;  /* 0x0000000207087210 */ /* 0x010fe40007f7e0ff */
[----:B------:R-:W0:Y:S01]  /*4a010*/  LDC R14, c[0x0][0x278] ;  /* 0x00009e00ff0e7b82 */ /* 0x000e220000000800 */
[----:B------:R-:W-:Y:S01]  /*4a020*/  LEA.HI.X.SX32 R7, R15, R3, 0x1, P0 ;  /* 0x000000030f077211 */ /* 0x000fe200000f0eff */
[----:B------:R-:W-:-:S06]  /*4a030*/  IMAD R13, R10, 0x1b5, RZ ;  /* 0x000001b50a0d7824 */ /* 0x000fcc00078e02ff */
[----:B------:R-:W4:Y:S01]  /*4a040*/  LDC R15, c[0x0][0x278] ;  /* 0x00009e00ff0f7b82 */ /* 0x000f220000000800 */
[----:B------:R-:W-:Y:S02]  /*4a050*/  LEA.HI.X.SX32 R13, R13, R3, 0x1, P4 ;  /* 0x000000030d0d7211 */ /* 0x000fe400020f0eff */
[----:B------:R-:W-:Y:S01]  /*4a060*/  PRMT R10, R214, 0x7632, R10 ;  /* 0x00007632d60a7816 */ /* 0x000fe2000000000a */
[----:B---3--:R-:W-:Y:S02]  /*4a070*/  IMAD R9, R52, 0x372, RZ ;  /* 0x0000037234097824 */ /* 0x008fe400078e02ff */
[----:B------:R-:W-:Y:S02]  /*4a080*/  IMAD R11, R17, 0x1b9, RZ ;  /* 0x000001b9110b7824 */ /* 0x000fe400078e02ff */
[----:B------:R1:W-:Y:S01]  /*4a090*/  STG.E.U16 desc[UR60][R12.64], R10 ;  /* 0x0000000a0c007986 */ /* 0x0003e2000c10153c */
[----:B------:R-:W3:Y:S01]  /*4a0a0*/  LDC R17, c[0x0][0x278] ;  /* 0x00009e00ff117b82 */ /* 0x000ee20000000800 */
[----:B------:R-:W-:-:S02]  /*4a0b0*/  PRMT R46, R215, 0x7632, R46 ;  /* 0x00007632d72e7816 */ /* 0x000fc4000000002e */
[----:B------:R2:W-:Y:S01]  /*4a0c0*/  STG.E.U16 desc[UR60][R4.64], R215 ;  /* 0x000000d704007986 */ /* 0x0005e2000c10153c */
[----:B-1----:R-:W-:Y:S01]  /*4a0d0*/  IMAD R13, R16, 0x374, RZ ;  /* 0x00000374100d7824 */ /* 0x002fe200078e02ff */
[----:B------:R-:W-:-:S03]  /*4a0e0*/  IADD3 R10, P4, R9, R2, RZ ;  /* 0x00000002090a7210 */ /* 0x000fc60007f9e0ff */
[----:B------:R-:W1:Y:S01]  /*4a0f0*/  LDC R16, c[0x0][0x278] ;  /* 0x00009e00ff107b82 */ /* 0x000e620000000800 */
[-C--:B------:R-:W-:Y:S02]  /*4a100*/  LEA.HI.X.SX32 R9, R19, R3.reuse, 0x1, P3 ;  /* 0x0000000313097211 */ /* 0x080fe400018f0eff */
[----:B------:R-:W-:Y:S02]  /*4a110*/  LEA.HI.X.SX32 R11, R11, R3, 0x1, P4 ;  /* 0x000000030b0b7211 */ /* 0x000fe400020f0eff */
[----:B------:R-:W-:-:S03]  /*4a120*/  PRMT R19, R216, 0x7632, R19 ;  /* 0x00007632d8137816 */ /* 0x000fc60000000013 */
[----:B------:R-:W1:Y:S01]  /*4a130*/  LDC R12, c[0x0][0x278] ;  /* 0x00009e00ff0c7b82 */ /* 0x000e620000000800 */
[----:B------:R0:W-:Y:S01]  /*4a140*/  STG.E.U16 desc[UR60][R6.64], R46 ;  /* 0x0000002e06007986 */ /* 0x0001e2000c10153c */
[----:B--2---:R-:W-:-:S03]  /*4a150*/  IMAD R5, R18, 0x376, RZ ;  /* 0x0000037612057824 */ /* 0x004fc600078e02ff */
[----:B------:R-:W-:Y:S01]  /*4a160*/  STG.E.U16 desc[UR60][R8.64], R216 ;  /* 0x000000d808007986 */ /* 0x000fe2000c10153c */
[----:B------:R-:W-:Y:S02]  /*4a170*/  IMAD R47, R47, 0x378, RZ ;  /* 0x000003782f2f7824 */ /* 0x000fe400078e02ff */
[----:B------:R-:W2:Y:S01]  /*4a180*/  LDC R18, c[0x0][0x278] ;  /* 0x00009e00ff127b82 */ /* 0x000ea20000000800 */
[----:B------:R4:W-:Y:S01]  /*4a190*/  STG.E.U16 desc[UR60][R10.64], R19 ;  /* 0x000000130a007986 */ /* 0x0009e2000c10153c */
[-C--:B------:R-:W-:Y:S01]  /*4a1a0*/  IADD3 R4, P0, R13, R2.reuse, RZ ;  /* 0x000000020d047210 */ /* 0x080fe20007f1e0ff */
[----:B0-----:R-:W-:Y:S01]  /*4a1b0*/  IMAD R7, R14, 0x1bb, RZ ;  /* 0x000001bb0e077824 */ /* 0x001fe200078e02ff */
[----:B------:R-:W-:-:S04]  /*4a1c0*/  IADD3 R6, P3, R5, R2, RZ ;  /* 0x0000000205067210 */ /* 0x000fc80007f7e0ff */
[----:B----4-:R-:W0:Y:S01]  /*4a1d0*/  LDC R10, c[0x0][0x278] ;  /* 0x00009e00ff0a7b82 */ /* 0x010e220000000800 */
[----:B------:R-:W-:Y:S01]  /*4a1e0*/  IMAD R11, R15, 0x37a, RZ ;  /* 0x0000037a0f0b7824 */ /* 0x000fe200078e02ff */
[----:B------:R-:W-:-:S06]  /*4a1f0*/  IADD3 R8, P4, R47, R2, RZ ;  /* 0x000000022f087210 */ /* 0x000fcc0007f9e0ff */
[----:B------:R-:W4:Y:S01]  /*4a200*/  LDC R15, c[0x0][0x278] ;  /* 0x00009e00ff0f7b82 */ /* 0x000f220000000800 */
[----:B------:R-:W-:-:S07]  /*4a210*/  LEA.HI.X.SX32 R5, R26, R3, 0x1, P0 ;  /* 0x000000031a057211 */ /* 0x000fce00000f0eff */
[----:B------:R-:W0:Y:S01]  /*4a220*/  LDC R19, c[0x0][0x278] ;  /* 0x00009e00ff137b82 */ /* 0x000e220000000800 */
[-C--:B------:R-:W-:Y:S02]  /*4a230*/  LEA.HI.X.SX32 R7, R7, R3.reuse, 0x1, P3 ;  /* 0x0000000307077211 */ /* 0x080fe400018f0eff */
[----:B------:R-:W-:Y:S02]  /*4a240*/  PRMT R26, R217, 0x7632, R26 ;  /* 0x00007632d91a7816 */ /* 0x000fe4000000001a */
[----:B------:R-:W-:-:S03]  /*4a250*/  LEA.HI.X.SX32 R9, R24, R3, 0x1, P4 ;  /* 0x0000000318097211 */ /* 0x000fc600020f0eff */
[----:B------:R-:W0:Y:S01]  /*4a260*/  LDC R13, c[0x0][0x278] ;  /* 0x00009e00ff0d7b82 */ /* 0x000e220000000800 */
[----:B------:R1:W-:Y:S01]  /*4a270*/  STG.E.U16 desc[UR60][R4.64], R217 ;  /* 0x000000d904007986 */ /* 0x0003e2000c10153c */
[----:B---3--:R-:W-:-:S03]  /*4a280*/  IMAD R17, R17, 0x37c, RZ ;  /* 0x0000037c11117824 */ /* 0x008fc600078e02ff */
[----:B------:R3:W-:Y:S03]  /*4a290*/  STG.E.U16 desc[UR60][R6.64], R26 ;  /* 0x0000001a06007986 */ /* 0x0007e6000c10153c */
[----:B------:R-:W0:Y:S01]  /*4a2a0*/  LDC R24, c[0x0][0x278] ;  /* 0x00009e00ff187b82 */ /* 0x000e220000000800 */
[----:B-1----:R-:W-:-:S07]  /*4a2b0*/  IMAD R5, R12, 0x1bd, RZ ;  /* 0x000001bd0c057824 */ /* 0x002fce00078e02ff */
[----:B------:R-:W1:Y:S01]  /*4a2c0*/  LDC R14, c[0x0][0x278] ;  /* 0x00009e00ff0e7b82 */ /* 0x000e620000000800 */
[----:B---3--:R-:W-:Y:S01]  /*4a2d0*/  IMAD R7, R16, 0x37e, RZ ;  /* 0x0000037e10077824 */ /* 0x008fe200078e02ff */
[-C--:B------:R-:W-:Y:S02]  /*4a2e0*/  IADD3 R4, P3, R11, R2.reuse, RZ ;  /* 0x000000020b047210 */ /* 0x080fe40007f7e0ff */
[----:B------:R-:W-:-:S04]  /*4a2f0*/  IADD3 R6, P0, R17, R2, RZ ;  /* 0x0000000211067210 */ /* 0x000fc80007f1e0ff */
[----:B------:R-:W3:Y:S01]  /*4a300*/  LDC R16, c[0x0][0x278] ;  /* 0x00009e00ff107b82 */ /* 0x000ee20000000800 */
[----:B------:R0:W-:Y:S01]  /*4a310*/  STG.E.U16 desc[UR60][R8.64], R218 ;  /* 0x000000da08007986 */ /* 0x0001e2000c10153c */
[----:B------:R-:W-:Y:S02]  /*4a320*/  LEA.HI.X.SX32 R5, R5, R3, 0x1, P3 ;  /* 0x0000000305057211 */ /* 0x000fe400018f0eff */
[----:B------:R-:W-:-:S04]  /*4a330*/  PRMT R46, R218, 0x7632, R46 ;  /* 0x00007632da2e7816 */ /* 0x000fc8000000002e */
[----:B------:R-:W1:Y:S01]  /*4a340*/  LDC R17, c[0x0][0x278] ;  /* 0x00009e00ff117b82 */ /* 0x000e620000000800 */
[----:B--2---:R-:W-:Y:S02]  /*4a350*/  IMAD R11, R18, 0x380, RZ ;  /* 0x00000380120b7824 */ /* 0x004fe400078e02ff */
[----:B----4-:R-:W-:Y:S01]  /*4a360*/  IMAD R15, R15, 0x384, RZ ;  /* 0x000003840f0f7824 */ /* 0x010fe200078e02ff */
[----:B0-----:R-:W-:Y:S01]  /*4a370*/  IADD3 R8, P3, R7, R2, RZ ;  /* 0x0000000207087210 */ /* 0x001fe20007f7e0ff */
[----:B------:R-:W-:Y:S01]  /*4a380*/  IMAD R9, R10, 0x1bf, RZ ;  /* 0x000001bf0a097824 */ /* 0x000fe200078e02ff */
[-C--:B------:R-:W-:Y:S02]  /*4a390*/  LEA.HI.X.SX32 R7, R27, R3.reuse, 0x1, P0 ;  /* 0x000000031b077211 */ /* 0x080fe400000f0eff */
[----:B------:R-:W0:Y:S01]  /*4a3a0*/  LDC R18, c[0x0][0x278] ;  /* 0x00009e00ff127b82 */ /* 0x000e220000000800 */
[----:B------:R-:W-:Y:S01]  /*4a3b0*/  IMAD R27, R19, 0x382, RZ ;  /* 0x00000382131b7824 */ /* 0x000fe200078e02ff */
[----:B------:R-:W-:Y:S01]  /*4a3c0*/  STG.E.U16 desc[UR60][R4.64], R46 ;  /* 0x0000002e04007986 */ /* 0x000fe2000c10153c */
[----:B------:R-:W-:-:S03]  /*4a3d0*/  LEA.HI.X.SX32 R9, R9, R3, 0x1, P3 ;  /* 0x0000000309097211 */ /* 0x000fc600018f0eff */
[----:B------:R2:W-:Y:S02]  /*4a3e0*/  STG.E.U16 desc[UR60][R6.64], R219 ;  /* 0x000000db06007986 */ /* 0x0005e4000c10153c */
[----:B------:R-:W4:Y:S01]  /*4a3f0*/  LDC R19, c[0x0][0x278] ;  /* 0x00009e00ff137b82 */ /* 0x000f220000000800 */
[----:B------:R-:W-:Y:S02]  /*4a400*/  IADD3 R10, P4, R11, R2, RZ ;  /* 0x000000020b0a7210 */ /* 0x000fe40007f9e0ff */
[----:B------:R-:W-:-:S05]  /*4a410*/  PRMT R26, R219, 0x7632, R26 ;  /* 0x00007632db1a7816 */ /* 0x000fca000000001a */
[----:B------:R-:W0:Y:S01]  /*4a420*/  LDC R12, c[0x0][0x278] ;  /* 0x00009e00ff0c7b82 */ /* 0x000e220000000800 */
[----:B--2---:R-:W-:Y:S01]  /*4a430*/  IADD3 R6, P3, R15, R2, RZ ;  /* 0x000000020f067210 */ /* 0x004fe20007f7e0ff */
[----:B------:R-:W-:Y:S01]  /*4a440*/  IMAD R5, R13, 0x1c1, RZ ;  /* 0x000001c10d057824 */ /* 0x000fe200078e02ff */
[-C--:B------:R-:W-:Y:S01]  /*4a450*/  LEA.HI.X.SX32 R11, R28, R3.reuse, 0x1, P4 ;  /* 0x000000031c0b7211 */ /* 0x080fe200020f0eff */
[----:B------:R-:W-:Y:S01]  /*4a460*/  IMAD R47, R24, 0x386, RZ ;  /* 0x00000386182f7824 */ /* 0x000fe200078e02ff */
[----:B------:R-:W-:-:S03]  /*4a470*/  LEA.HI.X.SX32 R7, R20, R3, 0x1, P3 ;  /* 0x0000000314077211 */ /* 0x000fc600018f0eff */
[----:B------:R-:W2:Y:S01]  /*4a480*/  LDC R13, c[0x0][0x278] ;  /* 0x00009e00ff0d7b82 */ /* 0x000ea20000000800 */
[----:B------:R1:W-:Y:S01]  /*4a490*/  STG.E.U16 desc[UR60][R8.64], R26 ;  /* 0x0000001a08007986 */ /* 0x0003e2000c10153c */
[----:B------:R-:W-:Y:S01]  /*4a4a0*/  IADD3 R4, P0, R27, R2, RZ ;  /* 0x000000021b047210 */ /* 0x000fe20007f1e0ff */
[----:B---3--:R-:W-:-:S05]  /*4a4b0*/  IMAD R27, R16, 0x388, RZ ;  /* 0x00000388101b7824 */ /* 0x008fca00078e02ff */
[----:B------:R-:W3:Y:S01]  /*4a4c0*/  LDC R20, c[0x0][0x278] ;  /* 0x00009e00ff147b82 */ /* 0x000ee20000000800 */
[----:B------:R4:W-:Y:S01]  /*4a4d0*/  STG.E.U16 desc[UR60][R10.64], R220 ;  /* 0x000000dc0a007986 */ /* 0x0009e2000c10153c */
[----:B------:R-:W-:Y:S01]  /*4a4e0*/  LEA.HI.X.SX32 R5, R5, R3, 0x1, P0 ;  /* 0x0000000305057211 */ /* 0x000fe200000f0eff */
[----:B-1----:R-:W-:Y:S01]  /*4a4f0*/  IMAD R9, R14, 0x1c3, RZ ;  /* 0x000001c30e097824 */ /* 0x002fe200078e02ff */
[----:B------:R-:W-:-:S04]  /*4a500*/  IADD3 R8, P4, R47, R2, RZ ;  /* 0x000000022f087210 */ /* 0x000fc80007f9e0ff */
[----:B------:R-:W1:Y:S01]  /*4a510*/  LDC R24, c[0x0][0x278] ;  /* 0x00009e00ff187b82 */ /* 0x000e620000000800 */
[----:B------:R-:W-:Y:S01]  /*4a520*/  IMAD R17, R17, 0x38a, RZ ;  /* 0x0000038a11117824 */ /* 0x000fe200078e02ff */
[----:B------:R-:W-:Y:S02]  /*4a530*/  LEA.HI.X.SX32 R9, R9, R3, 0x1, P4 ;  /* 0x0000000309097211 */ /* 0x000fe400020f0eff */
[----:B----4-:R-:W-:-:S04]  /*4a540*/  PRMT R220, R220, 0x7632, R220 ;  /* 0x00007632dcdc7816 */ /* 0x010fc800000000dc */
[----:B------:R-:W4:Y:S01]  /*4a550*/  LDC R16, c[0x0][0x278] ;  /* 0x00009e00ff107b82 */ /* 0x000f220000000800 */
[----:B------:R-:W-:Y:S01]  /*4a560*/  PRMT R10, R221, 0x7632, R10 ;  /* 0x00007632dd0a7816 */ /* 0x000fe2000000000a */
[----:B------:R0:W-:Y:S06]  /*4a570*/  STG.E.U16 desc[UR60][R4.64], R220 ;  /* 0x000000dc04007986 */ /* 0x0001ec000c10153c */
[----:B------:R-:W4:Y:S01]  /*4a580*/  LDC R26, c[0x0][0x278] ;  /* 0x00009e00ff1a7b82 */ /* 0x000f220000000800 */
[----:B------:R2:W-:Y:S07]  /*4a590*/  STG.E.U16 desc[UR60][R6.64], R221 ;  /* 0x000000dd06007986 */ /* 0x0005ee000c10153c */
[----:B------:R-:W1:Y:S01]  /*4a5a0*/  LDC R14, c[0x0][0x278] ;  /* 0x00009e00ff0e7b82 */ /* 0x000e620000000800 */
[----:B------:R3:W-:Y:S01]  /*4a5b0*/  STG.E.U16 desc[UR60][R8.64], R10 ;  /* 0x0000000a08007986 */ /* 0x0007e2000c10153c */
[----:B0-----:R-:W-:-:S06]  /*4a5c0*/  IADD3 R4, P3, R27, R2, RZ ;  /* 0x000000021b047210 */ /* 0x001fcc0007f7e0ff */
[----:B------:R-:W0:Y:S01]  /*4a5d0*/  LDC R15, c[0x0][0x278] ;  /* 0x00009e00ff0f7b82 */ /* 0x000e220000000800 */
[----:B--2---:R-:W-:Y:S01]  /*4a5e0*/  IADD3 R6, P0, R17, R2, RZ ;  /* 0x0000000211067210 */ /* 0x004fe20007f1e0ff */
[----:B------:R-:W-:Y:S02]  /*4a5f0*/  IMAD R19, R19, 0x38e, RZ ;  /* 0x0000038e13137824 */ /* 0x000fe400078e02ff */
[----:B---3--:R-:W-:-:S04]  /*4a600*/  IMAD R9, R18, 0x38c, RZ ;  /* 0x0000038c12097824 */ /* 0x008fc800078e02ff */
[----:B------:R-:W2:Y:S01]  /*4a610*/  LDC R17, c[0x0][0x278] ;  /* 0x00009e00ff117b82 */ /* 0x000ea20000000800 */
[----:B------:R-:W-:Y:S01]  /*4a620*/  IMAD R11, R12, 0x1c5, RZ ;  /* 0x000001c50c0b7824 */ /* 0x000fe200078e02ff */
[----:B------:R-:W-:Y:S02]  /*4a630*/  LEA.HI.X.SX32 R5, R21, R3, 0x1, P3 ;  /* 0x0000000315057211 */ /* 0x000fe400018f0eff */
[----:B------:R-:W-:-:S04]  /*4a640*/  IADD3 R8, P3, R9, R2, RZ ;  /* 0x0000000209087210 */ /* 0x000fc80007f7e0ff */
[----:B------:R-:W3:Y:S01]  /*4a650*/  LDC R18, c[0x0][0x278] ;  /* 0x00009e00ff127b82 */ /* 0x000ee20000000800 */
[----:B------:R-:W-:Y:S01]  /*4a660*/  IADD3 R10, P4, R19, R2, RZ ;  /* 0x00000002130a7210 */ /* 0x000fe20007f9e0ff */
[----:B------:R-:W-:Y:S01]  /*4a670*/  IMAD R13, R13, 0x1c7, RZ ;  /* 0x000001c70d0d7824 */ /* 0x000fe200078e02ff */
[----:B------:R-:W-:Y:S01]  /*4a680*/  LEA.HI.X.SX32 R7, R11, R3, 0x1, P0 ;  /* 0x000000030b077211 */ /* 0x000fe200000f0eff */
[----:B------:R-:W-:Y:S01]  /*4a690*/  IMAD R21, R20, 0x390, RZ ;  /* 0x0000039014157824 */ /* 0x000fe200078e02ff */
[----:B------:R-:W-:-:S03]  /*4a6a0*/  PRMT R27, R222, 0x7632, R27 ;  /* 0x00007632de1b7816 */ /* 0x000fc6000000001b */
[----:B------:R-:W3:Y:S01]  /*4a6b0*/  LDC R19, c[0x0][0x278] ;  /* 0x00009e00ff137b82 */ /* 0x000ee20000000800 */
[-C--:B------:R-:W-:Y:S01]  /*4a6c0*/  LEA.HI.X.SX32 R9, R30, R3.reuse, 0x1, P3 ;  /* 0x000000031e097211 */ /* 0x080fe200018f0eff */
[----:B------:R4:W-:Y:S01]  /*4a6d0*/  STG.E.U16 desc[UR60][R4.64], R222 ;  /* 0x000000de04007986 */ /* 0x0009e2000c10153c */
[----:B------:R-:W-:Y:S02]  /*4a6e0*/  LEA.HI.X.SX32 R11, R13, R3, 0x1, P4 ;  /* 0x000000030d0b7211 */ /* 0x000fe400020f0eff */
[----:B------:R-:W-:Y:S01]  /*4a6f0*/  PRMT R28, R223, 0x7632, R28 ;  /* 0x00007632df1c7816 */ /* 0x000fe2000000001c */
[----:B------:R4:W-:Y:S01]  /*4a700*/  STG.E.U16 desc[UR60][R6.64], R27 ;  /* 0x0000001b06007986 */ /* 0x0009e2000c10153c */
[----:B-1----:R-:W-:Y:S01]  /*4a710*/  IMAD R13, R14, 0x1c9, RZ ;  /* 0x000001c90e0d7824 */ /* 0x002fe200078e02ff */
[----:B------:R-:W1:Y:S02]  /*4a720*/  LDC R12, c[0x0][0x278] ;  /* 0x00009e00ff0c7b82 */ /* 0x000e640000000800 */
[----:B------:R0:W-:Y:S01]  /*4a730*/  STG.E.U16 desc[UR60][R8.64], R223 ;  /* 0x000000df08007986 */ /* 0x0001e2000c10153c */
[----:B----4-:R-:W-:Y:S01]  /*4a740*/  IMAD R5, R24, 0x392, RZ ;  /* 0x0000039218057824 */ /* 0x010fe200078e02ff */
[----:B------:R-:W-:Y:S01]  /*4a750*/  IADD3 R4, P3, R21, R2, RZ ;  /* 0x0000000215047210 */ /* 0x000fe20007f7e0ff */
[----:B------:R-:W-:-:S03]  /*4a760*/  IMAD R7, R16, 0x394, RZ ;  /* 0x0000039410077824 */ /* 0x000fc600078e02ff */
[-C--:B------:R-:W-:Y:S01]  /*4a770*/  IADD3 R6, P0, R5, R2.reuse, RZ ;  /* 0x0000000205067210 */ /* 0x080fe20007f1e0ff */
[----:B0-----:R-:W-:Y:S01]  /*4a780*/  IMAD R9, R26, 0x396, RZ ;  /* 0x000003961a097824 */ /* 0x001fe200078e02ff */
[----:B------:R0:W-:Y:S01]  /*4a790*/  STG.E.U16 desc[UR60][R10.64], R28 ;  /* 0x0000001c0a007986 */ /* 0x0001e2000c10153c */
[-C--:B------:R-:W-:Y:S01]  /*4a7a0*/  LEA.HI.X.SX32 R5, R29, R3.reuse, 0x1, P3 ;  /* 0x000000031d057211 */ /* 0x080fe200018f0eff */
[----:B------:R-:W4:Y:S01]  /*4a7b0*/  LDC R16, c[0x0][0x278] ;  /* 0x00009e00ff107b82 */ /* 0x000f220000000800 */
[-C--:B------:R-:W-:Y:S02]  /*4a7c0*/  IADD3 R8, P3, R7, R2.reuse, RZ ;  /* 0x0000000207087210 */ /* 0x080fe40007f7e0ff */
[----:B------:R-:W-:Y:S01]  /*4a7d0*/  LEA.HI.X.SX32 R7, R13, R3, 0x1, P0 ;  /* 0x000000030d077211 */ /* 0x000fe200000f0eff */
[----:B------:R2:W-:Y:S01]  /*4a7e0*/  STG.E.U16 desc[UR60][R4.64], R224 ;  /* 0x000000e004007986 */ /* 0x0005e2000c10153c */
[----:B------:R-:W-:Y:S02]  /*4a7f0*/  PRMT R14, R224, 0x7632, R14 ;  /* 0x00007632e00e7816 */ /* 0x000fe4000000000e */
[----:B------:R-:W-:Y:S01]  /*4a800*/  PRMT R20, R225, 0x7632, R20 ;  /* 0x00007632e1147816 */ /* 0x000fe20000000014 */
[----:B------:R-:W4:Y:S01]  /*4a810*/  LDC R13, c[0x0][0x278] ;  /* 0x00009e00ff0d7b82 */ /* 0x000f220000000800 */
[----:B0-----:R-:W-:Y:S01]  /*4a820*/  IMAD R11, R15, 0x1cb, RZ ;  /* 0x000001cb0f0b7824 */ /* 0x001fe200078e02ff */
[----:B------:R-:W-:-:S02]  /*4a830*/  IADD3 R10, P4, R9, R2, RZ ;  /* 0x00000002090a7210 */ /* 0x000fc40007f9e0ff */
[----:B------:R-:W-:-:S04]  /*4a840*/  LEA.HI.X.SX32 R9, R31, R3, 0x1, P3 ;  /* 0x000000031f097211 */ /* 0x000fc800018f0eff */
[----:B------:R-:W0:Y:S01]  /*4a850*/  LDC R15, c[0x0][0x278] ;  /* 0x00009e00ff0f7b82 */ /* 0x000e220000000800 */
[----:B------:R-:W-:Y:S01]  /*4a860*/  LEA.HI.X.SX32 R11, R11, R3, 0x1, P4 ;  /* 0x000000030b0b7211 */ /* 0x000fe200020f0eff */
[----:B--2---:R-:W-:Y:S01]  /*4a870*/  IMAD R5, R17, 0x398, RZ ;  /* 0x0000039811057824 */ /* 0x004fe200078e02ff */
[----:B------:R2:W-:Y:S01]  /*4a880*/  STG.E.U16 desc[UR60][R6.64], R14 ;  /* 0x0000000e06007986 */ /* 0x0005e2000c10153c */
[----:B---3--:R-:W-:-:S04]  /*4a890*/  IMAD R21, R18, 0x39a, RZ ;  /* 0x0000039a12157824 */ /* 0x008fc800078e02ff */
[----:B------:R-:W3:Y:S01]  /*4a8a0*/  LDC R17, c[0x0][0x278] ;  /* 0x00009e00ff117b82 */ /* 0x000ee20000000800 */
[----:B------:R1:W-:Y:S01]  /*4a8b0*/  STG.E.U16 desc[UR60][R8.64], R225 ;  /* 0x000000e108007986 */ /* 0x0003e2000c10153c */
[----:B------:R-:W-:-:S03]  /*4a8c0*/  IMAD R19, R19, 0x39c, RZ ;  /* 0x0000039c13137824 */ /* 0x000fc600078e02ff */
[----:B------:R1:W-:Y:S03]  /*4a8d0*/  STG.E.U16 desc[UR60][R10.64], R20 ;  /* 0x000000140a007986 */ /* 0x0003e6000c10153c */
[----:B------:R-:W3:Y:S01]  /*4a8e0*/  LDC R18, c[0x0][0x278] ;  /* 0x00009e00ff127b82 */ /* 0x000ee20000000800 */
[----:B------:R-:W-:Y:S02]  /*4a8f0*/  IADD3 R4, P0, R5, R2, RZ ;  /* 0x0000000205047210 */ /* 0x000fe40007f1e0ff */
[----:B------:R-:W-:-:S05]  /*4a900*/  PRMT R24, R227, 0x7632, R24 ;  /* 0x00007632e3187816 */ /* 0x000fca0000000018 */
[----:B--2---:R-:W2:Y:S01]  /*4a910*/  LDC R14, c[0x0][0x278] ;  /* 0x00009e00ff0e7b82 */ /* 0x004ea20000000800 */
[----:B-1----:R-:W-:-:S07]  /*4a920*/  IADD3 R8, P4, R19, R2, RZ ;  /* 0x0000000213087210 */ /* 0x002fce0007f9e0ff */
[----:B------:R-:W1:Y:S01]  /*4a930*/  LDC R10, c[0x0][0x278] ;  /* 0x00009e00ff0a7b82 */ /* 0x000e620000000800 */
[----:B------:R-:W-:Y:S01]  /*4a940*/  IMAD R7, R12, 0x1cd, RZ ;  /* 0x000001cd0c077824 */ /* 0x000fe200078e02ff */
[----:B------:R-:W-:-:S06]  /*4a950*/  LEA.HI.X.SX32 R5, R22, R3, 0x1, P0 ;  /* 0x0000000316057211 */ /* 0x000fcc00000f0eff */
[----:B------:R-:W2:Y:S01]  /*4a960*/  LDC R19, c[0x0][0x278] ;  /* 0x00009e00ff137b82 */ /* 0x000ea20000000800 */
[----:B------:R-:W-:Y:S01]  /*4a970*/  IADD3 R6, P3, R21, R2, RZ ;  /* 0x0000000215067210 */ /* 0x000fe20007f7e0ff */
[----:B0-----:R-:W-:Y:S01]  /*4a980*/  IMAD R11, R15, 0x39e, RZ ;  /* 0x0000039e0f0b7824 */ /* 0x001fe200078e02ff */
[----:B------:R-:W-:Y:S01]  /*4a990*/  PRMT R22, R226, 0x7632, R22 ;  /* 0x00007632e2167816 */ /* 0x000fe20000000016 */
[----:B------:R0:W-:Y:S01]  /*4a9a0*/  STG.E.U16 desc[UR60][R4.64], R226 ;  /* 0x000000e204007986 */ /* 0x0001e2000c10153c */
[----:B------:R-:W-:-:S03]  /*4a9b0*/  LEA.HI.X.SX32 R7, R7, R3, 0x1, P3 ;  /* 0x0000000307077211 */ /* 0x000fc600018f0eff */
[----:B------:R-:W2:Y:S01]  /*4a9c0*/  LDC R20, c[0x0][0x278] ;  /* 0x00009e00ff147b82 */ /* 0x000ea20000000800 */
[----:B------:R-:W-:Y:S01]  /*4a9d0*/  LEA.HI.X.SX32 R9, R34, R3, 0x1, P4 ;  /* 0x0000000322097211 */ /* 0x000fe200020f0eff */
[----:B----4-:R-:W-:Y:S02]  /*4a9e0*/  IMAD R21, R16, 0x3a0, RZ ;  /* 0x000003a010157824 */ /* 0x010fe400078e02ff */
[----:B---3--:R-:W-:-:S04]  /*4a9f0*/  IMAD R17, R17, 0x3a2, RZ ;  /* 0x000003a211117824 */ /* 0x008fc800078e02ff */
[----:B------:R-:W3:Y:S01]  /*4aa00*/  LDC R15, c[0x0][0x278] ;  /* 0x00009e00ff0f7b82 */ /* 0x000ee20000000800 */
[----:B0-----:R-:W-:Y:S01]  /*4aa10*/  IMAD R5, R13, 0x1cf, RZ ;  /* 0x000001cf0d057824 */ /* 0x001fe200078e02ff */
[----:B------:R-:W-:Y:S01]  /*4aa20*/  IADD3 R4, P3, R11, R2, RZ ;  /* 0x000000020b047210 */ /* 0x000fe20007f7e0ff */
[----:B------:R-:W-:Y:S01]  /*4aa30*/  IMAD R11, R18, 0x3a4, RZ ;  /* 0x000003a4120b7824 */ /* 0x000fe200078e02ff */
[----:B------:R0:W-:Y:S04]  /*4aa40*/  STG.E.U16 desc[UR60][R6.64], R22 ;  /* 0x0000001606007986 */ /* 0x0001e8000c10153c */
[----:B------:R-:W4:Y:S01]  /*4aa50*/  LDC R12, c[0x0][0x278] ;  /* 0x00009e00ff0c7b82 */ /* 0x000f220000000800 */
[----:B------:R1:W-:Y:S01]  /*4aa60*/  STG.E.U16 desc[UR60][R8.64], R227 ;  /* 0x000000e308007986 */ /* 0x0003e2000c10153c */
[----:B------:R-:W-:-:S02]  /*4aa70*/  LEA.HI.X.SX32 R5, R5, R3, 0x1, P3 ;  /* 0x0000000305057211 */ /* 0x000fc400018f0eff */
[----:B0-----:R-:W-:-:S04]  /*4aa80*/  IADD3 R6, P0, R21, R2, RZ ;  /* 0x0000000215067210 */ /* 0x001fc80007f1e0ff */
[----:B------:R-:W0:Y:S01]  /*4aa90*/  LDC R16, c[0x0][0x278] ;  /* 0x00009e00ff107b82 */ /* 0x000e220000000800 */
[----:B-1----:R-:W-:Y:S01]  /*4aaa0*/  IMAD R9, R10, 0x1d1, RZ ;  /* 0x000001d10a097824 */ /* 0x002fe200078e02ff */
[-C--:B------:R-:W-:Y:S02]  /*4aab0*/  IADD3 R8, P3, R17, R2.reuse, RZ ;  /* 0x0000000211087210 */ /* 0x080fe40007f7e0ff */
[----:B------:R-:W-:-:S04]  /*4aac0*/  IADD3 R10, P4, R11, R2, RZ ;  /* 0x000000020b0a7210 */ /* 0x000fc80007f9e0ff */
[----:B------:R-:W1:Y:S01]  /*4aad0*/  LDC R17, c[0x0][0x278] ;  /* 0x00009e00ff117b82 */ /* 0x000e620000000800 */
[-C--:B------:R-:W-:Y:S02]  /*4aae0*/  LEA.HI.X.SX32 R7, R32, R3.reuse, 0x1, P0 ;  /* 0x0000000320077211 */ /* 0x080fe400000f0eff */
[-C--:B------:R-:W-:Y:S02]  /*4aaf0*/  LEA.HI.X.SX32 R9, R9, R3.reuse, 0x1, P3 ;  /* 0x0000000309097211 */ /* 0x080fe400018f0eff */
[----:B------:R-:W-:Y:S01]  /*4ab00*/  PRMT R22, R228, 0x7632, R22 ;  /* 0x00007632e4167816 */ /* 0x000fe20000000016 */
[----:B--2---:R-:W-:Y:S01]  /*4ab10*/  IMAD R21, R19, 0x3a6, RZ ;  /* 0x000003a613157824 */ /* 0x004fe200078e02ff */
[----:B------:R-:W-:Y:S01]  /*4ab20*/  LEA.HI.X.SX32 R11, R33, R3, 0x1, P4 ;  /* 0x00000003210b7211 */ /* 0x000fe200020f0eff */
[----:B------:R-:W-:Y:S01]  /*4ab30*/  STG.E.U16 desc[UR60][R4.64], R24 ;  /* 0x0000001804007986 */ /* 0x000fe2000c10153c */
[----:B------:R-:W2:Y:S03]  /*4ab40*/  LDC R19, c[0x0][0x278] ;  /* 0x00009e00ff137b82 */ /* 0x000ea60000000800 */
[----:B------:R-:W-:Y:S04]  /*4ab50*/  STG.E.U16 desc[UR60][R6.64], R228 ;  /* 0x000000e406007986 */ /* 0x000fe8000c10153c */
[----:B------:R-:W-:Y:S01]  /*4ab60*/  STG.E.U16 desc[UR60][R8.64], R22 ;  /* 0x0000001608007986 */ /* 0x000fe2000c10153c */
[----:B------:R-:W2:Y:S03]  /*4ab70*/  LDC R18, c[0x0][0x278] ;  /* 0x00009e00ff127b82 */ /* 0x000ea60000000800 */
[----:B------:R4:W-:Y:S01]  /*4ab80*/  STG.E.U16 desc[UR60][R10.64], R229 ;  /* 0x000000e50a007986 */ /* 0x0009e2000c10153c */
[----:B------:R-:W-:-:S04]  /*4ab90*/  IMAD R27, R20, 0x3aa, RZ ;  /* 0x000003aa141b7824 */ /* 0x000fc800078e02ff */
[----:B------:R-:W2:Y:S01]  /*4aba0*/  LDC R13, c[0x0][0x278] ;  /* 0x00009e00ff0d7b82 */ /* 0x000ea20000000800 */
[----:B---3--:R-:W-:-:S07]  /*4abb0*/  IMAD R15, R15, 0x3a8, RZ ;  /* 0x000003a80f0f7824 */ /* 0x008fce00078e02ff */
[----:B----4-:R-:W3:Y:S01]  /*4abc0*/  LDC R10, c[0x0][0x278] ;  /* 0x00009e00ff0a7b82 */ /* 0x010ee20000000800 */
[----:B------:R-:W-:Y:S01]  /*4abd0*/  IMAD R5, R12, 0x1d3, RZ ;  /* 0x000001d30c057824 */ /* 0x000fe200078e02ff */
[----:B------:R-:W-:-:S06]  /*4abe0*/  IADD3 R4, P0, R21, R2, RZ ;  /* 0x0000000215047210 */ /* 0x000fcc0007f1e0ff */
[----:B------:R-:W4:Y:S01]  /*4abf0*/  LDC R20, c[0x0][0x278] ;  /* 0x00009e00ff147b82 */ /* 0x000f220000000800 */
[-C--:B------:R-:W-:Y:S01]  /*4ac00*/  IADD3 R6, P3, R15, R2.reuse, RZ ;  /* 0x000000020f067210 */ /* 0x080fe20007f7e0ff */
[----:B------:R-:W-:Y:S01]  /*4ac10*/  IMAD R9, R14, 0x1d5, RZ ;  /* 0x000001d50e097824 */ /* 0x000fe200078e02ff */
[----:B------:R-:W-:Y:S01]  /*4ac20*/  IADD3 R8, P4, R27, R2, RZ ;  /* 0x000000021b087210 */ /* 0x000fe20007f9e0ff */
[----:B0-----:R-:W-:Y:S01]  /*4ac30*/  IMAD R15, R16, 0x3ac, RZ ;  /* 0x000003ac100f7824 */ /* 0x001fe200078e02ff */
[-C--:B------:R-:W-:Y:S02]  /*4ac40*/  LEA.HI.X.SX32 R5, R5, R3.reuse, 0x1, P0 ;  /* 0x0000000305057211 */ /* 0x080fe400000f0eff */
[----:B------:R-:W-:Y:S01]  /*4ac50*/  PRMT R229, R229, 0x7632, R229 ;  /* 0x00007632e5e57816 */ /* 0x000fe200000000e5 */
[----:B------:R-:W0:Y:S01]  /*4ac60*/  LDC R21, c[0x0][0x278] ;  /* 0x00009e00ff157b82 */ /* 0x000e220000000800 */
[-C--:B------:R-:W-:Y:S01]  /*4ac70*/  LEA.HI.X.SX32 R7, R23, R3.reuse, 0x1, P3 ;  /* 0x0000000317077211 */ /* 0x080fe200018f0eff */
[----:B-1----:R-:W-:Y:S01]  /*4ac80*/  IMAD R17, R17, 0x3ae, RZ ;  /* 0x000003ae11117824 */ /* 0x002fe200078e02ff */
[----:B------:R-:W-:Y:S01]  /*4ac90*/  LEA.HI.X.SX32 R9, R9, R3, 0x1, P4 ;  /* 0x0000000309097211 */ /* 0x000fe200020f0eff */
[----:B------:R1:W-:Y:S01]  /*4aca0*/  STG.E.U16 desc[UR60][R4.64], R229 ;  /* 0x000000e504007986 */ /* 0x0003e2000c10153c */
[----:B------:R-:W-:-:S03]  /*4acb0*/  PRMT R14, R230, 0x7632, R14 ;  /* 0x00007632e60e7816 */ /* 0x000fc6000000000e */
[----:B------:R-:W0:Y:S01]  /*4acc0*/  LDC R16, c[0x0][0x278] ;  /* 0x00009e00ff107b82 */ /* 0x000e220000000800 */
[----:B------:R1:W-:Y:S01]  /*4acd0*/  STG.E.U16 desc[UR60][R6.64], R230 ;  /* 0x000000e606007986 */ /* 0x0003e2000c10153c */
[----:B--2---:R-:W-:-:S03]  /*4ace0*/  IMAD R19, R19, 0x3b2, RZ ;  /* 0x000003b213137824 */ /* 0x004fc600078e02ff */
[----:B------:R2:W-:Y:S03]  /*4acf0*/  STG.E.U16 desc[UR60][R8.64], R14 ;  /* 0x0000000e08007986 */ /* 0x0005e6000c10153c */
[----:B------:R-:W0:Y:S01]  /*4ad00*/  LDC R12, c[0x0][0x278] ;  /* 0x00009e00ff0c7b82 */ /* 0x000e220000000800 */
[-C--:B-1----:R-:W-:Y:S02]  /*4ad10*/  IADD3 R4, P3, R15, R2.reuse, RZ ;  /* 0x000000020f047210 */ /* 0x082fe40007f7e0ff */
[----:B------:R-:W-:-:S05]  /*4ad20*/  IADD3 R6, P0, R17, R2, RZ ;  /* 0x0000000211067210 */ /* 0x000fca0007f1e0ff */
[----:B------:R-:W1:Y:S01]  /*4ad30*/  LDC R22, c[0x0][0x278] ;  /* 0x00009e00ff167b82 */ /* 0x000e620000000800 */
[----:B------:R-:W-:Y:S01]  /*4ad40*/  LEA.HI.X.SX32 R5, R37, R3, 0x1, P3 ;  /* 0x0000000325057211 */ /* 0x000fe200018f0eff */
[----:B------:R-:W-:Y:S02]  /*4ad50*/  IMAD R7, R18, 0x3b0, RZ ;  /* 0x000003b012077824 */ /* 0x000fe400078e02ff */
[----:B------:R-:W-:-:S04]  /*4ad60*/  IMAD R11, R13, 0x1d7, RZ ;  /* 0x000001d70d0b7824 */ /* 0x000fc800078e02ff */
[----:B------:R-:W1:Y:S01]  /*4ad70*/  LDC R17, c[0x0][0x278] ;  /* 0x00009e00ff117b82 */ /* 0x000e620000000800 */
[----:B---3--:R-:W-:Y:S01]  /*4ad80*/  IMAD R13, R10, 0x1d9, RZ ;  /* 0x000001d90a0d7824 */ /* 0x008fe200078e02ff */
[-C--:B------:R-:W-:Y:S01]  /*4ad90*/  IADD3 R10, P4, R19, R2.reuse, RZ ;  /* 0x00000002130a7210 */ /* 0x080fe20007f9e0ff */
[----:B------:R4:W-:Y:S05]  /*4ada0*/  STG.E.U16 desc[UR60][R4.64], R231 ;  /* 0x000000e704007986 */ /* 0x0009ea000c10153c */
[----:B--2---:R-:W2:Y:S01]  /*4adb0*/  LDC R14, c[0x0][0x278] ;  /* 0x00009e00ff0e7b82 */ /* 0x004ea20000000800 */
[----:B------:R-:W-:Y:S02]  /*4adc0*/  IADD3 R8, P3, R7, R2, RZ ;  /* 0x0000000207087210 */ /* 0x000fe40007f7e0ff */
[----:B------:R-:W-:-:S05]  /*4add0*/  LEA.HI.X.SX32 R7, R11, R3, 0x1, P0 ;  /* 0x000000030b077211 */ /* 0x000fca00000f0eff */
[----:B------:R-:W3:Y:S01]  /*4ade0*/  LDC R18, c[0x0][0x278] ;  /* 0x00009e00ff127b82 */ /* 0x000ee20000000800 */
[----:B----4-:R-:W-:Y:S01]  /*4adf0*/  IMAD R5, R20, 0x3b4, RZ ;  /* 0x000003b414057824 */ /* 0x010fe200078e02ff */
[----:B------:R-:W-:Y:S02]  /*4ae00*/  LEA.HI.X.SX32 R11, R13, R3, 0x1, P4 ;  /* 0x000000030d0b7211 */ /* 0x000fe400020f0eff */
[----:B------:R-:W-:-:S04]  /*4ae10*/  PRMT R23, R231, 0x7632, R23 ;  /* 0x00007632e7177816 */ /* 0x000fc80000000017 */
[----:B------:R-:W4:Y:S01]  /*4ae20*/  LDC R19, c[0x0][0x278] ;  /* 0x00009e00ff137b82 */ /* 0x000f220000000800 */
[----:B------:R-:W-:-:S07]  /*4ae30*/  LEA.HI.X.SX32 R9, R35, R3, 0x1, P3 ;  /* 0x0000000323097211 */ /* 0x000fce00018f0eff */
[----:B------:R-:W3:Y:S01]  /*4ae40*/  LDC R20, c[0x0][0x278] ;  /* 0x00009e00ff147b82 */ /* 0x000ee20000000800 */
[----:B------:R-:W-:Y:S07]  /*4ae50*/  STG.E.U16 desc[UR60][R6.64], R23 ;  /* 0x0000001706007986 */ /* 0x000fee000c10153c */
[----:B------:R-:W2:Y:S01]  /*4ae60*/  LDC R13, c[0x0][0x278] ;  /* 0x00009e00ff0d7b82 */ /* 0x000ea20000000800 */
[----:B------:R1:W-:Y:S01]  /*4ae70*/  STG.E.U16 desc[UR60][R8.64], R232 ;  /* 0x000000e808007986 */ /* 0x0003e2000c10153c */
[----:B0-----:R-:W-:-:S06]  /*4ae80*/  IMAD R21, R21, 0x3b6, RZ ;  /* 0x000003b615157824 */ /* 0x001fcc00078e02ff */
[----:B------:R-:W0:Y:S01]  /*4ae90*/  LDC R15, c[0x0][0x278] ;  /* 0x00009e00ff0f7b82 */ /* 0x000e220000000800 */
[----:B------:R-:W-:Y:S02]  /*4aea0*/  PRMT R24, R232, 0x7632, R24 ;  /* 0x00007632e8187816 */ /* 0x000fe40000000018 */
[----:B------:R-:W-:Y:S01]  /*4aeb0*/  IADD3 R4, P3, R5, R2, RZ ;  /* 0x0000000205047210 */ /* 0x000fe20007f7e0ff */
[----:B-1----:R-:W-:-:S04]  /*4aec0*/  IMAD R9, R16, 0x3b8, RZ ;  /* 0x000003b810097824 */ /* 0x002fc800078e02ff */
[----:B------:R-:W1:Y:S01]  /*4aed0*/  LDC R16, c[0x0][0x278] ;  /* 0x00009e00ff107b82 */ /* 0x000e620000000800 */
[----:B------:R-:W-:Y:S01]  /*4aee0*/  IMAD R7, R12, 0x1db, RZ ;  /* 0x000001db0c077824 */ /* 0x000fe200078e02ff */
[-C--:B------:R-:W-:Y:S01]  /*4aef0*/  IADD3 R6, P0, R21, R2.reuse, RZ ;  /* 0x0000000215067210 */ /* 0x080fe20007f1e0ff */
[----:B------:R-:W-:Y:S01]  /*4af00*/  IMAD R23, R22, 0x3ba, RZ ;  /* 0x000003ba16177824 */ /* 0x000fe200078e02ff */
[-C--:B------:R-:W-:Y:S01]  /*4af10*/  LEA.HI.X.SX32 R5, R36, R3.reuse, 0x1, P3 ;  /* 0x0000000324057211 */ /* 0x080fe200018f0eff */
[----:B------:R-:W-:Y:S01]  /*4af20*/  IMAD R21, R17, 0x3bc, RZ ;  /* 0x000003bc11157824 */ /* 0x000fe200078e02ff */
[----:B------:R2:W-:Y:S01]  /*4af30*/  STG.E.U16 desc[UR60][R10.64], R24 ;  /* 0x000000180a007986 */ /* 0x0005e2000c10153c */
[----:B------:R-:W-:Y:S01]  /*4af40*/  IADD3 R8, P3, R9, R2, RZ ;  /* 0x0000000209087210 */ /* 0x000fe20007f7e0ff */
[----:B------:R-:W1:Y:S01]  /*4af50*/  LDC R17, c[0x0][0x278] ;  /* 0x00009e00ff117b82 */ /* 0x000e620000000800 */
[-C--:B------:R-:W-:Y:S02]  /*4af60*/  LEA.HI.X.SX32 R7, R7, R3.reuse, 0x1, P0 ;  /* 0x0000000307077211 */ /* 0x080fe400000f0eff */
[----:B------:R-:W-:Y:S01]  /*4af70*/  PRMT R22, R233, 0x7632, R22 ;  /* 0x00007632e9167816 */ /* 0x000fe20000000016 */
[----:B------:R3:W-:Y:S01]  /*4af80*/  STG.E.U16 desc[UR60][R4.64], R233 ;  /* 0x000000e904007986 */ /* 0x0007e2000c10153c */
[----:B------:R-:W-:Y:S01]  /*4af90*/  LEA.HI.X.SX32 R9, R40, R3, 0x1, P3 ;  /* 0x0000000328097211 */ /* 0x000fe200018f0eff */
[----:B----4-:R-:W-:-:S02]  /*4afa0*/  IMAD R19, R19, 0x3c0, RZ ;  /* 0x000003c013137824 */ /* 0x010fc400078e02ff */
[----:B--2---:R-:W-:Y:S01]  /*4afb0*/  IMAD R13, R13, 0x1df, RZ ;  /* 0x000001df0d0d7824 */ /* 0x004fe200078e02ff */
[----:B------:R-:W2:Y:S01]  /*4afc0*/  LDC R12, c[0x0][0x278] ;  /* 0x00009e00ff0c7b82 */ /* 0x000ea20000000800 */
[----:B------:R-:W-:Y:S01]  /*4afd0*/  IMAD R11, R14, 0x1dd, RZ ;  /* 0x000001dd0e0b7824 */ /* 0x000fe200078e02ff */
[----:B------:R-:W-:Y:S01]  /*4afe0*/  IADD3 R10, P4, R23, R2, RZ ;  /* 0x00000002170a7210 */ /* 0x000fe20007f9e0ff */
[----:B------:R4:W-:Y:S01]  /*4aff0*/  STG.E.U16 desc[UR60][R6.64], R22 ;  /* 0x0000001606007986 */ /* 0x0009e2000c10153c */
[----:B------:R-:W-:-:S04]  /*4b000*/  PRMT R23, R234, 0x7632, R23 ;  /* 0x00007632ea177816 */ /* 0x000fc80000000017 */
[----:B------:R-:W2:Y:S01]  /*4b010*/  LDC R14, c[0x0][0x278] ;  /* 0x00009e00ff0e7b82 */ /* 0x000ea20000000800 */
[----:B---3--:R-:W-:Y:S01]  /*4b020*/  IMAD R5, R18, 0x3be, RZ ;  /* 0x000003be12057824 */ /* 0x008fe200078e02ff */
[-C--:B------:R-:W-:Y:S02]  /*4b030*/  LEA.HI.X.SX32 R11, R11, R3.reuse, 0x1, P4 ;  /* 0x000000030b0b7211 */ /* 0x080fe400020f0eff */
[-C--:B------:R-:W-:Y:S01]  /*4b040*/  IADD3 R4, P3, R21, R2.reuse, RZ ;  /* 0x0000000215047210 */ /* 0x080fe20007f7e0ff */
[----:B------:R3:W-:Y:S01]  /*4b050*/  STG.E.U16 desc[UR60][R8.64], R234 ;  /* 0x000000ea08007986 */ /* 0x0007e2000c10153c */
[----:B----4-:R-:W-:Y:S01]  /*4b060*/  IMAD R7, R20, 0x3c2, RZ ;  /* 0x000003c214077824 */ /* 0x010fe200078e02ff */
[----:B------:R-:W-:Y:S02]  /*4b070*/  IADD3 R6, P0, R5, R2, RZ ;  /* 0x0000000205067210 */ /* 0x000fe40007f1e0ff */
[----:B------:R0:W-:Y:S01]  /*4b080*/  STG.E.U16 desc[UR60][R10.64], R23 ;  /* 0x000000170a007986 */ /* 0x0001e2000c10153c */
[----:B------:R-:W-:Y:S01]  /*4b090*/  LEA.HI.X.SX32 R5, R39, R3, 0x1, P3 ;  /* 0x0000000327057211 */ /* 0x000fe200018f0eff */
[----:B------:R-:W4:Y:S01]  /*4b0a0*/  LDC R18, c[0x0][0x278] ;  /* 0x00009e00ff127b82 */ /* 0x000f220000000800 */
[----:B------:R-:W-:-:S02]  /*4b0b0*/  PRMT R20, R235, 0x7632, R20 ;  /* 0x00007632eb147816 */ /* 0x000fc40000000014 */
[-C--:B---3--:R-:W-:Y:S01]  /*4b0c0*/  IADD3 R8, P3, R19, R2.reuse, RZ ;  /* 0x0000000213087210 */ /* 0x088fe20007f7e0ff */
[----:B0-----:R-:W-:Y:S01]  /*4b0d0*/  IMAD R11, R15, 0x1e1, RZ ;  /* 0x000001e10f0b7824 */ /* 0x001fe200078e02ff */
[----:B------:R-:W-:-:S03]  /*4b0e0*/  IADD3 R10, P4, R7, R2, RZ ;  /* 0x00000002070a7210 */ /* 0x000fc60007f9e0ff */
[----:B------:R-:W0:Y:S01]  /*4b0f0*/  LDC R15, c[0x0][0x278] ;  /* 0x00009e00ff0f7b82 */ /* 0x000e220000000800 */
[-C--:B------:R-:W-:Y:S02]  /*4b100*/  LEA.HI.X.SX32 R7, R13, R3.reuse, 0x1, P0 ;  /* 0x000000030d077211 */ /* 0x080fe400000f0eff */
[-C--:B------:R-:W-:Y:S01]  /*4b110*/  LEA.HI.X.SX32 R9, R25, R3.reuse, 0x1, P3 ;  /* 0x0000000319097211 */ /* 0x080fe200018f0eff */
[----:B------:R3:W-:Y:S01]  /*4b120*/  STG.E.U16 desc[UR60][R4.64], R235 ;  /* 0x000000eb04007986 */ /* 0x0007e2000c10153c */
[----:B------:R-:W-:Y:S02]  /*4b130*/  LEA.HI.X.SX32 R11, R11, R3, 0x1, P4 ;  /* 0x000000030b0b7211 */ /* 0x000fe400020f0eff */
[----:B------:R-:W-:Y:S01]  /*4b140*/  PRMT R22, R236, 0x7632, R22 ;  /* 0x00007632ec167816 */ /* 0x000fe20000000016 */
[----:B------:R-:W4:Y:S01]  /*4b150*/  LDC R13, c[0x0][0x278] ;  /* 0x00009e00ff0d7b82 */ /* 0x000f220000000800 */
[----:B------:R-:W-:Y:S01]  /*4b160*/  STG.E.U16 desc[UR60][R6.64], R20 ;  /* 0x0000001406007986 */ /* 0x000fe2000c10153c */
[----:B-1----:R-:W-:-:S03]  /*4b170*/  IMAD R17, R17, 0x3c8, RZ ;  /* 0x000003c811117824 */ /* 0x002fc600078e02ff */
[----:B------:R1:W-:Y:S03]  /*4b180*/  STG.E.U16 desc[UR60][R8.64], R236 ;  /* 0x000000ec08007986 */ /* 0x0003e6000c10153c */
[----:B------:R-:W4:Y:S01]  /*4b190*/  LDC R19, c[0x0][0x278] ;  /* 0x00009e00ff137b82 */ /* 0x000f220000000800 */
[----:B---3--:R-:W-:Y:S01]  /*4b1a0*/  IMAD R5, R16, 0x3c6, RZ ;  /* 0x000003c610057824 */ /* 0x008fe200078e02ff */
[----:B------:R3:W-:Y:S06]  /*4b1b0*/  STG.E.U16 desc[UR60][R10.64], R22 ;  /* 0x000000160a007986 */ /* 0x0007ec000c10153c */
[----:B------:R-:W4:Y:S01]  /*4b1c0*/  LDC R16, c[0x0][0x278] ;  /* 0x00009e00ff107b82 */ /* 0x000f220000000800 */
[----:B--2---:R-:W-:Y:S01]  /*4b1d0*/  IMAD R21, R14, 0x3c4, RZ ;  /* 0x000003c40e157824 */ /* 0x004fe200078e02ff */
[----:B-1----:R-:W-:-:S06]  /*4b1e0*/  IADD3 R8, P4, R17, R2, RZ ;  /* 0x0000000211087210 */ /* 0x002fcc0007f9e0ff */
[----:B---3--:R-:W1:Y:S01]  /*4b1f0*/  LDC R10, c[0x0][0x278] ;  /* 0x00009e00ff0a7b82 */ /* 0x008e620000000800 */
[-C--:B------:R-:W-:Y:S01]  /*4b200*/  IADD3 R4, P0, R21, R2.reuse, RZ ;  /* 0x0000000215047210 */ /* 0x080fe20007f1e0ff */
[----:B------:R-:W-:Y:S01]  /*4b210*/  IMAD R7, R12, 0x1e3, RZ ;  /* 0x000001e30c077824 */ /* 0x000fe200078e02ff */
[----:B------:R-:W-:-:S05]  /*4b220*/  IADD3 R6, P3, R5, R2, RZ ;  /* 0x0000000205067210 */ /* 0x000fca0007f7e0ff */
[----:B------:R-:W2:Y:S01]  /*4b230*/  LDC R17, c[0x0][0x278] ;  /* 0x00009e00ff117b82 */ /* 0x000ea20000000800 */
[-C--:B------:R-:W-:Y:S01]  /*4b240*/  LEA.HI.X.SX32 R5, R38, R3.reuse, 0x1, P0 ;  /* 0x0000000326057211 */ /* 0x080fe200000f0eff */
[----:B0-----:R-:W-:Y:S01]  /*4b250*/  IMAD R11, R15, 0x3ca, RZ ;  /* 0x000003ca0f0b7824 */ /* 0x001fe200078e02ff */
[-C--:B------:R-:W-:Y:S02]  /*4b260*/  LEA.HI.X.SX32 R7, R7, R3.reuse, 0x1, P3 ;  /* 0x0000000307077211 */ /* 0x080fe400018f0eff */
[----:B------:R-:W-:Y:S01]  /*4b270*/  PRMT R22, R237, 0x7632, R22 ;  /* 0x00007632ed167816 */ /* 0x000fe20000000016 */
[----:B------:R0:W-:Y:S01]  /*4b280*/  STG.E.U16 desc[UR60][R4.64], R237 ;  /* 0x000000ed04007986 */ /* 0x0001e2000c10153c */
[----:B------:R-:W-:Y:S01]  /*4b290*/  LEA.HI.X.SX32 R9, R43, R3, 0x1, P4 ;  /* 0x000000032b097211 */ /* 0x000fe200020f0eff */
[----:B----4-:R-:W-:Y:S01]  /*4b2a0*/  IMAD R21, R18, 0x3cc, RZ ;  /* 0x000003cc12157824 */ /* 0x010fe200078e02ff */
[----:B------:R-:W3:Y:S01]  /*4b2b0*/  LDC R15, c[0x0][0x278] ;  /* 0x00009e00ff0f7b82 */ /* 0x000ee20000000800 */
[----:B------:R-:W-:Y:S01]  /*4b2c0*/  IMAD R19, R19, 0x3ce, RZ ;  /* 0x000003ce13137824 */ /* 0x000fe200078e02ff */
[----:B------:R4:W-:Y:S01]  /*4b2d0*/  STG.E.U16 desc[UR60][R6.64], R22 ;  /* 0x0000001606007986 */ /* 0x0009e2000c10153c */
[----:B------:R-:W-:-:S05]  /*4b2e0*/  PRMT R23, R238, 0x7632, R23 ;  /* 0x00007632ee177816 */ /* 0x000fca0000000017 */
[----:B------:R-:W3:Y:S01]  /*4b2f0*/  LDC R20, c[0x0][0x278] ;  /* 0x00009e00ff147b82 */ /* 0x000ee20000000800 */
[----:B0-----:R-:W-:Y:S01]  /*4b300*/  IMAD R5, R13, 0x1e5, RZ ;  /* 0x000001e50d057824 */ /* 0x001fe200078e02ff */
[-C--:B------:R-:W-:Y:S01]  /*4b310*/  IADD3 R4, P3, R11, R2.reuse, RZ ;  /* 0x000000020b047210 */ /* 0x080fe20007f7e0ff */
[----:B------:R-:W-:Y:S01]  /*4b320*/  IMAD R11, R16, 0x3d0, RZ ;  /* 0x000003d0100b7824 */ /* 0x000fe200078e02ff */
[----:B------:R1:W-:Y:S01]  /*4b330*/  STG.E.U16 desc[UR60][R8.64], R238 ;  /* 0x000000ee08007986 */ /* 0x0003e2000c10153c */
[-C--:B----4-:R-:W-:Y:S02]  /*4b340*/  IADD3 R6, P0, R21, R2.reuse, RZ ;  /* 0x0000000215067210 */ /* 0x090fe40007f1e0ff */
[-C--:B------:R-:W-:Y:S01]  /*4b350*/  LEA.HI.X.SX32 R5, R5, R3.reuse, 0x1, P3 ;  /* 0x0000000305057211 */ /* 0x080fe200018f0eff */
[----:B------:R-:W0:Y:S01]  /*4b360*/  LDC R12, c[0x0][0x278] ;  /* 0x00009e00ff0c7b82 */ /* 0x000e220000000800 */
[----:B------:R-:W-:Y:S01]  /*4b370*/  LEA.HI.X.SX32 R7, R41, R3, 0x1, P0 ;  /* 0x0000000329077211 */ /* 0x000fe200000f0eff */
[----:B-1----:R-:W-:Y:S01]  /*4b380*/  IMAD R9, R10, 0x1e7, RZ ;  /* 0x000001e70a097824 */ /* 0x002fe200078e02ff */
[----:B------:R-:W-:-:S05]  /*4b390*/  IADD3 R8, P3, R19, R2, RZ ;  /* 0x0000000213087210 */ /* 0x000fca0007f7e0ff */
[----:B------:R-:W1:Y:S01]  /*4b3a0*/  LDC R14, c[0x0][0x278] ;  /* 0x00009e00ff0e7b82 */ /* 0x000e620000000800 */
[----:B------:R-:W-:Y:S02]  /*4b3b0*/  IADD3 R10, P4, R11, R2, RZ ;  /* 0x000000020b0a7210 */ /* 0x000fe40007f9e0ff */
[-C--:B------:R-:W-:Y:S02]  /*4b3c0*/  LEA.HI.X.SX32 R9, R9, R3.reuse, 0x1, P3 ;  /* 0x0000000309097211 */ /* 0x080fe400018f0eff */
[----:B------:R-:W-:Y:S01]  /*4b3d0*/  PRMT R22, R239, 0x7632, R22 ;  /* 0x00007632ef167816 */ /* 0x000fe20000000016 */
[----:B--2---:R-:W-:Y:S01]  /*4b3e0*/  IMAD R21, R17, 0x3d2, RZ ;  /* 0x000003d211157824 */ /* 0x004fe200078e02ff */
[----:B------:R-:W-:Y:S01]  /*4b3f0*/  LEA.HI.X.SX32 R11, R42, R3, 0x1, P4 ;  /* 0x000000032a0b7211 */ /* 0x000fe200020f0eff */
[----:B------:R-:W2:Y:S01]  /*4b400*/  LDC R16, c[0x0][0x278] ;  /* 0x00009e00ff107b82 */ /* 0x000ea20000000800 */
[----:B------:R-:W-:Y:S04]  /*4b410*/  STG.E.U16 desc[UR60][R4.64], R23 ;  /* 0x0000001704007986 */ /* 0x000fe8000c10153c */
[----:B------:R-:W-:Y:S03]  /*4b420*/  STG.E.U16 desc[UR60][R6.64], R239 ;  /* 0x000000ef06007986 */ /* 0x000fe6000c10153c */
[----:B------:R-:W4:Y:S01]  /*4b430*/  LDC R17, c[0x0][0x278] ;  /* 0x00009e00ff117b82 */ /* 0x000f220000000800 */
[----:B------:R-:W-:Y:S04]  /*4b440*/  STG.E.U16 desc[UR60][R8.64], R22 ;  /* 0x0000001608007986 */ /* 0x000fe8000c10153c */
[----:B------:R3:W-:Y:S03]  /*4b450*/  STG.E.U16 desc[UR60][R10.64], R240 ;  /* 0x000000f00a007986 */ /* 0x0007e6000c10153c */
[----:B------:R-:W4:Y:S08]  /*4b460*/  LDC R13, c[0x0][0x278] ;  /* 0x00009e00ff0d7b82 */ /* 0x000f300000000800 */
[----:B------:R-:W4:Y:S08]  /*4b470*/  LDC R18, c[0x0][0x278] ;  /* 0x00009e00ff127b82 */ /* 0x000f300000000800 */
[----:B---3--:R-:W3:Y:S01]  /*4b480*/  LDC R10, c[0x0][0x278] ;  /* 0x00009e00ff0a7b82 */ /* 0x008ee20000000800 */
[----:B------:R-:W-:-:S07]  /*4b490*/  IMAD R15, R15, 0x3d4, RZ ;  /* 0x000003d40f0f7824 */ /* 0x000fce00078e02ff */
[----:B------:R-:W3:Y:S01]  /*4b4a0*/  LDC R19, c[0x0][0x278] ;  /* 0x00009e00ff137b82 */ /* 0x000ee20000000800 */
[----:B------:R-:W-:Y:S01]  /*4b4b0*/  IMAD R23, R20, 0x3d6, RZ ;  /* 0x000003d614177824 */ /* 0x000fe200078e02ff */
[-C--:B------:R-:W-:Y:S01]  /*4b4c0*/  IADD3 R4, P0, R21, R2.reuse, RZ ;  /* 0x0000000215047210 */ /* 0x080fe20007f1e0ff */
[----:B0-----:R-:W-:Y:S01]  /*4b4d0*/  IMAD R5, R12, 0x1e9, RZ ;  /* 0x000001e90c057824 */ /* 0x001fe200078e02ff */
[----:B------:R-:W-:-:S04]  /*4b4e0*/  IADD3 R6, P3, R15, R2, RZ ;  /* 0x000000020f067210 */ /* 0x000fc80007f7e0ff */
[----:B------:R-:W0:Y:S01]  /*4b4f0*/  LDC R20, c[0x0][0x278] ;  /* 0x00009e00ff147b82 */ /* 0x000e220000000800 */
[----:B-1----:R-:W-:Y:S01]  /*4b500*/  IMAD R9, R14, 0x1eb, RZ ;  /* 0x000001eb0e097824 */ /* 0x002fe200078e02ff */
[----:B------:R-:W-:Y:S01]  /*4b510*/  IADD3 R8, P4, R23, R2, RZ ;  /* 0x0000000217087210 */ /* 0x000fe20007f9e0ff */
[----:B--2---:R-:W-:-:S05]  /*4b520*/  IMAD R15, R16, 0x3d8, RZ ;  /* 0x000003d8100f7824 */ /* 0x004fca00078e02ff */
[----:B------:R-:W1:Y:S01]  /*4b530*/  LDC R21, c[0x0][0x278] ;  /* 0x00009e00ff157b82 */ /* 0x000e620000000800 */
[----:B----4-:R-:W-:Y:S01]  /*4b540*/  IMAD R17, R17, 0x3de, RZ ;  /* 0x000003de11117824 */ /* 0x010fe200078e02ff */
[----:B------:R-:W-:Y:S01]  /*4b550*/  LEA.HI.X.SX32 R5, R5, R3, 0x1, P0 ;  /* 0x0000000305057211 */ /* 0x000fe200000f0eff */
[----:B------:R-:W-:Y:S01]  /*4b560*/  IMAD R11, R13, 0x1ed, RZ ;  /* 0x000001ed0d0b7824 */ /* 0x000fe200078e02ff */
[----:B------:R-:W-:-:S04]  /*4b570*/  PRMT R240, R240, 0x7632, R240 ;  /* 0x00007632f0f07816 */ /* 0x000fc800000000f0 */
[----:B------:R-:W2:Y:S01]  /*4b580*/  LDC R16, c[0x0][0x278] ;  /* 0x00009e00ff107b82 */ /* 0x000ea20000000800 */
[----:B------:R-:W-:Y:S01]  /*4b590*/  LEA.HI.X.SX32 R9, R9, R3, 0x1, P4 ;  /* 0x0000000309097211 */ /* 0x000fe200020f0eff */
[----:B---3--:R-:W-:Y:S01]  /*4b5a0*/  IMAD R13, R10, 0x1ef, RZ ;  /* 0x000001ef0a0d7824 */ /* 0x008fe200078e02ff */
[----:B------:R-:W-:-:S05]  /*4b5b0*/  IADD3 R10, P4, R17, R2, RZ ;  /* 0x00000002110a7210 */ /* 0x000fca0007f9e0ff */
[----:B------:R-:W3:Y:S01]  /*4b5c0*/  LDC R22, c[0x0][0x278] ;  /* 0x00009e00ff167b82 */ /* 0x000ee20000000800 */
[----:B------:R-:W-:Y:S01]  /*4b5d0*/  LEA.HI.X.SX32 R7, R45, R3, 0x1, P3 ;  /* 0x000000032d077211 */ /* 0x000fe200018f0eff */
[----:B------:R4:W-:Y:S01]  /*4b5e0*/  STG.E.U16 desc[UR60][R4.64], R240 ;  /* 0x000000f004007986 */ /* 0x0009e2000c10153c */
[----:B------:R-:W-:-:S05]  /*4b5f0*/  PRMT R24, R241, 0x7632, R24 ;  /* 0x00007632f1187816 */ /* 0x000fca0000000018 */
[----:B------:R-:W3:Y:S01]  /*4b600*/  LDC R12, c[0x0][0x278] ;  /* 0x00009e00ff0c7b82 */ /* 0x000ee20000000800 */
[----:B------:R-:W-:Y:S02]  /*4b610*/  IMAD R23, R18, 0x3da, RZ ;  /* 0x000003da12177824 */ /* 0x000fe400078e02ff */
[----:B------:R-:W-:-:S05]  /*4b620*/  IMAD R19, R19, 0x3dc, RZ ;  /* 0x000003dc13137824 */ /* 0x000fca00078e02ff */
[----:B------:R-:W3:Y:S01]  /*4b630*/  LDC R14, c[0x0][0x278] ;  /* 0x00009e00ff0e7b82 */ /* 0x000ee20000000800 */
[----:B----4-:R-:W-:-:S07]  /*4b640*/  IADD3 R4, P3, R15, R2, RZ ;  /* 0x000000020f047210 */ /* 0x010fce0007f7e0ff */
[----:B------:R-:W4:Y:S01]  /*4b650*/  LDC R17, c[0x0][0x278] ;  /* 0x00009e00ff117b82 */ /* 0x000f220000000800 */
[----:B------:R-:W-:Y:S01]  /*4b660*/  LEA.HI.X.SX32 R5, R55, R3, 0x1, P3 ;  /* 0x0000000337057211 */ /* 0x000fe200018f0eff */
[----:B------:R0:W-:Y:S04]  /*4b670*/  STG.E.U16 desc[UR60][R6.64], R241 ;  /* 0x000000f106007986 */ /* 0x0001e8000c10153c */
[----:B------:R1:W-:Y:S02]  /*4b680*/  STG.E.U16 desc[UR60][R8.64], R24 ;  /* 0x0000001808007986 */ /* 0x0003e4000c10153c */
[----:B------:R-:W4:Y:S02]  /*4b690*/  LDC R18, c[0x0][0x278] ;  /* 0x00009e00ff127b82 */ /* 0x000f240000000800 */
[----:B------:R2:W-:Y:S01]  /*4b6a0*/  STG.E.U16 desc[UR60][R4.64], R242 ;  /* 0x000000f204007986 */ /* 0x0005e2000c10153c */
[----:B0-----:R-:W-:Y:S01]  /*4b6b0*/  IADD3 R6, P0, R23, R2, RZ ;  /* 0x0000000217067210 */ /* 0x001fe20007f1e0ff */
[----:B------:R-:W-:-:S04]  /*4b6c0*/  IMAD R23, R20, 0x3e0, RZ ;  /* 0x000003e014177824 */ /* 0x000fc800078e02ff */
[----:B------:R-:W0:Y:S01]  /*4b6d0*/  LDC R15, c[0x0][0x278] ;  /* 0x00009e00ff0f7b82 */ /* 0x000e220000000800 */
[----:B-1----:R-:W-:Y:S02]  /*4b6e0*/  IADD3 R8, P3, R19, R2, RZ ;  /* 0x0000000213087210 */ /* 0x002fe40007f7e0ff */
[-C--:B------:R-:W-:Y:S02]  /*4b6f0*/  LEA.HI.X.SX32 R7, R11, R3.reuse, 0x1, P0 ;  /* 0x000000030b077211 */ /* 0x080fe400000f0eff */
[----:B--2---:R-:W-:Y:S01]  /*4b700*/  PRMT R5, R242, 0x7632, R5 ;  /* 0x00007632f2057816 */ /* 0x004fe20000000005 */
[----:B------:R-:W-:Y:S01]  /*4b710*/  IMAD R21, R21, 0x3e2, RZ ;  /* 0x000003e215157824 */ /* 0x000fe200078e02ff */
[-C--:B------:R-:W-:Y:S01]  /*4b720*/  LEA.HI.X.SX32 R9, R54, R3.reuse, 0x1, P3 ;  /* 0x0000000336097211 */ /* 0x080fe200018f0eff */
[----:B------:R-:W1:Y:S01]  /*4b730*/  LDC R19, c[0x0][0x278] ;  /* 0x00009e00ff137b82 */ /* 0x000e620000000800 */
[----:B------:R-:W-:Y:S01]  /*4b740*/  LEA.HI.X.SX32 R11, R13, R3, 0x1, P4 ;  /* 0x000000030d0b7211 */ /* 0x000fe200020f0eff */
[----:B------:R2:W-:Y:S01]  /*4b750*/  STG.E.U16 desc[UR60][R6.64], R5 ;  /* 0x0000000506007986 */ /* 0x0005e2000c10153c */
[----:B------:R-:W-:-:S02]  /*4b760*/  PRMT R24, R243, 0x7632, R24 ;  /* 0x00007632f3187816 */ /* 0x000fc40000000018 */
[-C--:B------:R-:W-:Y:S01]  /*4b770*/  IADD3 R4, P3, R23, R2.reuse, RZ ;  /* 0x0000000217047210 */ /* 0x080fe20007f7e0ff */
[----:B------:R2:W-:Y:S01]  /*4b780*/  STG.E.U16 desc[UR60][R8.64], R243 ;  /* 0x000000f308007986 */ /* 0x0005e2000c10153c */
[----:B------:R-:W-:Y:S01]  /*4b790*/  IMAD R23, R16, 0x3e4, RZ ;  /* 0x000003e410177824 */ /* 0x000fe200078e02ff */
[----:B------:R-:W0:Y:S01]  /*4b7a0*/  LDC R20, c[0x0][0x278] ;  /* 0x00009e00ff147b82 */ /* 0x000e220000000800 */
[----:B---3--:R-:W-:Y:S01]  /*4b7b0*/  IMAD R13, R12, 0x1f1, RZ ;  /* 0x000001f10c0d7824 */ /* 0x008fe200078e02ff */
[----:B------:R3:W-:Y:S01]  /*4b7c0*/  STG.E.U16 desc[UR60][R10.64], R24 ;  /* 0x000000180a007986 */ /* 0x0007e2000c10153c */
[-C--:B--2---:R-:W-:Y:S01]  /*4b7d0*/  LEA.HI.X.SX32 R5, R44, R3.reuse, 0x1, P3 ;  /* 0x000000032c057211 */ /* 0x084fe200018f0eff */
[----:B------:R-:W-:Y:S01]  /*4b7e0*/  IMAD R9, R22, 0x3e6, RZ ;  /* 0x000003e616097824 */ /* 0x000fe200078e02ff */
[-C--:B------:R-:W-:Y:S01]  /*4b7f0*/  IADD3 R8, P0, R21, R2.reuse, RZ ;  /* 0x0000000215087210 */ /* 0x080fe20007f1e0ff */
[----:B------:R-:W-:Y:S02]  /*4b800*/  IMAD R7, R14, 0x1f3, RZ ;  /* 0x000001f30e077824 */ /* 0x000fe400078e02ff */
[----:B------:R-:W2:Y:S01]  /*4b810*/  LDC R21, c[0x0][0x278] ;  /* 0x00009e00ff157b82 */ /* 0x000ea20000000800 */
[-C--:B---3--:R-:W-:Y:S01]  /*4b820*/  IADD3 R10, P3, R23, R2.reuse, RZ ;  /* 0x00000002170a7210 */ /* 0x088fe20007f7e0ff */
[----:B----4-:R-:W-:Y:S01]  /*4b830*/  IMAD R23, R17, 0x3e8, RZ ;  /* 0x000003e811177824 */ /* 0x010fe200078e02ff */
[----:B------:R-:W-:Y:S01]  /*4b840*/  IADD3 R12, P4, R9, R2, RZ ;  /* 0x00000002090c7210 */ /* 0x000fe20007f9e0ff */
[----:B------:R-:W-:Y:S01]  /*4b850*/  STG.E.U16 desc[UR60][R4.64], R248 ;  /* 0x000000f804007986 */ /* 0x000fe2000c10153c */
[----:B------:R-:W-:-:S03]  /*4b860*/  LEA.HI.X.SX32 R9, R13, R3, 0x1, P0 ;  /* 0x000000030d097211 */ /* 0x000fc600000f0eff */
[----:B------:R-:W3:Y:S01]  /*4b870*/  LDC R17, c[0x0][0x278] ;  /* 0x00009e00ff117b82 */ /* 0x000ee20000000800 */
[----:B------:R-:W-:Y:S02]  /*4b880*/  LEA.HI.X.SX32 R13, R7, R3, 0x1, P4 ;  /* 0x00000003070d7211 */ /* 0x000fe400020f0eff */
[----:B------:R-:W4:Y:S01]  /*4b890*/  LDS.128 R4, [R0] ;  /* 0x0000000000047984 */ /* 0x000f220000000c00 */
[----:B------:R-:W-:-:S04]  /*4b8a0*/  PRMT R16, R248, 0x7632, R16 ;  /* 0x00007632f8107816 */ /* 0x000fc80000000010 */
[----:B------:R-:W4:Y:S01]  /*4b8b0*/  LDC R14, c[0x0][0x278] ;  /* 0x00009e00ff0e7b82 */ /* 0x000f220000000800 */
[----:B------:R-:W-:Y:S01]  /*4b8c0*/  LEA.HI.X.SX32 R11, R58, R3, 0x1, P3 ;  /* 0x000000033a0b7211 */ /* 0x000fe200018f0eff */
[----:B------:R-:W-:Y:S01]  /*4b8d0*/  IMAD R25, R18, 0x3ea, RZ ;  /* 0x000003ea12197824 */ /* 0x000fe200078e02ff */
[----:B------:R0:W-:Y:S01]  /*4b8e0*/  STG.E.U16 desc[UR60][R8.64], R16 ;  /* 0x0000001008007986 */ /* 0x0001e2000c10153c */
[----:B------:R-:W-:Y:S01]  /*4b8f0*/  PRMT R24, R249, 0x7632, R24 ;  /* 0x00007632f9187816 */ /* 0x000fe20000000018 */
[----:B-1----:R-:W-:Y:S02]  /*4b900*/  IMAD R19, R19, 0x3ec, RZ ;  /* 0x000003ec13137824 */ /* 0x002fe400078e02ff */
[----:B------:R1:W-:Y:S01]  /*4b910*/  STG.E.U16 desc[UR60][R10.64], R249 ;  /* 0x000000f90a007986 */ /* 0x0003e2000c10153c */
[----:B------:R-:W4:Y:S01]  /*4b920*/  LDC R22, c[0x0][0x278] ;  /* 0x00009e00ff167b82 */ /* 0x000f220000000800 */
[----:B--2---:R-:W-:Y:S02]  /*4b930*/  IMAD R21, R21, 0x3f0, RZ ;  /* 0x000003f015157824 */ /* 0x004fe400078e02ff */
[----:B------:R2:W-:Y:S01]  /*4b940*/  STG.E.U16 desc[UR60][R12.64], R24 ;  /* 0x000000180c007986 */ /* 0x0005e2000c10153c */
[----:B0-----:R-:W-:-:S04]  /*4b950*/  IADD3 R8, P0, R23, R2, RZ ;  /* 0x0000000217087210 */ /* 0x001fc80007f1e0ff */
[----:B------:R-:W0:Y:S01]  /*4b960*/  LDC R18, c[0x0][0x278] ;  /* 0x00009e00ff127b82 */ /* 0x000e220000000800 */
[----:B-1----:R-:W-:Y:S01]  /*4b970*/  IMAD R11, R15, 0x1f5, RZ ;  /* 0x000001f50f0b7824 */ /* 0x002fe200078e02ff */
[----:B------:R-:W-:Y:S02]  /*4b980*/  IADD3 R10, P3, R25, R2, RZ ;  /* 0x00000002190a7210 */ /* 0x000fe40007f7e0ff */
[----:B------:R-:W-:-:S04]  /*4b990*/  LEA.HI.X.SX32 R9, R57, R3, 0x1, P0 ;  /* 0x0000000339097211 */ /* 0x000fc800000f0eff */
[----:B------:R-:W1:Y:S01]  /*4b9a0*/  LDC R15, c[0x0][0x278] ;  /* 0x00009e00ff0f7b82 */ /* 0x000e620000000800 */
[----:B------:R-:W-:Y:S02]  /*4b9b0*/  LEA.HI.X.SX32 R11, R11, R3, 0x1, P3 ;  /* 0x000000030b0b7211 */ /* 0x000fe400018f0eff */
[----:B--2---:R-:W-:Y:S02]  /*4b9c0*/  PRMT R24, R250, 0x7632, R24 ;  /* 0x00007632fa187816 */ /* 0x004fe40000000018 */
[----:B------:R-:W-:Y:S01]  /*4b9d0*/  IADD3 R12, P4, R19, R2, RZ ;  /* 0x00000002130c7210 */ /* 0x000fe20007f9e0ff */
[----:B------:R4:W-:Y:S02]  /*4b9e0*/  STG.E.U16 desc[UR60][R8.64], R250 ;  /* 0x000000fa08007986 */ /* 0x0009e4000c10153c */
[----:B------:R-:W2:Y:S01]  /*4b9f0*/  LDC R19, c[0x0][0x278] ;  /* 0x00009e00ff137b82 */ /* 0x000ea20000000800 */
[----:B------:R-:W-:Y:S01]  /*4ba00*/  IMAD R25, R20, 0x3ee, RZ ;  /* 0x000003ee14197824 */ /* 0x000fe200078e02ff */
[----:B------:R4:W-:Y:S01]  /*4ba10*/  STG.E.U16 desc[UR60][R10.64], R24 ;  /* 0x000000180a007986 */ /* 0x0009e2000c10153c */
[----:B---3--:R-:W-:-:S05]  /*4ba20*/  IMAD R17, R17, 0x3f4, RZ ;  /* 0x000003f411117824 */ /* 0x008fca00078e02ff */
[----:B------:R-:W3:Y:S01]  /*4ba30*/  LDC R0, c[0x0][0x278] ;  /* 0x00009e00ff007b82 */ /* 0x000ee20000000800 */
[----:B------:R-:W-:Y:S01]  /*4ba40*/  LEA.HI.X.SX32 R13, R56, R3, 0x1, P4 ;  /* 0x00000003380d7211 */ /* 0x000fe200020f0eff */
[----:B----4-:R-:W-:Y:S01]  /*4ba50*/  IMAD R9, R14, 0x1f7, RZ ;  /* 0x000001f70e097824 */ /* 0x010fe200078e02ff */
[----:B------:R-:W-:-:S05]  /*4ba60*/  IADD3 R10, P0, R21, R2, RZ ;  /* 0x00000002150a7210 */ /* 0x000fca0007f1e0ff */
[----:B------:R-:W4:Y:S01]  /*4ba70*/  LDC R20, c[0x0][0x278] ;  /* 0x00009e00ff147b82 */ /* 0x000f220000000800 */
[----:B------:R-:W-:-:S07]  /*4ba80*/  IADD3 R14, P4, R17, R2, RZ ;  /* 0x00000002110e7210 */ /* 0x000fce0007f9e0ff */
[----:B------:R-:W3:Y:S08]  /*4ba90*/  LDC R23, c[0x0][0x278] ;  /* 0x00009e00ff177b82 */ /* 0x000ef00000000800 */
[----:B------:R-:W4:Y:S08]  /*4baa0*/  LDC R21, c[0x0][0x278] ;  /* 0x00009e00ff157b82 */ /* 0x000f300000000800 */
[----:B------:R-:W4:Y:S01]  /*4bab0*/  LDC R16, c[0x0][0x278] ;  /* 0x00009e00ff107b82 */ /* 0x000f220000000800 */
[----:B------:R-:W-:Y:S01]  /*4bac0*/  IADD3 R8, P3, R25, R2, RZ ;  /* 0x0000000219087210 */ /* 0x000fe20007f7e0ff */
[----:B------:R-:W-:-:S06]  /*4bad0*/  IMAD R11, R22, 0x3f2, RZ ;  /* 0x000003f2160b7824 */ /* 0x000fcc00078e02ff */
[----:B------:R-:W4:Y:S01]  /*4bae0*/  LDC R17, c[0x0][0x278] ;  /* 0x00009e00ff117b82 */ /* 0x000f220000000800 */
[----:B------:R1:W-:Y:S01]  /*4baf0*/  STG.E.U16 desc[UR60][R12.64], R251 ;  /* 0x000000fb0c007986 */ /* 0x0003e2000c10153c */
[-C--:B------:R-:W-:Y:S01]  /*4bb00*/  LEA.HI.X.SX32 R9, R9, R3.reuse, 0x1, P3 ;  /* 0x0000000309097211 */ /* 0x080fe200018f0eff */
[----:B0-----:R-:W-:Y:S01]  /*4bb10*/  IMAD R25, R18, 0x3f6, RZ ;  /* 0x000003f612197824 */ /* 0x001fe200078e02ff */
[----:B------:R-:W-:Y:S01]  /*4bb20*/  PRMT R26, R251, 0x7632, R26 ;  /* 0x00007632fb1a7816 */ /* 0x000fe2000000001a */
[----:B--2---:R-:W-:Y:S01]  /*4bb30*/  IMAD R19, R19, 0x3f8, RZ ;  /* 0x000003f813137824 */ /* 0x004fe200078e02ff */
[----:B------:R-:W-:Y:S01]  /*4bb40*/  PRMT R22, R4, 0x7632, R22 ;  /* 0x0000763204167816 */ /* 0x000fe20000000016 */
[----:B-1----:R-:W-:Y:S01]  /*4bb50*/  IMAD R13, R15, 0x1f9, RZ ;  /* 0x000001f90f0d7824 */ /* 0x002fe200078e02ff */
[----:B------:R-:W-:Y:S02]  /*4bb60*/  IADD3 R12, P3, R11, R2, RZ ;  /* 0x000000020b0c7210 */ /* 0x000fe40007f7e0ff */
[-C--:B------:R-:W-:Y:S01]  /*4bb70*/  LEA.HI.X.SX32 R11, R59, R3.reuse, 0x1, P0 ;  /* 0x000000033b0b7211 */ /* 0x080fe200000f0eff */
[----:B------:R0:W-:Y:S01]  /*4bb80*/  STG.E.U16 desc[UR60][R8.64], R26 ;  /* 0x0000001a08007986 */ /* 0x0001e2000c10153c */
[----:B------:R-:W-:-:S02]  /*4bb90*/  LEA.HI.X.SX32 R13, R13, R3, 0x1, P3 ;  /* 0x000000030d0d7211 */ /* 0x000fc400018f0eff */
[----:B------:R-:W-:Y:S01]  /*4bba0*/  LEA.HI.X.SX32 R15, R60, R3, 0x1, P4 ;  /* 0x000000033c0f7211 */ /* 0x000fe200020f0eff */
[----:B------:R1:W-:Y:S01]  /*4bbb0*/  STG.E.U16 desc[UR60][R10.64], R4 ;  /* 0x000000040a007986 */ /* 0x0003e2000c10153c */
[----:B---3--:R-:W-:Y:S02]  /*4bbc0*/  IMAD R23, R23, 0x3fc, RZ ;  /* 0x000003fc17177824 */ /* 0x008fe400078e02ff */
[----:B----4-:R-:W-:Y:S01]  /*4bbd0*/  IMAD R21, R21, 0x3fe, RZ ;  /* 0x000003fe15157824 */ /* 0x010fe200078e02ff */
[----:B------:R2:W-:Y:S01]  /*4bbe0*/  STG.E.U16 desc[UR60][R12.64], R22 ;  /* 0x000000160c007986 */ /* 0x0005e2000c10153c */
[----:B0-----:R-:W-:Y:S01]  /*4bbf0*/  IMAD R9, R0, 0x1fb, RZ ;  /* 0x000001fb00097824 */ /* 0x001fe200078e02ff */
[-C--:B------:R-:W-:Y:S01]  /*4bc00*/  IADD3 R8, P3, R25, R2.reuse, RZ ;  /* 0x0000000219087210 */ /* 0x080fe20007f7e0ff */
[----:B------:R-:W-:Y:S01]  /*4bc10*/  IMAD R25, R20, 0x3fa, RZ ;  /* 0x000003fa14197824 */ /* 0x000fe200078e02ff */
[----:B------:R0:W-:Y:S01]  /*4bc20*/  STG.E.U16 desc[UR60][R14.64], R5 ;  /* 0x000000050e007986 */ /* 0x0001e2000c10153c */
[----:B-1----:R-:W-:-:S02]  /*4bc30*/  IADD3 R10, P0, R19, R2, RZ ;  /* 0x00000002130a7210 */ /* 0x002fc40007f1e0ff */
[-C--:B------:R-:W-:Y:S02]  /*4bc40*/  LEA.HI.X.SX32 R9, R9, R3.reuse, 0x1, P3 ;  /* 0x0000000309097211 */ /* 0x080fe400018f0eff */
[----:B--2---:R-:W-:Y:S02]  /*4bc50*/  PRMT R13, R5, 0x7632, R13 ;  /* 0x00007632050d7816 */ /* 0x004fe4000000000d */
[-C--:B------:R-:W-:Y:S02]  /*4bc60*/  IADD3 R4, P3, R25, R2.reuse, RZ ;  /* 0x0000000219047210 */ /* 0x080fe40007f7e0ff */
[-C--:B------:R-:W-:Y:S01]  /*4bc70*/  IADD3 R12, P4, R23, R2.reuse, RZ ;  /* 0x00000002170c7210 */ /* 0x080fe20007f9e0ff */
[----:B0-----:R-:W-:Y:S01]  /*4bc80*/  IMAD R5, R16, 0x1fd, RZ ;  /* 0x000001fd10057824 */ /* 0x001fe200078e02ff */
[----:B------:R-:W-:Y:S02]  /*4bc90*/  LEA.HI.X.SX32 R11, R61, R3, 0x1, P0 ;  /* 0x000000033d0b7211 */ /* 0x000fe400000f0eff */
[----:B------:R-:W-:-:S02]  /*4bca0*/  IADD3 R2, P0, R21, R2, RZ ;  /* 0x0000000215027210 */ /* 0x000fc40007f1e0ff */
[----:B------:R-:W-:Y:S01]  /*4bcb0*/  LEA R15, R17, -R17, 0x9 ;  /* 0x80000011110f7211 */ /* 0x000fe200078e48ff */
[----:B------:R0:W-:Y:S01]  /*4bcc0*/  STG.E.U16 desc[UR60][R8.64], R13 ;  /* 0x0000000d08007986 */ /* 0x0001e2000c10153c */
[-C--:B------:R-:W-:Y:S02]  /*4bcd0*/  LEA.HI.X.SX32 R5, R5, R3.reuse, 0x1, P3 ;  /* 0x0000000305057211 */ /* 0x080fe400018f0eff */
[----:B------:R-:W-:Y:S02]  /*4bce0*/  PRMT R16, R6, 0x7632, R16 ;  /* 0x0000763206107816 */ /* 0x000fe40000000010 */
[----:B------:R-:W-:Y:S01]  /*4bcf0*/  PRMT R18, R7, 0x7632, R18 ;  /* 0x0000763207127816 */ /* 0x000fe20000000012 */
[----:B------:R1:W-:Y:S01]  /*4bd00*/  STG.E.U16 desc[UR60][R10.64], R6 ;  /* 0x000000060a007986 */ /* 0x0003e2000c10153c */
[-C--:B0-----:R-:W-:Y:S02]  /*4bd10*/  LEA.HI.X.SX32 R13, R62, R3.reuse, 0x1, P4 ;  /* 0x000000033e0d7211 */ /* 0x081fe400020f0eff */
[----:B------:R-:W-:Y:S01]  /*4bd20*/  LEA.HI.X.SX32 R3, R15, R3, 0x1, P0 ;  /* 0x000000030f037211 */ /* 0x000fe200000f0eff */
[----:B------:R0:W-:Y:S04]  /*4bd30*/  STG.E.U16 desc[UR60][R4.64], R16 ;  /* 0x0000001004007986 */ /* 0x0001e8000c10153c */
[----:B------:R2:W-:Y:S04]  /*4bd40*/  STG.E.U16 desc[UR60][R12.64], R7 ;  /* 0x000000070c007986 */ /* 0x0005e8000c10153c */
[----:B------:R-:W-:Y:S01]  /*4bd50*/  STG.E.U16 desc[UR60][R2.64], R18 ;  /* 0x0000001202007986 */ /* 0x000fe2000c10153c */
[----:B------:R-:W-:-:S02]  /*4bd60*/  FSEL R9, R109, -INF , P1 ;  /* 0xff8000006d097808 */ /* 0x000fc40000800000 */
[----:B------:R-:W-:Y:S02]  /*4bd70*/  FSEL R8, R108, -INF , P2 ;  /* 0xff8000006c087808 */ /* 0x000fe40001000000 */
[----:B------:R-:W-:Y:S02]  /*4bd80*/  FSEL R0, R107, -INF , P5 ;  /* 0xff8000006b007808 */ /* 0x000fe40002800000 */
[----:B------:R-:W-:Y:S01]  /*4bd90*/  FSEL R14, R106, -INF , P6 ;  /* 0xff8000006a0e7808 */ /* 0x000fe20003000000 */
[----:B-1----:R-:W-:Y:S01]  /*4bda0*/  FFMA R10, R9, 0.69314718246459960938, R105 ;  /* 0x3f317218090a7823 */ /* 0x002fe20000000069 */
[----:B------:R-:W-:Y:S01]  /*4bdb0*/  BAR.SYNC.DEFER_BLOCKING 0x0 ;  /* 0x0000000000007b1d */ /* 0x000fe20000010000 */
[----:B------:R-:W-:Y:S01]  /*4bdc0*/  FFMA R11, R8, 0.69314718246459960938, R104 ;  /* 0x3f317218080b7823 */ /* 0x000fe20000000068 */
[----:B0-----:R-:W-:Y:S01]  /*4bdd0*/  FFMA R4, R0, 0.69314718246459960938, R102 ;  /* 0x3f31721800047823 */ /* 0x001fe20000000066 */
[----:B------:R-:W-:-:S05]  /*4bde0*/  FFMA R5, R14, 0.69314718246459960938, R101 ;  /* 0x3f3172180e057823 */ /* 0x000fca0000000065 */
[----:B------:R-:W0:Y:S01]  /*4bdf0*/  LDC R0, c[0x0][0x27c] ;  /* 0x00009f00ff007b82 */ /* 0x000e220000000800 */
[----:B------:R-:W0:Y:S07]  /*4be00*/  S2R R101, SR_CTAID.Y ;  /* 0x0000000000657919 */ /* 0x000e2e0000002600 */
[----:B--2---:R-:W1:Y:S01]  /*4be10*/  LDC.64 R12, c[0x0][0x230] ;  /* 0x00008c00ff0c7b82 */ /* 0x004e620000000a00 */
[----:B------:R-:W-:Y:S04]  /*4be20*/  STS.64 [R100], R10 ;  /* 0x0000000a64007388 */ /* 0x000fe80000000a00 */
[----:B------:R2:W-:Y:S03]  /*4be30*/  STS.64 [R100+0x100], R4 ;  /* 0x0001000464007388 */ /* 0x0005e60000000a00 */
[----:B------:R-:W-:Y:S06]  /*4be40*/  BAR.SYNC.DEFER_BLOCKING 0x0 ;  /* 0x0000000000007b1d */ /* 0x000fec0000010000 */
[----:B--2---:R-:W2:Y:S01]  /*4be50*/  S2R R100, SR_CTAID.X ;  /* 0x0000000000647919 */ /* 0x004ea20000002500 */
[----:B------:R-:W3:Y:S01]  /*4be60*/  S2R R102, SR_TID.X ;  /* 0x0000000000667919 */ /* 0x000ee20000002100 */
[----:B------:R-:W4:Y:S01]  /*4be70*/  LDS R9, [R103] ;  /* 0x0000000067097984 */ /* 0x000f220000000800 */
[----:B0-----:R-:W-:-:S05]  /*4be80*/  IMAD R0, R101, R0, RZ ;  /* 0x0000000065007224 */ /* 0x001fca00078e02ff */
[----:B------:R-:W-:Y:S02]  /*4be90*/  SHF.L.U32 R7, R0, 0x2, RZ ;  /* 0x0000000200077819 */ /* 0x000fe400000006ff */
[----:B--2---:R-:W-:-:S04]  /*4bea0*/  SHF.L.U32 R100, R100, 0x7, RZ ;  /* 0x0000000764647819 */ /* 0x004fc800000006ff */
[----:B---3--:R-:W-:Y:S01]  /*4beb0*/  LOP3.LUT R100, R100, 0x7f, R102, 0xf8, !PT ;  /* 0x0000007f64647812 */ /* 0x008fe200078ef866 */
[----:B------:R-:W-:-:S03]  /*4bec0*/  IMAD.HI R0, R0, 0x4, RZ ;  /* 0x0000000400007827 */ /* 0x000fc600078e02ff */
[C---:B------:R-:W-:Y:S01]  /*4bed0*/  SHF.L.U32 R6, R100.reuse, 0x2, RZ ;  /* 0x0000000264067819 */ /* 0x040fe200000006ff */
[----:B------:R-:W-:-:S03]  /*4bee0*/  IMAD.HI R3, R100, 0x4, RZ ;  /* 0x0000000464037827 */ /* 0x000fc600078e02ff */
[----:B-1----:R-:W-:-:S04]  /*4bef0*/  IADD3 R2, P0, P1, R6, R12, R7 ;  /* 0x0000000c06027210 */ /* 0x002fc8000791e007 */
[----:B------:R-:W-:-:S05]  /*4bf00*/  IADD3.X R3, R3, R13, R0, P0, P1 ;  /* 0x0000000d03037210 */ /* 0x000fca00007e2400 */
[----:B----4-:R-:W-:Y:S01]  /*4bf10*/  STG.E desc[UR60][R2.64], R9 ;  /* 0x0000000902007986 */ /* 0x010fe2000c10193c */
[----:B------:R-:W-:Y:S05]  /*4bf20*/  EXIT ;  /* 0x000000000000794d */ /* 0x000fea0003800000 */
.L_x_2:
[----:B------:R-:W-:-:S00]  /*4bf30*/  BRA `(.L_x_2) ;  /* 0xfffffffc00fc7947 */ /* 0x000fc0000383ffff */
[----:B------:R-:W-:-:S00]  /*4bf40*/  NOP ;  /* 0x0000000000007918 */ /* 0x000fc00000000000 */
        /* <DEDUP_REMOVED lines=11> */
.L_x_3:


//--------------------- .nv.global.init           --------------------------
	.section	.nv.global.init,"aw",@progbits
.nv.global.init:
	.type		_$_str,@object
	.size		_$_str,(.L_0 - _$_str)
_$_str:
        /*0000*/ 	.byte	0x5f, 0x5f, 0x43, 0x55, 0x44, 0x41, 0x5f, 0x46, 0x54, 0x5a, 0x00
.L_0:


//--------------------- .nv.shared.attn_fwd       --------------------------
	.section	.nv.shared.attn_fwd,"aw",@nobits
	.sectionflags	@""
	.align	16
	.zero		1024


//--------------------- .nv.shared.reserved.0     --------------------------
	.section	.nv.shared.reserved.0,"aw",@nobits
	.weak		__nv_reservedSMEM_offset_0_alias
	.size		__nv_reservedSMEM_offset_0_alias, 0, 0
	.other		__nv_reservedSMEM_offset_0_alias,@"STO_CUDA_RESERVED_SHARED STV_DEFAULT"
__nv_reservedSMEM_offset_0_alias:
	.zero		0


//--------------------- .nv.constant0.attn_fwd    --------------------------
	.section	.nv.constant0.attn_fwd,"a",@progbits
	.sectionflags	@""
	.align	4
.nv.constant0.attn_fwd:
	.zero		664


//--------------------- SYMBOLS --------------------------

	.type		.nv.reservedSmem.offset0,@object
	.size		.nv.reservedSmem.offset0,0x4
